	.target	sm_80

	.elftype	@"ET_EXEC"


//--------------------- .note.nv.tkinfo           --------------------------
	.section	.note.nv.tkinfo,"",@"SHT_NOTE"
	.sectionflags	@"SHF_NOTE_NV_TKINFO"
	.tkinfo
        /*0018*/ 	.word	0x00000002
        /*0030*/ 	.string	""
        /*0030*/ 	.string	"ptxas"
        /*0030*/ 	.string	"Cuda compilation tools, release 13.0, V13.0.88"
        /*0030*/ 	.string	"Build cuda_13.0.r13.0/compiler.36424714_0"
        /*0030*/ 	.string	"-v  -suppress-debug-info  -lineinfo  -arch sm_80 "



//--------------------- .note.nv.cuinfo           --------------------------
	.section	.note.nv.cuinfo,"",@"SHT_NOTE"
	.sectionflags	@"SHF_NOTE_NV_CUINFO"
        /*0018*/ 	.short	0x0002
        /*001a*/ 	.short	0x0050
        /*001c*/ 	.short	0x0082
	.zero		2


//--------------------- .nv.info                  --------------------------
	.section	.nv.info,"",@"SHT_CUDA_INFO"
	.align	4


	//----- nvinfo : EIATTR_REGCOUNT
	.align		4
        /*0000*/ 	.byte	0x04, 0x2f
        /*0002*/ 	.short	(.L_1 - .L_0)
	.align		4
.L_0:
        /*0004*/ 	.word	index@(matmul_kernel)
        /*0008*/ 	.word	0x000000ff


	//----- nvinfo : EIATTR_FRAME_SIZE
	.align		4
.L_1:
        /*000c*/ 	.byte	0x04, 0x11
        /*000e*/ 	.short	(.L_3 - .L_2)
	.align		4
.L_2:
        /*0010*/ 	.word	index@(matmul_kernel)
        /*0014*/ 	.word	0x00006d58


	//----- nvinfo : EIATTR_MIN_STACK_SIZE
	.align		4
.L_3:
        /*0018*/ 	.byte	0x04, 0x12
        /*001a*/ 	.short	(.L_5 - .L_4)
	.align		4
.L_4:
        /*001c*/ 	.word	index@(matmul_kernel)
        /*0020*/ 	.word	0x00006d58
.L_5:


//--------------------- .nv.info.matmul_kernel    --------------------------
	.section	.nv.info.matmul_kernel,"",@"SHT_CUDA_INFO"
	.sectionflags	@""
	.align	4


	//----- nvinfo : EIATTR_CUDA_API_VERSION
	.align		4
        /*0000*/ 	.byte	0x04, 0x37
        /*0002*/ 	.short	(.L_7 - .L_6)
.L_6:
        /*0004*/ 	.word	0x00000082


	//----- nvinfo : EIATTR_SW2861232_WAR
	.align		4
.L_7:
        /*0008*/ 	.byte	0x01, 0x35
	.zero		2


	//----- nvinfo : EIATTR_PARAM_CBANK
	.align		4
        /*000c*/ 	.byte	0x04, 0x0a
        /*000e*/ 	.short	(.L_9 - .L_8)
	.align		4
.L_8:
        /*0010*/ 	.word	index@(.nv.constant0.matmul_kernel)
        /*0014*/ 	.short	0x0160
        /*0016*/ 	.short	0x0050


	//----- nvinfo : EIATTR_CBANK_PARAM_SIZE
	.align		4
.L_9:
        /*0018*/ 	.byte	0x03, 0x19
        /*001a*/ 	.short	0x0050


	//----- nvinfo : EIATTR_KPARAM_INFO
	.align		4
        /*001c*/ 	.byte	0x04, 0x17
        /*001e*/ 	.short	(.L_11 - .L_10)
.L_10:
        /*0020*/ 	.word	0x00000000
        /*0024*/ 	.short	0x000d
        /*0026*/ 	.short	0x0048
        /*0028*/ 	.byte	0x00, 0xf4, 0x21, 0x00


	//----- nvinfo : EIATTR_KPARAM_INFO
	.align		4
.L_11:
        /*002c*/ 	.byte	0x04, 0x17
        /*002e*/ 	.short	(.L_13 - .L_12)
.L_12:
        /*0030*/ 	.word	0x00000000
        /*0034*/ 	.short	0x000c
        /*0036*/ 	.short	0x0040
        /*0038*/ 	.byte	0x00, 0xf4, 0x21, 0x00


	//----- nvinfo : EIATTR_KPARAM_INFO
	.align		4
.L_13:
        /*003c*/ 	.byte	0x04, 0x17
        /*003e*/ 	.short	(.L_15 - .L_14)
.L_14:
        /*0040*/ 	.word	0x00000000
        /*0044*/ 	.short	0x000b
        /*0046*/ 	.short	0x0038
        /*0048*/ 	.byte	0x00, 0xf0, 0x11, 0x00


	//----- nvinfo : EIATTR_KPARAM_INFO
	.align		4
.L_15:
        /*004c*/ 	.byte	0x04, 0x17
        /*004e*/ 	.short	(.L_17 - .L_16)
.L_16:
        /*0050*/ 	.word	0x00000000
        /*0054*/ 	.short	0x000a
        /*0056*/ 	.short	0x0034
        /*0058*/ 	.byte	0x00, 0xf0, 0x11, 0x00


	//----- nvinfo : EIATTR_KPARAM_INFO
	.align		4
.L_17:
        /*005c*/ 	.byte	0x04, 0x17
        /*005e*/ 	.short	(.L_19 - .L_18)
.L_18:
        /*0060*/ 	.word	0x00000000
        /*0064*/ 	.short	0x0009
        /*0066*/ 	.short	0x0030
        /*0068*/ 	.byte	0x00, 0xf0, 0x11, 0x00


	//----- nvinfo : EIATTR_KPARAM_INFO
	.align		4
.L_19:
        /*006c*/ 	.byte	0x04, 0x17
        /*006e*/ 	.short	(.L_21 - .L_20)
.L_20:
        /*0070*/ 	.word	0x00000000
        /*0074*/ 	.short	0x0008
        /*0076*/ 	.short	0x002c
        /*0078*/ 	.byte	0x00, 0xf0, 0x11, 0x00


	//----- nvinfo : EIATTR_KPARAM_INFO
	.align		4
.L_21:
        /*007c*/ 	.byte	0x04, 0x17
        /*007e*/ 	.short	(.L_23 - .L_22)
.L_22:
        /*0080*/ 	.word	0x00000000
        /*0084*/ 	.short	0x0007
        /*0086*/ 	.short	0x0028
        /*0088*/ 	.byte	0x00, 0xf0, 0x11, 0x00


	//----- nvinfo : EIATTR_KPARAM_INFO
	.align		4
.L_23:
        /*008c*/ 	.byte	0x04, 0x17
        /*008e*/ 	.short	(.L_25 - .L_24)
.L_24:
        /*0090*/ 	.word	0x00000000
        /*0094*/ 	.short	0x0006
        /*0096*/ 	.short	0x0024
        /*0098*/ 	.byte	0x00, 0xf0, 0x11, 0x00


	//----- nvinfo : EIATTR_KPARAM_INFO
	.align		4
.L_25:
        /*009c*/ 	.byte	0x04, 0x17
        /*009e*/ 	.short	(.L_27 - .L_26)
.L_26:
        /*00a0*/ 	.word	0x00000000
        /*00a4*/ 	.short	0x0005
        /*00a6*/ 	.short	0x0020
        /*00a8*/ 	.byte	0x00, 0xf0, 0x11, 0x00


	//----- nvinfo : EIATTR_KPARAM_INFO
	.align		4
.L_27:
        /*00ac*/ 	.byte	0x04, 0x17
        /*00ae*/ 	.short	(.L_29 - .L_28)
.L_28:
        /*00b0*/ 	.word	0x00000000
        /*00b4*/ 	.short	0x0004
        /*00b6*/ 	.short	0x001c
        /*00b8*/ 	.byte	0x00, 0xf0, 0x11, 0x00


	//----- nvinfo : EIATTR_KPARAM_INFO
	.align		4
.L_29:
        /*00bc*/ 	.byte	0x04, 0x17
        /*00be*/ 	.short	(.L_31 - .L_30)
.L_30:
        /*00c0*/ 	.word	0x00000000
        /*00c4*/ 	.short	0x0003
        /*00c6*/ 	.short	0x0018
        /*00c8*/ 	.byte	0x00, 0xf0, 0x11, 0x00


	//----- nvinfo : EIATTR_KPARAM_INFO
	.align		4
.L_31:
        /*00cc*/ 	.byte	0x04, 0x17
        /*00ce*/ 	.short	(.L_33 - .L_32)
.L_32:
        /*00d0*/ 	.word	0x00000000
        /*00d4*/ 	.short	0x0002
        /*00d6*/ 	.short	0x0010
        /*00d8*/ 	.byte	0x00, 0xf4, 0x21, 0x00


	//----- nvinfo : EIATTR_KPARAM_INFO
	.align		4
.L_33:
        /*00dc*/ 	.byte	0x04, 0x17
        /*00de*/ 	.short	(.L_35 - .L_34)
.L_34:
        /*00e0*/ 	.word	0x00000000
        /*00e4*/ 	.short	0x0001
        /*00e6*/ 	.short	0x0008
        /*00e8*/ 	.byte	0x00, 0xf4, 0x21, 0x00


	//----- nvinfo : EIATTR_KPARAM_INFO
	.align		4
.L_35:
        /*00ec*/ 	.byte	0x04, 0x17
        /*00ee*/ 	.short	(.L_37 - .L_36)
.L_36:
        /*00f0*/ 	.word	0x00000000
        /*00f4*/ 	.short	0x0000
        /*00f6*/ 	.short	0x0000
        /*00f8*/ 	.byte	0x00, 0xf4, 0x21, 0x00


	//----- nvinfo : EIATTR_MAXREG_COUNT
	.align		4
.L_37:
        /*00fc*/ 	.byte	0x03, 0x1b
        /*00fe*/ 	.short	0x00ff


	//----- nvinfo : EIATTR_NUM_BARRIERS
	.align		4
        /*0100*/ 	.byte	0x02, 0x4c
        /*0102*/ 	.byte	0x01
	.zero		1


	//----- nvinfo : EIATTR_ANNOTATIONS
	.align		4
        /*0104*/ 	.byte	0x04, 0x55
        /*0106*/ 	.short	(.L_39 - .L_38)


	//   ....[0]....
.L_38:
        /*0108*/ 	.word	0x00000001
        /*010c*/ 	.byte	0xc0, 0x05, 0x00, 0x00, 0x01, 0x00, 0x00, 0x00, 0x00, 0x06, 0x00, 0x00, 0x01, 0x00, 0x00, 0x00
        /* <DEDUP_REMOVED lines=1583> */
        /*640c*/ 	.byte	0x50, 0x2f, 0x02, 0x00


	//----- nvinfo : EIATTR_MERCURY_ISA_VERSION
	.align		4
.L_39:
        /*6410*/ 	.byte	0x03, 0x5f
        /*6412*/ 	.short	0x0000


	//----- nvinfo : EIATTR_COOP_GROUP_MASK_REGIDS
	.align		4
        /*6414*/ 	.byte	0x04, 0x29
        /*6416*/ 	.short	(.L_41 - .L_40)


	//   ....[0]....
.L_40:
        /*6418*/ 	.word	0xffffffff


	//   ....[1]....
        /*641c*/ 	.word	0xffffffff


	//   ....[2]....
        /*6420*/ 	.word	0xffffffff


	//   ....[3]....
        /*6424*/ 	.word	0xffffffff


	//   ....[4]....
        /*6428*/ 	.word	0xffffffff


	//   ....[5]....
        /*642c*/ 	.word	0xffffffff


	//   ....[6]....
        /*6430*/ 	.word	0xffffffff


	//   ....[7]....
        /*6434*/ 	.word	0xffffffff


	//   ....[8]....
        /*6438*/ 	.word	0xffffffff


	//   ....[9]....
        /*643c*/ 	.word	0xffffffff


	//   ....[10]....
        /*6440*/ 	.word	0xffffffff


	//   ....[11]....
        /*6444*/ 	.word	0xffffffff


	//   ....[12]....
        /*6448*/ 	.word	0xffffffff


	//   ....[13]....
        /*644c*/ 	.word	0xffffffff


	//   ....[14]....
        /*6450*/ 	.word	0xffffffff


	//   ....[15]....
        /*6454*/ 	.word	0xffffffff


	//   ....[16]....
        /*6458*/ 	.word	0xffffffff


	//   ....[17]....
        /*645c*/ 	.word	0xffffffff


	//   ....[18]....
        /*6460*/ 	.word	0xffffffff


	//   ....[19]....
        /*6464*/ 	.word	0xffffffff


	//   ....[20]....
        /*6468*/ 	.word	0xffffffff


	//   ....[21]....
        /*646c*/ 	.word	0xffffffff


	//   ....[22]....
        /*6470*/ 	.word	0xffffffff


	//   ....[23]....
        /*6474*/ 	.word	0xffffffff


	//   ....[24]....
        /*6478*/ 	.word	0xffffffff


	//   ....[25]....
        /*647c*/ 	.word	0xffffffff


	//   ....[26]....
        /*6480*/ 	.word	0xffffffff


	//   ....[27]....
        /*6484*/ 	.word	0xffffffff


	//   ....[28]....
        /*6488*/ 	.word	0xffffffff


	//   ....[29]....
        /*648c*/ 	.word	0xffffffff


	//   ....[30]....
        /*6490*/ 	.word	0xffffffff


	//   ....[31]....
        /*6494*/ 	.word	0xffffffff


	//   ....[32]....
        /*6498*/ 	.word	0xffffffff


	//   ....[33]....
        /*649c*/ 	.word	0xffffffff


	//   ....[34]....
        /*64a0*/ 	.word	0xffffffff


	//   ....[35]....
        /*64a4*/ 	.word	0xffffffff


	//   ....[36]....
        /*64a8*/ 	.word	0xffffffff


	//   ....[37]....
        /*64ac*/ 	.word	0xffffffff


	//   ....[38]....
        /*64b0*/ 	.word	0xffffffff


	//   ....[39]....
        /*64b4*/ 	.word	0xffffffff


	//   ....[40]....
        /*64b8*/ 	.word	0xffffffff


	//   ....[41]....
        /*64bc*/ 	.word	0xffffffff


	//   ....[42]....
        /*64c0*/ 	.word	0xffffffff


	//   ....[43]....
        /*64c4*/ 	.word	0xffffffff


	//   ....[44]....
        /*64c8*/ 	.word	0xffffffff


	//   ....[45]....
        /*64cc*/ 	.word	0xffffffff


	//   ....[46]....
        /*64d0*/ 	.word	0xffffffff


	//   ....[47]....
        /*64d4*/ 	.word	0xffffffff


	//   ....[48]....
        /*64d8*/ 	.word	0xffffffff


	//   ....[49]....
        /*64dc*/ 	.word	0xffffffff


	//   ....[50]....
        /*64e0*/ 	.word	0xffffffff


	//   ....[51]....
        /*64e4*/ 	.word	0xffffffff


	//   ....[52]....
        /*64e8*/ 	.word	0xffffffff


	//   ....[53]....
        /*64ec*/ 	.word	0xffffffff


	//   ....[54]....
        /*64f0*/ 	.word	0xffffffff


	//   ....[55]....
        /*64f4*/ 	.word	0xffffffff


	//   ....[56]....
        /*64f8*/ 	.word	0xffffffff


	//   ....[57]....
        /*64fc*/ 	.word	0xffffffff


	//   ....[58]....
        /*6500*/ 	.word	0xffffffff


	//   ....[59]....
        /*6504*/ 	.word	0xffffffff


	//   ....[60]....
        /*6508*/ 	.word	0xffffffff


	//   ....[61]....
        /*650c*/ 	.word	0xffffffff


	//   ....[62]....
        /*6510*/ 	.word	0xffffffff


	//----- nvinfo : EIATTR_COOP_GROUP_INSTR_OFFSETS
	.align		4
.L_41:
        /*6514*/ 	.byte	0x04, 0x28
        /*6516*/ 	.short	(.L_43 - .L_42)


	//   ....[0]....
.L_42:
        /*6518*/ 	.word	0x000c6220


	//   ....[1]....
        /*651c*/ 	.word	0x000c62d0


	//   ....[2]....
        /*6520*/ 	.word	0x000c6440


	//   ....[3]....
        /*6524*/ 	.word	0x000c64b0


	//   ....[4]....
        /*6528*/ 	.word	0x000c6660


	//   ....[5]....
        /*652c*/ 	.word	0x000c66d0


	//   ....[6]....
        /*6530*/ 	.word	0x000c6840


	//   ....[7]....
        /*6534*/ 	.word	0x000c68f0


	//   ....[8]....
        /*6538*/ 	.word	0x000c6a60


	//   ....[9]....
        /*653c*/ 	.word	0x000c6b10


	//   ....[10]....
        /*6540*/ 	.word	0x000c6ca0


	//   ....[11]....
        /*6544*/ 	.word	0x000c6d10


	//   ....[12]....
        /*6548*/ 	.word	0x000c6e80


	//   ....[13]....
        /*654c*/ 	.word	0x000c6f30


	//   ....[14]....
        /*6550*/ 	.word	0x000c70a0


	//   ....[15]....
        /*6554*/ 	.word	0x000c7150


	//   ....[16]....
        /*6558*/ 	.word	0x000c72c0


	//   ....[17]....
        /*655c*/ 	.word	0x000c7370


	//   ....[18]....
        /*6560*/ 	.word	0x000c74e0


	//   ....[19]....
        /*6564*/ 	.word	0x000c7590


	//   ....[20]....
        /*6568*/ 	.word	0x000c7700


	//   ....[21]....
        /*656c*/ 	.word	0x000c77b0


	//   ....[22]....
        /*6570*/ 	.word	0x000c7920


	//   ....[23]....
        /*6574*/ 	.word	0x000c79d0


	//   ....[24]....
        /*6578*/ 	.word	0x000c7b40


	//   ....[25]....
        /*657c*/ 	.word	0x000c7bf0


	//   ....[26]....
        /*6580*/ 	.word	0x000c7d60


	//   ....[27]....
        /*6584*/ 	.word	0x000c7e10


	//   ....[28]....
        /*6588*/ 	.word	0x000c7f80


	//   ....[29]....
        /*658c*/ 	.word	0x000c8030


	//   ....[30]....
        /*6590*/ 	.word	0x000c81e0


	//   ....[31]....
        /*6594*/ 	.word	0x000c8250


	//   ....[32]....
        /*6598*/ 	.word	0x000c8400


	//   ....[33]....
        /*659c*/ 	.word	0x000c8470


	//   ....[34]....
        /*65a0*/ 	.word	0x000c8620


	//   ....[35]....
        /*65a4*/ 	.word	0x000c8670


	//   ....[36]....
        /*65a8*/ 	.word	0x000c87c0


	//   ....[37]....
        /*65ac*/ 	.word	0x000c8810


	//   ....[38]....
        /*65b0*/ 	.word	0x000c8980


	//   ....[39]....
        /*65b4*/ 	.word	0x000c89d0


	//   ....[40]....
        /*65b8*/ 	.word	0x000c8ae0


	//   ....[41]....
        /*65bc*/ 	.word	0x000c8b30


	//   ....[42]....
        /*65c0*/ 	.word	0x000c8c80


	//   ....[43]....
        /*65c4*/ 	.word	0x000c8cd0


	//   ....[44]....
        /*65c8*/ 	.word	0x000c8e00


	//   ....[45]....
        /*65cc*/ 	.word	0x000c8e50


	//   ....[46]....
        /*65d0*/ 	.word	0x000c8f80


	//   ....[47]....
        /*65d4*/ 	.word	0x000c8ff0


	//   ....[48]....
        /*65d8*/ 	.word	0x000c9120


	//   ....[49]....
        /*65dc*/ 	.word	0x000c9170


	//   ....[50]....
        /*65e0*/ 	.word	0x000c92e0


	//   ....[51]....
        /*65e4*/ 	.word	0x000c9330


	//   ....[52]....
        /*65e8*/ 	.word	0x000c9440


	//   ....[53]....
        /*65ec*/ 	.word	0x000c9490


	//   ....[54]....
        /*65f0*/ 	.word	0x000c96c0


	//   ....[55]....
        /*65f4*/ 	.word	0x000c9710


	//   ....[56]....
        /*65f8*/ 	.word	0x000c9760


	//   ....[57]....
        /*65fc*/ 	.word	0x000c97b0


	//   ....[58]....
        /*6600*/ 	.word	0x000c9900


	//   ....[59]....
        /*6604*/ 	.word	0x000c9950


	//   ....[60]....
        /*6608*/ 	.word	0x000c9ab0


	//   ....[61]....
        /*660c*/ 	.word	0x000c9b00


	//   ....[62]....
        /*6610*/ 	.word	0x000c9d00


	//----- nvinfo : EIATTR_EXIT_INSTR_OFFSETS
	.align		4
.L_43:
        /*6614*/ 	.byte	0x04, 0x1c
        /*6616*/ 	.short	(.L_45 - .L_44)


	//   ....[0]....
.L_44:
        /*6618*/ 	.word	0x000d3d90


	//   ....[1]....
        /*661c*/ 	.word	0x000d3db0


	//----- nvinfo : EIATTR_REQNTID
	.align		4
.L_45:
        /*6620*/ 	.byte	0x04, 0x10
        /*6622*/ 	.short	(.L_47 - .L_46)
.L_46:
        /*6624*/ 	.word	0x00000020
        /*6628*/ 	.word	0x00000001
        /*662c*/ 	.word	0x00000001
.L_47:


//--------------------- .nv.callgraph             --------------------------
	.section	.nv.callgraph,"",@"SHT_CUDA_CALLGRAPH"
	.align	4
	.sectionentsize	8
	.align		4
        /*0000*/ 	.word	0x00000000
	.align		4
        /*0004*/ 	.word	0xffffffff
	.align		4
        /*0008*/ 	.word	0x00000000
	.align		4
        /*000c*/ 	.word	0xfffffffe
	.align		4
        /*0010*/ 	.word	0x00000000
	.align		4
        /*0014*/ 	.word	0xfffffffd
	.align		4
        /*0018*/ 	.word	0x00000000
	.align		4
        /*001c*/ 	.word	0xfffffffc


//--------------------- .nv.rel.action            --------------------------
	.section	.nv.rel.action,"",@"SHT_CUDA_RELOCINFO"
	.align	8
	.sectionentsize	8
        /*0000*/ 	.byte	0x73, 0x00, 0x00, 0x00, 0x00, 0x00, 0x00, 0x00, 0x00, 0x00, 0x00, 0x11, 0x25, 0x00, 0x05, 0x36


//--------------------- .nv.constant0.matmul_kernel --------------------------
	.section	.nv.constant0.matmul_kernel,"a",@progbits
	.sectionflags	@""
	.align	4
.nv.constant0.matmul_kernel:
	.zero		432


//--------------------- .text.matmul_kernel       --------------------------
	.section	.text.matmul_kernel,"ax",@progbits
	.sectioninfo	@"SHI_REGISTERS=255"
	.align	128
        .global         matmul_kernel
        .type           matmul_kernel,@function
        .size           matmul_kernel,(.L_x_3 - matmul_kernel)
        .other          matmul_kernel,@"STO_CUDA_ENTRY STV_DEFAULT"
matmul_kernel:
.text.matmul_kernel:
[----:B------:R-:W-:Y:S02]  /*0000*/  IMAD.MOV.U32 R1, RZ, RZ, c[0x0][0x28] ;  /* 0x00000a00ff017624 */ /* 0x000fe400078e00ff */
[----:B------:R-:W-:Y:S01]  /*0010*/  IMAD.MOV.U32 R0, RZ, RZ, c[0x0][0x17c] ;  /* 0x00005f00ff007624 */ /* 0x000fe200078e00ff */
[----:B------:R-:W1:Y:S01]  /*0020*/  S2R R5, SR_CTAID.X ;  /* 0x0000000000057919 */ /* 0x000e620000002500 */
[----:B------:R-:W-:Y:S02]  /*0030*/  IABS R243, c[0x0][0x17c] ;  /* 0x00005f0000f37a13 */ /* 0x000fe40000000000 */
[----:B------:R-:W-:Y:S02]  /*0040*/  IADD3 R1, R1, -0x6d58, RZ ;  /* 0xffff92a801017810 */ /* 0x000fe40007ffe0ff */
[----:B------:R-:W-:-:S04]  /*0050*/  IADD3 R0, R0, 0xff, RZ ;  /* 0x000000ff00007810 */ /* 0x000fc80007ffe0ff */
[----:B------:R-:W-:-:S04]  /*0060*/  SHF.R.S32.HI R3, RZ, 0x1f, R0 ;  /* 0x0000001fff037819 */ /* 0x000fc80000011400 */
[----:B------:R-:W-:-:S04]  /*0070*/  LEA.HI R3, R3, R0, RZ, 0x8 ;  /* 0x0000000003037211 */ /* 0x000fc800078f40ff */
[----:B------:R-:W-:-:S04]  /*0080*/  SHF.R.S32.HI R3, RZ, 0x8, R3 ;  /* 0x00000008ff037819 */ /* 0x000fc80000011403 */
[----:B------:R-:W-:Y:S02]  /*0090*/  SHF.L.U32 R4, R3, 0x3, RZ ;  /* 0x0000000303047819 */ /* 0x000fe400000006ff */
[----:B-1----:R-:W-:Y:S02]  /*00a0*/  IABS R8, R5 ;  /* 0x0000000500087213 */ /* 0x002fe40000000000 */
[-C--:B------:R-:W-:Y:S02]  /*00b0*/  IABS R7, R4.reuse ;  /* 0x0000000400077213 */ /* 0x080fe40000000000 */
[----:B------:R-:W-:Y:S02]  /*00c0*/  IABS R10, R4 ;  /* 0x00000004000a7213 */ /* 0x000fe40000000000 */
[----:B------:R-:W1:Y:S08]  /*00d0*/  I2F.RP R0, R7 ;  /* 0x0000000700007306 */ /* 0x000e700000209400 */
[----:B-1----:R-:W1:Y:S02]  /*00e0*/  MUFU.RCP R0, R0 ;  /* 0x0000000000007308 */ /* 0x002e640000001000 */
[----:B-1----:R-:W-:Y:S01]  /*00f0*/  IADD3 R2, R0, 0xffffffe, RZ ;  /* 0x0ffffffe00027810 */ /* 0x002fe20007ffe0ff */
[----:B------:R-:W-:-:S05]  /*0100*/  IMAD.MOV R0, RZ, RZ, -R10 ;  /* 0x000000ffff007224 */ /* 0x000fca00078e0a0a */
[----:B------:R1:W2:Y:S02]  /*0110*/  F2I.FTZ.U32.TRUNC.NTZ R3, R2 ;  /* 0x0000000200037305 */ /* 0x0002a4000021f000 */
[----:B-1----:R-:W-:Y:S01]  /*0120*/  MOV R2, RZ ;  /* 0x000000ff00027202 */ /* 0x002fe20000000f00 */
[----:B--2---:R-:W-:-:S04]  /*0130*/  IMAD.MOV R6, RZ, RZ, -R3 ;  /* 0x000000ffff067224 */ /* 0x004fc800078e0a03 */
[----:B------:R-:W-:Y:S02]  /*0140*/  IMAD R9, R6, R7, RZ ;  /* 0x0000000706097224 */ /* 0x000fe400078e02ff */
[----:B------:R-:W-:Y:S02]  /*0150*/  IMAD.MOV.U32 R6, RZ, RZ, R8 ;  /* 0x000000ffff067224 */ /* 0x000fe400078e0008 */
[----:B------:R-:W-:Y:S01]  /*0160*/  IMAD.HI.U32 R3, R3, R9, R2 ;  /* 0x0000000903037227 */ /* 0x000fe200078e0002 */
[----:B------:R-:W-:-:S04]  /*0170*/  IABS R9, c[0x0][0x178] ;  /* 0x00005e0000097a13 */ /* 0x000fc80000000000 */
[----:B------:R-:W-:Y:S01]  /*0180*/  MOV R11, R9 ;  /* 0x00000009000b7202 */ /* 0x000fe20000000f00 */
[----:B------:R-:W-:-:S04]  /*0190*/  IMAD.HI.U32 R3, R3, R6, RZ ;  /* 0x0000000603037227 */ /* 0x000fc800078e00ff */
[----:B------:R-:W-:-:S05]  /*01a0*/  IMAD R0, R3, R0, R6 ;  /* 0x0000000003007224 */ /* 0x000fca00078e0206 */
[----:B------:R-:W-:-:S13]  /*01b0*/  ISETP.GT.U32.AND P1, PT, R7, R0, PT ;  /* 0x000000000700720c */ /* 0x000fda0003f24070 */
[----:B------:R-:W-:Y:S01]  /*01c0*/  @!P1 IMAD.IADD R0, R0, 0x1, -R7 ;  /* 0x0000000100009824 */ /* 0x000fe200078e0a07 */
[----:B------:R-:W-:Y:S02]  /*01d0*/  @!P1 IADD3 R3, R3, 0x1, RZ ;  /* 0x0000000103039810 */ /* 0x000fe40007ffe0ff */
[----:B------:R-:W-:Y:S02]  /*01e0*/  ISETP.NE.AND P1, PT, R4, RZ, PT ;  /* 0x000000ff0400720c */ /* 0x000fe40003f25270 */
[----:B------:R-:W-:Y:S02]  /*01f0*/  ISETP.GE.U32.AND P0, PT, R0, R7, PT ;  /* 0x000000070000720c */ /* 0x000fe40003f06070 */
[----:B------:R-:W-:-:S04]  /*0200*/  LOP3.LUT R0, R5, R4, RZ, 0x3c, !PT ;  /* 0x0000000405007212 */ /* 0x000fc800078e3cff */
[----:B------:R-:W-:Y:S02]  /*0210*/  ISETP.GE.AND P2, PT, R0, RZ, PT ;  /* 0x000000ff0000720c */ /* 0x000fe40003f46270 */
[----:B------:R-:W-:-:S04]  /*0220*/  MOV R0, c[0x0][0x178] ;  /* 0x00005e0000007a02 */ /* 0x000fc80000000f00 */
[----:B------:R-:W-:Y:S02]  /*0230*/  IADD3 R0, R0, 0x3f, RZ ;  /* 0x0000003f00007810 */ /* 0x000fe40007ffe0ff */
[----:B------:R-:W-:-:S05]  /*0240*/  @P0 IADD3 R3, R3, 0x1, RZ ;  /* 0x0000000103030810 */ /* 0x000fca0007ffe0ff */
[----:B------:R-:W-:Y:S01]  /*0250*/  IMAD.MOV.U32 R2, RZ, RZ, R3 ;  /* 0x000000ffff027224 */ /* 0x000fe200078e0003 */
[----:B------:R-:W-:-:S03]  /*0260*/  SHF.R.S32.HI R3, RZ, 0x1f, R0 ;  /* 0x0000001fff037819 */ /* 0x000fc60000011400 */
[----:B------:R-:W-:Y:S01]  /*0270*/  @!P2 IMAD.MOV R2, RZ, RZ, -R2 ;  /* 0x000000ffff02a224 */ /* 0x000fe200078e0a02 */
[----:B------:R-:W-:Y:S02]  /*0280*/  @!P1 LOP3.LUT R2, RZ, R4, RZ, 0x33, !PT ;  /* 0x00000004ff029212 */ /* 0x000fe400078e33ff */
[----:B------:R-:W-:Y:S02]  /*0290*/  LEA.HI R3, R3, R0, RZ, 0x6 ;  /* 0x0000000003037211 */ /* 0x000fe400078f30ff */
[----:B------:R-:W-:Y:S01]  /*02a0*/  SHF.L.U32 R8, R2, 0x3, RZ ;  /* 0x0000000302087819 */ /* 0x000fe200000006ff */
[----:B------:R-:W-:-:S03]  /*02b0*/  IMAD.MOV R2, RZ, RZ, -R2 ;  /* 0x000000ffff027224 */ /* 0x000fc600078e0a02 */
[----:B------:R-:W-:Y:S01]  /*02c0*/  LEA.HI.SX32 R3, R3, -R8, 0x1a ;  /* 0x8000000803037211 */ /* 0x000fe200078fd2ff */
[----:B------:R-:W-:Y:S02]  /*02d0*/  IMAD R9, R4, R2, R5 ;  /* 0x0000000204097224 */ /* 0x000fe400078e0205 */
[----:B------:R-:W-:Y:S01]  /*02e0*/  IMAD.MOV.U32 R2, RZ, RZ, RZ ;  /* 0x000000ffff027224 */ /* 0x000fe200078e00ff */
[----:B------:R-:W-:Y:S01]  /*02f0*/  IMNMX R10, R3, 0x8, PT ;  /* 0x00000008030a7817 */ /* 0x000fe20003800200 */
[----:B------:R-:W1:Y:S03]  /*0300*/  I2F.RP R4, R11 ;  /* 0x0000000b00047306 */ /* 0x000e660000209400 */
[----:B------:R-:W-:-:S05]  /*0310*/  IABS R7, R10 ;  /* 0x0000000a00077213 */ /* 0x000fca0000000000 */
[----:B------:R-:W2:Y:S08]  /*0320*/  I2F.RP R0, R7 ;  /* 0x0000000700007306 */ /* 0x000eb00000209400 */
[----:B-1----:R-:W-:Y:S08]  /*0330*/  MUFU.RCP R4, R4 ;  /* 0x0000000400047308 */ /* 0x002ff00000001000 */
[----:B--2---:R-:W1:Y:S02]  /*0340*/  MUFU.RCP R0, R0 ;  /* 0x0000000000007308 */ /* 0x004e640000001000 */
[----:B-1----:R-:W-:-:S02]  /*0350*/  IADD3 R3, R0, 0xffffffe, RZ ;  /* 0x0ffffffe00037810 */ /* 0x002fc40007ffe0ff */
[----:B------:R-:W-:-:S04]  /*0360*/  IABS R0, R9 ;  /* 0x0000000900007213 */ /* 0x000fc80000000000 */
[----:B------:R-:W1:Y:S02]  /*0370*/  F2I.FTZ.U32.TRUNC.NTZ R3, R3 ;  /* 0x0000000300037305 */ /* 0x000e64000021f000 */
[----:B-1----:R-:W-:-:S04]  /*0380*/  IMAD.MOV R6, RZ, RZ, -R3 ;  /* 0x000000ffff067224 */ /* 0x002fc800078e0a03 */
[----:B------:R-:W-:Y:S01]  /*0390*/  IMAD R5, R6, R7, RZ ;  /* 0x0000000706057224 */ /* 0x000fe200078e02ff */
[----:B------:R-:W-:-:S03]  /*03a0*/  IABS R6, R10 ;  /* 0x0000000a00067213 */ /* 0x000fc60000000000 */
[----:B------:R-:W-:-:S04]  /*03b0*/  IMAD.HI.U32 R2, R3, R5, R2 ;  /* 0x0000000503027227 */ /* 0x000fc800078e0002 */
[----:B------:R-:W-:Y:S01]  /*03c0*/  IMAD.MOV.U32 R3, RZ, RZ, R0 ;  /* 0x000000ffff037224 */ /* 0x000fe200078e0000 */
[----:B------:R-:W-:Y:S02]  /*03d0*/  IADD3 R0, RZ, -R6, RZ ;  /* 0x80000006ff007210 */ /* 0x000fe40007ffe0ff */
[----:B------:R-:W1:Y:S01]  /*03e0*/  I2F.RP R6, R243 ;  /* 0x000000f300067306 */ /* 0x000e620000209400 */
[----:B------:R-:W-:-:S04]  /*03f0*/  IMAD.HI.U32 R2, R2, R3, RZ ;  /* 0x0000000302027227 */ /* 0x000fc800078e00ff */
[----:B------:R-:W-:Y:S01]  /*0400*/  IMAD R0, R2, R0, R3 ;  /* 0x0000000002007224 */ /* 0x000fe200078e0203 */
[----:B------:R-:W-:-:S04]  /*0410*/  IADD3 R3, R4, 0xffffffe, RZ ;  /* 0x0ffffffe04037810 */ /* 0x000fc80007ffe0ff */
[----:B------:R-:W-:Y:S02]  /*0420*/  ISETP.GT.U32.AND P1, PT, R7, R0, PT ;  /* 0x000000000700720c */ /* 0x000fe40003f24070 */
[----:B------:R-:W2:Y:S08]  /*0430*/  F2I.FTZ.U32.TRUNC.NTZ R3, R3 ;  /* 0x0000000300037305 */ /* 0x000eb0000021f000 */
[----:B-1----:R-:W1:Y:S03]  /*0440*/  MUFU.RCP R6, R6 ;  /* 0x0000000600067308 */ /* 0x002e660000001000 */
[----:B------:R-:W-:Y:S01]  /*0450*/  @!P1 IMAD.IADD R0, R0, 0x1, -R7 ;  /* 0x0000000100009824 */ /* 0x000fe200078e0a07 */
[----:B------:R-:W-:-:S02]  /*0460*/  @!P1 IADD3 R2, R2, 0x1, RZ ;  /* 0x0000000102029810 */ /* 0x000fc40007ffe0ff */
[----:B------:R-:W-:Y:S02]  /*0470*/  ISETP.NE.AND P1, PT, R10, RZ, PT ;  /* 0x000000ff0a00720c */ /* 0x000fe40003f25270 */
[----:B------:R-:W-:Y:S01]  /*0480*/  ISETP.GE.U32.AND P0, PT, R0, R7, PT ;  /* 0x000000070000720c */ /* 0x000fe20003f06070 */
[----:B--2---:R-:W-:Y:S01]  /*0490*/  IMAD.MOV R231, RZ, RZ, -R3 ;  /* 0x000000ffffe77224 */ /* 0x004fe200078e0a03 */
[----:B------:R-:W-:-:S03]  /*04a0*/  LOP3.LUT R0, R9, R10, RZ, 0x3c, !PT ;  /* 0x0000000a09007212 */ /* 0x000fc600078e3cff */
[----:B------:R-:W-:Y:S01]  /*04b0*/  IMAD R231, R231, R11, RZ ;  /* 0x0000000be7e77224 */ /* 0x000fe200078e02ff */
[----:B------:R-:W-:Y:S02]  /*04c0*/  ISETP.GE.AND P2, PT, R0, RZ, PT ;  /* 0x000000ff0000720c */ /* 0x000fe40003f46270 */
[----:B-1----:R-:W-:-:S05]  /*04d0*/  IADD3 R5, R6, 0xffffffe, RZ ;  /* 0x0ffffffe06057810 */ /* 0x002fca0007ffe0ff */
[----:B------:R-:W-:Y:S01]  /*04e0*/  @P0 IADD3 R2, R2, 0x1, RZ ;  /* 0x0000000102020810 */ /* 0x000fe20007ffe0ff */
[----:B------:R-:W1:Y:S04]  /*04f0*/  F2I.FTZ.U32.TRUNC.NTZ R5, R5 ;  /* 0x0000000500057305 */ /* 0x000e68000021f000 */
[----:B------:R-:W-:Y:S02]  /*0500*/  IMAD.MOV.U32 R0, RZ, RZ, R2 ;  /* 0x000000ffff007224 */ /* 0x000fe400078e0002 */
[----:B------:R-:W-:-:S03]  /*0510*/  IMAD.MOV.U32 R2, RZ, RZ, RZ ;  /* 0x000000ffff027224 */ /* 0x000fc600078e00ff */
[----:B------:R-:W-:Y:S01]  /*0520*/  @!P2 IADD3 R0, -R0, RZ, RZ ;  /* 0x000000ff0000a210 */ /* 0x000fe20007ffe1ff */
[----:B------:R-:W-:Y:S01]  /*0530*/  IMAD.HI.U32 R231, R3, R231, R2 ;  /* 0x000000e703e77227 */ /* 0x000fe200078e0002 */
[----:B------:R-:W-:-:S04]  /*0540*/  @!P1 LOP3.LUT R0, RZ, R10, RZ, 0x33, !PT ;  /* 0x0000000aff009212 */ /* 0x000fc800078e33ff */
[C---:B------:R-:W-:Y:S01]  /*0550*/  IADD3 R7, -R0.reuse, RZ, RZ ;  /* 0x000000ff00077210 */ /* 0x040fe20007ffe1ff */
[----:B------:R-:W-:Y:S02]  /*0560*/  IMAD.SHL.U32 R222, R0, 0x100, RZ ;  /* 0x0000010000de7824 */ /* 0x000fe400078e00ff */
[----:B-1----:R-:W-:Y:S02]  /*0570*/  IMAD.MOV R4, RZ, RZ, -R5 ;  /* 0x000000ffff047224 */ /* 0x002fe400078e0a05 */
[----:B------:R-:W-:Y:S01]  /*0580*/  IMAD R7, R10, R7, R9 ;  /* 0x000000070a077224 */ /* 0x000fe200078e0209 */
[----:B------:R-:W-:Y:S01]  /*0590*/  IADD3 R13, R222, 0xff, RZ ;  /* 0x000000ffde0d7810 */ /* 0x000fe20007ffe0ff */
[----:B------:R-:W-:Y:S01]  /*05a0*/  IMAD R249, R4, R243, RZ ;  /* 0x000000f304f97224 */ /* 0x000fe200078e02ff */
[----:B------:R-:W-:Y:S01]  /*05b0*/  MOV R4, RZ ;  /* 0x000000ff00047202 */ /* 0x000fe20000000f00 */
[----:B------:R-:W-:Y:S01]  /*05c0*/  STL [R1+0xc64], R222 ;  /* 0x000c64de01007387 */ /* 0x000fe20000100800 */
[----:B------:R-:W-:Y:S01]  /*05d0*/  IADD3 R6, R222, 0x1, RZ ;  /* 0x00000001de067810 */ /* 0x000fe20007ffe0ff */
[----:B------:R-:W-:Y:S01]  /*05e0*/  IMAD.IADD R7, R8, 0x1, R7 ;  /* 0x0000000108077824 */ /* 0x000fe200078e0207 */
[C---:B------:R-:W-:Y:S01]  /*05f0*/  IADD3 R12, R222.reuse, 0x2, RZ ;  /* 0x00000002de0c7810 */ /* 0x040fe20007ffe0ff */
[----:B------:R1:W-:Y:S01]  /*0600*/  STL [R1+0x47a4], R13 ;  /* 0x0047a40d01007387 */ /* 0x0003e20000100800 */
[----:B------:R-:W-:Y:S01]  /*0610*/  IMAD.HI.U32 R249, R5, R249, R4 ;  /* 0x000000f905f97227 */ /* 0x000fe200078e0004 */
[----:B------:R-:W-:-:S02]  /*0620*/  IADD3 R11, R222, 0x3, RZ ;  /* 0x00000003de0b7810 */ /* 0x000fc40007ffe0ff */
[----:B------:R2:W-:Y:S01]  /*0630*/  STL [R1+0x43ac], R6 ;  /* 0x0043ac0601007387 */ /* 0x0005e20000100800 */
[----:B------:R-:W-:Y:S02]  /*0640*/  IABS R236, R12 ;  /* 0x0000000c00ec7213 */ /* 0x000fe40000000000 */
[----:B------:R-:W-:Y:S01]  /*0650*/  IABS R8, R11 ;  /* 0x0000000b00087213 */ /* 0x000fe20000000000 */
[----:B------:R3:W-:Y:S01]  /*0660*/  STL [R1+0x43b0], R12 ;  /* 0x0043b00c01007387 */ /* 0x0007e20000100800 */
[----:B------:R-:W-:Y:S01]  /*0670*/  IABS R230, R222 ;  /* 0x000000de00e67213 */ /* 0x000fe20000000000 */
[C---:B------:R-:W-:Y:S01]  /*0680*/  IMAD.HI.U32 R3, R249.reuse, R236, RZ ;  /* 0x000000ecf9037227 */ /* 0x040fe200078e00ff */
[----:B------:R-:W-:Y:S01]  /*0690*/  IABS R244, R13 ;  /* 0x0000000d00f47213 */ /* 0x000fe20000000000 */
[----:B------:R4:W-:Y:S01]  /*06a0*/  STL [R1+0x43b4], R11 ;  /* 0x0043b40b01007387 */ /* 0x0009e20000100800 */
[----:B-1----:R-:W-:Y:S01]  /*06b0*/  IADD3 R13, R222, 0x4, RZ ;  /* 0x00000004de0d7810 */ /* 0x002fe20007ffe0ff */
[----:B------:R-:W-:Y:S01]  /*06c0*/  IMAD.HI.U32 R4, R249, R8, RZ ;  /* 0x00000008f9047227 */ /* 0x000fe200078e00ff */
[----:B--2---:R-:W-:-:S02]  /*06d0*/  IABS R6, R6 ;  /* 0x0000000600067213 */ /* 0x004fc40000000000 */
[----:B------:R-:W-:Y:S01]  /*06e0*/  IADD3 R10, R222, 0x7, RZ ;  /* 0x00000007de0a7810 */ /* 0x000fe20007ffe0ff */
[----:B------:R-:W-:Y:S01]  /*06f0*/  IMAD.MOV R3, RZ, RZ, -R3 ;  /* 0x000000ffff037224 */ /* 0x000fe200078e0a03 */
[----:B------:R-:W-:Y:S01]  /*0700*/  IADD3 R4, -R4, RZ, RZ ;  /* 0x000000ff04047210 */ /* 0x000fe20007ffe1ff */
[C---:B------:R-:W-:Y:S01]  /*0710*/  IMAD.HI.U32 R2, R249.reuse, R6, RZ ;  /* 0x00000006f9027227 */ /* 0x040fe200078e00ff */
[C---:B---3--:R-:W-:Y:S02]  /*0720*/  IADD3 R12, R222.reuse, 0x5, RZ ;  /* 0x00000005de0c7810 */ /* 0x048fe40007ffe0ff */
[C---:B----4-:R-:W-:Y:S01]  /*0730*/  IADD3 R11, R222.reuse, 0x6, RZ ;  /* 0x00000006de0b7810 */ /* 0x050fe20007ffe0ff */
[----:B------:R-:W-:Y:S01]  /*0740*/  IMAD.MOV R2, RZ, RZ, -R2 ;  /* 0x000000ffff027224 */ /* 0x000fe200078e0a02 */
[----:B------:R-:W-:Y:S01]  /*0750*/  IADD3 R9, R222, 0x8, RZ ;  /* 0x00000008de097810 */ /* 0x000fe20007ffe0ff */
[----:B------:R-:W-:Y:S01]  /*0760*/  IMAD.HI.U32 R0, R249, R230, RZ ;  /* 0x000000e6f9007227 */ /* 0x000fe200078e00ff */
[----:B------:R-:W-:-:S02]  /*0770*/  IABS R240, R10 ;  /* 0x0000000a00f07213 */ /* 0x000fc40000000000 */
[C---:B------:R-:W-:Y:S01]  /*0780*/  IADD3 R14, R222.reuse, 0x9, RZ ;  /* 0x00000009de0e7810 */ /* 0x040fe20007ffe0ff */
[C---:B------:R-:W-:Y:S01]  /*0790*/  IMAD R235, R243.reuse, R2, R6 ;  /* 0x00000002f3eb7224 */ /* 0x040fe200078e0206 */
[----:B------:R-:W-:Y:S01]  /*07a0*/  IABS R6, R13 ;  /* 0x0000000d00067213 */ /* 0x000fe20000000000 */
[----:B------:R-:W-:Y:S01]  /*07b0*/  IMAD R236, R243, R3, R236 ;  /* 0x00000003f3ec7224 */ /* 0x000fe200078e02ec */
[----:B------:R-:W-:Y:S01]  /*07c0*/  IABS R238, R12 ;  /* 0x0000000c00ee7213 */ /* 0x000fe20000000000 */
[----:B------:R-:W-:Y:S01]  /*07d0*/  IMAD.MOV R0, RZ, RZ, -R0 ;  /* 0x000000ffff007224 */ /* 0x000fe200078e0a00 */
[----:B------:R-:W-:Y:S01]  /*07e0*/  STL [R1+0x4808], R235 ;  /* 0x004808eb01007387 */ /* 0x000fe20000100800 */
[----:B------:R-:W-:Y:S01]  /*07f0*/  IMAD.HI.U32 R5, R249, R244, RZ ;  /* 0x000000f4f9057227 */ /* 0x000fe200078e00ff */
[----:B------:R-:W-:Y:S02]  /*0800*/  IADD3 R19, R222, 0xf, RZ ;  /* 0x0000000fde137810 */ /* 0x000fe40007ffe0ff */
[----:B------:R-:W-:Y:S01]  /*0810*/  STL [R1+0x4804], R236 ;  /* 0x004804ec01007387 */ /* 0x000fe20000100800 */
[C---:B------:R-:W-:Y:S01]  /*0820*/  IMAD R237, R243.reuse, R4, R8 ;  /* 0x00000004f3ed7224 */ /* 0x040fe200078e0208 */
[----:B------:R-:W-:Y:S01]  /*0830*/  IABS R8, R11 ;  /* 0x0000000b00087213 */ /* 0x000fe20000000000 */
[----:B------:R-:W-:Y:S01]  /*0840*/  IMAD R230, R243, R0, R230 ;  /* 0x00000000f3e67224 */ /* 0x000fe200078e02e6 */
[----:B------:R1:W-:Y:S01]  /*0850*/  STL [R1+0x43b8], R13 ;  /* 0x0043b80d01007387 */ /* 0x0003e20000100800 */
[----:B------:R-:W-:Y:S01]  /*0860*/  IMAD.HI.U32 R0, R249, R6, RZ ;  /* 0x00000006f9007227 */ /* 0x000fe200078e00ff */
[----:B------:R-:W-:-:S02]  /*0870*/  IADD3 R5, -R5, RZ, RZ ;  /* 0x000000ff05057210 */ /* 0x000fc40007ffe1ff */
[----:B------:R2:W-:Y:S01]  /*0880*/  STL [R1+0x43bc], R12 ;  /* 0x0043bc0c01007387 */ /* 0x0005e20000100800 */
[----:B------:R-:W-:Y:S01]  /*0890*/  IMAD.HI.U32 R3, R249, R8, RZ ;  /* 0x00000008f9037227 */ /* 0x000fe200078e00ff */
[C---:B------:R-:W-:Y:S02]  /*08a0*/  IADD3 R20, R222.reuse, 0xe, RZ ;  /* 0x0000000ede147810 */ /* 0x040fe40007ffe0ff */
[----:B------:R3:W-:Y:S01]  /*08b0*/  STL [R1+0x43c0], R11 ;  /* 0x0043c00b01007387 */ /* 0x0007e20000100800 */
[----:B------:R-:W-:Y:S01]  /*08c0*/  IMAD.MOV R0, RZ, RZ, -R0 ;  /* 0x000000ffff007224 */ /* 0x000fe200078e0a00 */
[C---:B-1----:R-:W-:Y:S01]  /*08d0*/  IADD3 R13, R222.reuse, 0xa, RZ ;  /* 0x0000000ade0d7810 */ /* 0x042fe20007ffe0ff */
[----:B------:R-:W-:Y:S01]  /*08e0*/  IMAD R244, R243, R5, R244 ;  /* 0x00000005f3f47224 */ /* 0x000fe200078e02f4 */
[----:B------:R1:W-:Y:S01]  /*08f0*/  STL [R1+0x43c4], R10 ;  /* 0x0043c40a01007387 */ /* 0x0003e20000100800 */
[----:B------:R-:W-:Y:S01]  /*0900*/  IMAD.HI.U32 R4, R249, R240, RZ ;  /* 0x000000f0f9047227 */ /* 0x000fe200078e00ff */
[----:B--2---:R-:W-:-:S02]  /*0910*/  IADD3 R12, R222, 0xb, RZ ;  /* 0x0000000bde0c7810 */ /* 0x004fc40007ffe0ff */
[----:B------:R2:W-:Y:S01]  /*0920*/  STL [R1+0x43c8], R9 ;  /* 0x0043c80901007387 */ /* 0x0005e20000100800 */
[----:B------:R-:W-:Y:S01]  /*0930*/  IMAD R241, R243, R0, R6 ;  /* 0x00000000f3f17224 */ /* 0x000fe200078e0206 */
[C---:B---3--:R-:W-:Y:S01]  /*0940*/  IADD3 R11, R222.reuse, 0xc, RZ ;  /* 0x0000000cde0b7810 */ /* 0x048fe20007ffe0ff */
[----:B------:R-:W-:Y:S01]  /*0950*/  IMAD.HI.U32 R2, R249, R238, RZ ;  /* 0x000000eef9027227 */ /* 0x000fe200078e00ff */
[----:B------:R-:W-:Y:S01]  /*0960*/  IADD3 R3, -R3, RZ, RZ ;  /* 0x000000ff03037210 */ /* 0x000fe20007ffe1ff */
[----:B------:R3:W-:Y:S01]  /*0970*/  STL [R1+0x43cc], R14 ;  /* 0x0043cc0e01007387 */ /* 0x0007e20000100800 */
[----:B-1----:R-:W-:Y:S01]  /*0980*/  IABS R10, R9 ;  /* 0x00000009000a7213 */ /* 0x002fe20000000000 */
[----:B------:R-:W-:Y:S01]  /*0990*/  IMAD.MOV R4, RZ, RZ, -R4 ;  /* 0x000000ffff047224 */ /* 0x000fe200078e0a04 */
[----:B------:R-:W-:Y:S01]  /*09a0*/  IABS R6, R14 ;  /* 0x0000000e00067213 */ /* 0x000fe20000000000 */
[----:B------:R-:W-:Y:S01]  /*09b0*/  STL [R1+0x43d0], R13 ;  /* 0x0043d00d01007387 */ /* 0x000fe20000100800 */
[C---:B--2---:R-:W-:Y:S01]  /*09c0*/  IADD3 R9, R222.reuse, 0xd, RZ ;  /* 0x0000000dde097810 */ /* 0x044fe20007ffe0ff */
[----:B------:R-:W-:Y:S01]  /*09d0*/  IMAD.HI.U32 R5, R249, R10, RZ ;  /* 0x0000000af9057227 */ /* 0x000fe200078e00ff */
[C---:B------:R-:W-:Y:S01]  /*09e0*/  IADD3 R18, R222.reuse, 0x10, RZ ;  /* 0x00000010de127810 */ /* 0x040fe20007ffe0ff */
[----:B------:R1:W-:Y:S01]  /*09f0*/  STL [R1+0x43d4], R12 ;  /* 0x0043d40c01007387 */ /* 0x0003e20000100800 */
[----:B------:R-:W-:Y:S01]  /*0a00*/  IABS R16, R9 ;  /* 0x0000000900107213 */ /* 0x000fe20000000000 */
[----:B------:R-:W-:Y:S01]  /*0a10*/  IMAD.MOV R5, RZ, RZ, -R5 ;  /* 0x000000ffff057224 */ /* 0x000fe200078e0a05 */
[----:B---3--:R-:W-:Y:S01]  /*0a20*/  IABS R14, R11 ;  /* 0x0000000b000e7213 */ /* 0x008fe20000000000 */
[----:B------:R-:W-:Y:S01]  /*0a30*/  IMAD R239, R243, R3, R8 ;  /* 0x00000003f3ef7224 */ /* 0x000fe200078e0208 */
[----:B------:R-:W-:Y:S01]  /*0a40*/  STL [R1+0x43dc], R11 ;  /* 0x0043dc0b01007387 */ /* 0x000fe20000100800 */
[----:B------:R-:W-:Y:S01]  /*0a50*/  IMAD.HI.U32 R0, R249, R6, RZ ;  /* 0x00000006f9007227 */ /* 0x000fe200078e00ff */
[----:B------:R-:W-:-:S02]  /*0a60*/  IADD3 R15, R222, 0x12, RZ ;  /* 0x00000012de0f7810 */ /* 0x000fc40007ffe0ff */
[----:B------:R2:W-:Y:S01]  /*0a70*/  STL [R1+0x43d8], R9 ;  /* 0x0043d80901007387 */ /* 0x0005e20000100800 */
[----:B-1----:R-:W-:Y:S01]  /*0a80*/  IABS R12, R12 ;  /* 0x0000000c000c7213 */ /* 0x002fe20000000000 */
[C---:B------:R-:W-:Y:S01]  /*0a90*/  IMAD R8, R243.reuse, R5, R10 ;  /* 0x00000005f3087224 */ /* 0x040fe200078e020a */
[----:B------:R-:W-:Y:S01]  /*0aa0*/  IABS R10, R13 ;  /* 0x0000000d000a7213 */ /* 0x000fe20000000000 */
[----:B------:R-:W-:Y:S01]  /*0ab0*/  IMAD.MOV R2, RZ, RZ, -R2 ;  /* 0x000000ffff027224 */ /* 0x000fe200078e0a02 */
[----:B------:R-:W-:Y:S01]  /*0ac0*/  IADD3 R0, -R0, RZ, RZ ;  /* 0x000000ff00007210 */ /* 0x000fe20007ffe1ff */
[----:B------:R-:W-:Y:S01]  /*0ad0*/  IMAD R240, R243, R4, R240 ;  /* 0x00000004f3f07224 */ /* 0x000fe200078e02f0 */
[C---:B------:R-:W-:Y:S01]  /*0ae0*/  IADD3 R17, R222.reuse, 0x11, RZ ;  /* 0x00000011de117810 */ /* 0x040fe20007ffe0ff */
[----:B------:R-:W-:Y:S01]  /*0af0*/  IMAD.HI.U32 R4, R249, R14, RZ ;  /* 0x0000000ef9047227 */ /* 0x000fe200078e00ff */
[----:B------:R-:W-:Y:S01]  /*0b00*/  STL [R1+0x43e4], R20 ;  /* 0x0043e41401007387 */ /* 0x000fe20000100800 */
[----:B------:R-:W-:-:S02]  /*0b10*/  IADD3 R24, R222, 0x13, RZ ;  /* 0x00000013de187810 */ /* 0x000fc40007ffe0ff */
[----:B------:R-:W-:Y:S01]  /*0b20*/  IMAD.HI.U32 R3, R249, R12, RZ ;  /* 0x0000000cf9037227 */ /* 0x000fe200078e00ff */
[----:B------:R-:W-:Y:S01]  /*0b30*/  IADD3 R4, -R4, RZ, RZ ;  /* 0x000000ff04047210 */ /* 0x000fe20007ffe1ff */
[----:B------:R1:W-:Y:S01]  /*0b40*/  STL [R1+0x43e0], R19 ;  /* 0x0043e01301007387 */ /* 0x0003e20000100800 */
[C---:B------:R-:W-:Y:S01]  /*0b50*/  IADD3 R23, R222.reuse, 0x14, RZ ;  /* 0x00000014de177810 */ /* 0x040fe20007ffe0ff */
[----:B------:R-:W-:Y:S01]  /*0b60*/  IMAD R238, R243, R2, R238 ;  /* 0x00000002f3ee7224 */ /* 0x000fe200078e02ee */
[C---:B------:R-:W-:Y:S01]  /*0b70*/  IADD3 R22, R222.reuse, 0x15, RZ ;  /* 0x00000015de167810 */ /* 0x040fe20007ffe0ff */
[C---:B------:R-:W-:Y:S01]  /*0b80*/  IMAD.HI.U32 R5, R249.reuse, R16, RZ ;  /* 0x00000010f9057227 */ /* 0x040fe200078e00ff */
[----:B------:R3:W-:Y:S01]  /*0b90*/  STL [R1+0x43e8], R18 ;  /* 0x0043e81201007387 */ /* 0x0007e20000100800 */
[C---:B------:R-:W-:Y:S02]  /*0ba0*/  IADD3 R21, R222.reuse, 0x16, RZ ;  /* 0x00000016de157810 */ /* 0x040fe40007ffe0ff */
[----:B------:R-:W-:Y:S01]  /*0bb0*/  IMAD.HI.U32 R2, R249, R10, RZ ;  /* 0x0000000af9027227 */ /* 0x000fe200078e00ff */
[----:B------:R-:W-:Y:S01]  /*0bc0*/  STL [R1+0x43ec], R17 ;  /* 0x0043ec1101007387 */ /* 0x000fe20000100800 */
[----:B------:R-:W-:-:S02]  /*0bd0*/  IADD3 R30, R222, 0x18, RZ ;  /* 0x00000018de1e7810 */ /* 0x000fc40007ffe0ff */
[----:B------:R-:W-:Y:S01]  /*0be0*/  IMAD.MOV R3, RZ, RZ, -R3 ;  /* 0x000000ffff037224 */ /* 0x000fe200078e0a03 */
[----:B------:R-:W-:Y:S01]  /*0bf0*/  STL [R1+0x43f0], R15 ;  /* 0x0043f00f01007387 */ /* 0x000fe20000100800 */
[----:B------:R-:W-:Y:S01]  /*0c00*/  IMAD.MOV R5, RZ, RZ, -R5 ;  /* 0x000000ffff057224 */ /* 0x000fe200078e0a05 */
[C---:B------:R-:W-:Y:S01]  /*0c10*/  IADD3 R29, R222.reuse, 0x19, RZ ;  /* 0x00000019de1d7810 */ /* 0x040fe20007ffe0ff */
[C---:B--2---:R-:W-:Y:S01]  /*0c20*/  IMAD R9, R243.reuse, R0, R6 ;  /* 0x00000000f3097224 */ /* 0x044fe200078e0206 */
[----:B------:R-:W-:Y:S01]  /*0c30*/  IABS R6, R19 ;  /* 0x0000001300067213 */ /* 0x000fe20000000000 */
[----:B------:R-:W-:Y:S01]  /*0c40*/  IMAD.MOV R2, RZ, RZ, -R2 ;  /* 0x000000ffff027224 */ /* 0x000fe200078e0a02 */
[----:B-1----:R-:W-:Y:S01]  /*0c50*/  IADD3 R19, R222, 0x17, RZ ;  /* 0x00000017de137810 */ /* 0x002fe20007ffe0ff */
[C---:B------:R-:W-:Y:S01]  /*0c60*/  IMAD R11, R243.reuse, R3, R12 ;  /* 0x00000003f30b7224 */ /* 0x040fe200078e020c */
[----:B------:R-:W-:Y:S01]  /*0c70*/  STL [R1+0x43f4], R24 ;  /* 0x0043f41801007387 */ /* 0x000fe20000100800 */
[C---:B------:R-:W-:Y:S01]  /*0c80*/  IMAD R12, R243.reuse, R4, R14 ;  /* 0x00000004f30c7224 */ /* 0x040fe200078e020e */
[----:B------:R-:W-:Y:S01]  /*0c90*/  IABS R14, R20 ;  /* 0x00000014000e7213 */ /* 0x000fe20000000000 */
[C---:B------:R-:W-:Y:S01]  /*0ca0*/  IMAD R13, R243.reuse, R5, R16 ;  /* 0x00000005f30d7224 */ /* 0x040fe200078e0210 */
[----:B------:R-:W-:Y:S01]  /*0cb0*/  IABS R16, R18 ;  /* 0x0000001200107213 */ /* 0x000fe20000000000 */
[----:B------:R-:W-:Y:S01]  /*0cc0*/  IMAD R10, R243, R2, R10 ;  /* 0x00000002f30a7224 */ /* 0x000fe200078e020a */
[----:B------:R-:W-:Y:S01]  /*0cd0*/  IABS R20, R15 ;  /* 0x0000000f00147213 */ /* 0x000fe20000000000 */
[C---:B------:R-:W-:Y:S01]  /*0ce0*/  IMAD.HI.U32 R2, R249.reuse, R6, RZ ;  /* 0x00000006f9027227 */ /* 0x040fe200078e00ff */
[----:B---3--:R-:W-:Y:S01]  /*0cf0*/  IABS R18, R17 ;  /* 0x0000001100127213 */ /* 0x008fe20000000000 */
[----:B------:R-:W-:Y:S01]  /*0d00*/  STL [R1+0x43f8], R23 ;  /* 0x0043f81701007387 */ /* 0x000fe20000100800 */
[----:B------:R-:W-:Y:S01]  /*0d10*/  IABS R26, R19 ;  /* 0x00000013001a7213 */ /* 0x000fe20000000000 */
[C---:B------:R-:W-:Y:S01]  /*0d20*/  IMAD.HI.U32 R5, R249.reuse, R20, RZ ;  /* 0x00000014f9057227 */ /* 0x040fe200078e00ff */
[----:B------:R-:W-:Y:S01]  /*0d30*/  IADD3 R2, -R2, RZ, RZ ;  /* 0x000000ff02027210 */ /* 0x000fe20007ffe1ff */
[----:B------:R1:W-:Y:S01]  /*0d40*/  STL [R1+0x43fc], R22 ;  /* 0x0043fc1601007387 */ /* 0x0003e20000100800 */
[C---:B------:R-:W-:Y:S01]  /*0d50*/  IADD3 R28, R222.reuse, 0x1a, RZ ;  /* 0x0000001ade1c7810 */ /* 0x040fe20007ffe0ff */
[----:B------:R-:W-:Y:S01]  /*0d60*/  IMAD.HI.U32 R4, R249, R18, RZ ;  /* 0x00000012f9047227 */ /* 0x000fe200078e00ff */
[----:B------:R-:W-:Y:S01]  /*0d70*/  IADD3 R5, -R5, RZ, RZ ;  /* 0x000000ff05057210 */ /* 0x000fe20007ffe1ff */
[----:B------:R-:W-:Y:S01]  /*0d80*/  STL [R1+0x4400], R21 ;  /* 0x0044001501007387 */ /* 0x000fe20000100800 */
[C---:B------:R-:W-:Y:S01]  /*0d90*/  IADD3 R27, R222.reuse, 0x1b, RZ ;  /* 0x0000001bde1b7810 */ /* 0x040fe20007ffe0ff */
[C---:B------:R-:W-:Y:S01]  /*0da0*/  IMAD.HI.U32 R3, R249.reuse, R16, RZ ;  /* 0x00000010f9037227 */ /* 0x040fe200078e00ff */
[C---:B------:R-:W-:Y:S01]  /*0db0*/  IADD3 R25, R222.reuse, 0x1c, RZ ;  /* 0x0000001cde197810 */ /* 0x040fe20007ffe0ff */
[----:B------:R-:W-:Y:S01]  /*0dc0*/  STL [R1+0x4404], R19 ;  /* 0x0044041301007387 */ /* 0x000fe20000100800 */
[C---:B------:R-:W-:Y:S01]  /*0dd0*/  IADD3 R34, R222.reuse, 0x1d, RZ ;  /* 0x0000001dde227810 */ /* 0x040fe20007ffe0ff */
[----:B------:R-:W-:Y:S01]  /*0de0*/  IMAD.HI.U32 R0, R249, R14, RZ ;  /* 0x0000000ef9007227 */ /* 0x000fe200078e00ff */
[----:B-1----:R-:W-:Y:S01]  /*0df0*/  IABS R22, R22 ;  /* 0x0000001600167213 */ /* 0x002fe20000000000 */
[----:B------:R-:W-:Y:S01]  /*0e00*/  STL [R1+0x4408], R30 ;  /* 0x0044081e01007387 */ /* 0x000fe20000100800 */
[C---:B------:R-:W-:Y:S01]  /*0e10*/  IADD3 R33, R222.reuse, 0x1e, RZ ;  /* 0x0000001ede217810 */ /* 0x040fe20007ffe0ff */
[----:B------:R-:W-:Y:S01]  /*0e20*/  IMAD.MOV R4, RZ, RZ, -R4 ;  /* 0x000000ffff047224 */ /* 0x000fe200078e0a04 */
[C---:B------:R-:W-:Y:S01]  /*0e30*/  IADD3 R32, R222.reuse, 0x1f, RZ ;  /* 0x0000001fde207810 */ /* 0x040fe20007ffe0ff */
[----:B------:R-:W-:Y:S01]  /*0e40*/  IMAD.MOV R3, RZ, RZ, -R3 ;  /* 0x000000ffff037224 */ /* 0x000fe200078e0a03 */
[----:B------:R-:W-:Y:S01]  /*0e50*/  STL [R1+0x440c], R29 ;  /* 0x00440c1d01007387 */ /* 0x000fe20000100800 */
[C---:B------:R-:W-:Y:S01]  /*0e60*/  IMAD R15, R243.reuse, R2, R6 ;  /* 0x00000002f30f7224 */ /* 0x040fe200078e0206 */
[----:B------:R-:W-:Y:S01]  /*0e70*/  IABS R6, R24 ;  /* 0x0000001800067213 */ /* 0x000fe20000000000 */
[----:B------:R-:W-:Y:S01]  /*0e80*/  IMAD.MOV R0, RZ, RZ, -R0 ;  /* 0x000000ffff007224 */ /* 0x000fe200078e0a00 */
[----:B------:R-:W-:Y:S01]  /*0e90*/  IABS R24, R21 ;  /* 0x0000001500187213 */ /* 0x000fe20000000000 */
[C---:B------:R-:W-:Y:S01]  /*0ea0*/  IMAD R17, R243.reuse, R4, R18 ;  /* 0x00000004f3117224 */ /* 0x040fe200078e0212 */
[----:B------:R-:W-:Y:S01]  /*0eb0*/  STL [R1+0x4410], R28 ;  /* 0x0044101c01007387 */ /* 0x000fe20000100800 */
[C---:B------:R-:W-:Y:S01]  /*0ec0*/  IMAD R16, R243.reuse, R3, R16 ;  /* 0x00000003f3107224 */ /* 0x040fe200078e0210 */
[C---:B------:R-:W-:Y:S01]  /*0ed0*/  IADD3 R31, R222.reuse, 0x20, RZ ;  /* 0x00000020de1f7810 */ /* 0x040fe20007ffe0ff */
[C---:B------:R-:W-:Y:S01]  /*0ee0*/  IMAD R18, R243.reuse, R5, R20 ;  /* 0x00000005f3127224 */ /* 0x040fe200078e0214 */
[----:B------:R-:W-:Y:S01]  /*0ef0*/  IABS R20, R23 ;  /* 0x0000001700147213 */ /* 0x000fe20000000000 */
[----:B------:R-:W-:Y:S01]  /*0f00*/  IMAD R14, R243, R0, R14 ;  /* 0x00000000f30e7224 */ /* 0x000fe200078e020e */
[----:B------:R-:W-:Y:S01]  /*0f10*/  STL [R1+0x4414], R27 ;  /* 0x0044141b01007387 */ /* 0x000fe20000100800 */
[----:B------:R-:W-:Y:S01]  /*0f20*/  IMAD.HI.U32 R3, R249, R22, RZ ;  /* 0x00000016f9037227 */ /* 0x000fe200078e00ff */
[----:B------:R-:W-:-:S02]  /*0f30*/  IADD3 R39, R222, 0x23, RZ ;  /* 0x00000023de277810 */ /* 0x000fc40007ffe0ff */
[----:B------:R-:W-:Y:S01]  /*0f40*/  STL [R1+0x4418], R25 ;  /* 0x0044181901007387 */ /* 0x000fe20000100800 */
[----:B------:R-:W-:Y:S01]  /*0f50*/  IMAD.HI.U32 R5, R249, R26, RZ ;  /* 0x0000001af9057227 */ /* 0x000fe200078e00ff */
[----:B------:R-:W-:Y:S02]  /*0f60*/  IADD3 R3, -R3, RZ, RZ ;  /* 0x000000ff03037210 */ /* 0x000fe40007ffe1ff */
[----:B------:R-:W-:Y:S01]  /*0f70*/  STL [R1+0x441c], R34 ;  /* 0x00441c2201007387 */ /* 0x000fe20000100800 */
[C---:B------:R-:W-:Y:S01]  /*0f80*/  IMAD.HI.U32 R0, R249.reuse, R6, RZ ;  /* 0x00000006f9007227 */ /* 0x040fe200078e00ff */
[C---:B------:R-:W-:Y:S02]  /*0f90*/  IADD3 R40, R222.reuse, 0x22, RZ ;  /* 0x00000022de287810 */ /* 0x040fe40007ffe0ff */
[----:B------:R-:W-:Y:S01]  /*0fa0*/  STL [R1+0x4420], R33 ;  /* 0x0044202101007387 */ /* 0x000fe20000100800 */
[----:B------:R-:W-:Y:S01]  /*0fb0*/  IMAD.HI.U32 R4, R249, R24, RZ ;  /* 0x00000018f9047227 */ /* 0x000fe200078e00ff */
[----:B------:R-:W-:-:S02]  /*0fc0*/  IADD3 R38, R222, 0x24, RZ ;  /* 0x00000024de267810 */ /* 0x000fc40007ffe0ff */
[----:B------:R1:W-:Y:S01]  /*0fd0*/  STL [R1+0x4424], R32 ;  /* 0x0044242001007387 */ /* 0x0003e20000100800 */
[----:B------:R-:W-:Y:S01]  /*0fe0*/  IMAD.MOV R5, RZ, RZ, -R5 ;  /* 0x000000ffff057224 */ /* 0x000fe200078e0a05 */
[C---:B------:R-:W-:Y:S01]  /*0ff0*/  IADD3 R37, R222.reuse, 0x25, RZ ;  /* 0x00000025de257810 */ /* 0x040fe20007ffe0ff */
[----:B------:R-:W-:Y:S01]  /*1000*/  IMAD.MOV R0, RZ, RZ, -R0 ;  /* 0x000000ffff007224 */ /* 0x000fe200078e0a00 */
[----:B------:R-:W-:Y:S01]  /*1010*/  STL [R1+0x4428], R31 ;  /* 0x0044281f01007387 */ /* 0x000fe20000100800 */
[----:B------:R-:W-:Y:S01]  /*1020*/  IMAD.HI.U32 R2, R249, R20, RZ ;  /* 0x00000014f9027227 */ /* 0x000fe200078e00ff */
[C---:B------:R-:W-:Y:S02]  /*1030*/  IADD3 R35, R222.reuse, 0x26, RZ ;  /* 0x00000026de237810 */ /* 0x040fe40007ffe0ff */
[C---:B------:R-:W-:Y:S01]  /*1040*/  IADD3 R44, R222.reuse, 0x27, RZ ;  /* 0x00000027de2c7810 */ /* 0x040fe20007ffe0ff */
[----:B------:R-:W-:Y:S01]  /*1050*/  IMAD.MOV R4, RZ, RZ, -R4 ;  /* 0x000000ffff047224 */ /* 0x000fe200078e0a04 */
[----:B-1----:R-:W-:Y:S01]  /*1060*/  IABS R32, R32 ;  /* 0x0000002000207213 */ /* 0x002fe20000000000 */
[C---:B------:R-:W-:Y:S01]  /*1070*/  IMAD R23, R243.reuse, R5, R26 ;  /* 0x00000005f3177224 */ /* 0x040fe200078e021a */
[----:B------:R-:W-:Y:S01]  /*1080*/  IABS R26, R28 ;  /* 0x0000001c001a7213 */ /* 0x000fe20000000000 */
[C---:B------:R-:W-:Y:S01]  /*1090*/  IMAD R19, R243.reuse, R0, R6 ;  /* 0x00000000f3137224 */ /* 0x040fe200078e0206 */
[----:B------:R-:W-:Y:S01]  /*10a0*/  IABS R6, R29 ;  /* 0x0000001d00067213 */ /* 0x000fe20000000000 */
[----:B------:R-:W-:Y:S01]  /*10b0*/  IMAD.MOV R2, RZ, RZ, -R2 ;  /* 0x000000ffff027224 */ /* 0x000fe200078e0a02 */
[----:B------:R-:W-:Y:S01]  /*10c0*/  IABS R28, R27 ;  /* 0x0000001b001c7213 */ /* 0x000fe20000000000 */
[C---:B------:R-:W-:Y:S01]  /*10d0*/  IMAD R21, R243.reuse, R3, R22 ;  /* 0x00000003f3157224 */ /* 0x040fe200078e0216 */
[C---:B------:R-:W-:Y:S01]  /*10e0*/  IADD3 R29, R222.reuse, 0x21, RZ ;  /* 0x00000021de1d7810 */ /* 0x040fe20007ffe0ff */
[C---:B------:R-:W-:Y:S01]  /*10f0*/  IMAD R22, R243.reuse, R4, R24 ;  /* 0x00000004f3167224 */ /* 0x040fe200078e0218 */
[----:B------:R-:W-:Y:S01]  /*1100*/  IABS R24, R30 ;  /* 0x0000001e00187213 */ /* 0x000fe20000000000 */
[----:B------:R-:W-:Y:S01]  /*1110*/  IMAD R20, R243, R2, R20 ;  /* 0x00000002f3147224 */ /* 0x000fe200078e0214 */
[----:B------:R-:W-:Y:S01]  /*1120*/  IABS R30, R25 ;  /* 0x00000019001e7213 */ /* 0x000fe20000000000 */
[C---:B------:R-:W-:Y:S01]  /*1130*/  IMAD.HI.U32 R2, R249.reuse, R6, RZ ;  /* 0x00000006f9027227 */ /* 0x040fe200078e00ff */
[----:B------:R-:W-:Y:S01]  /*1140*/  IABS R36, R29 ;  /* 0x0000001d00247213 */ /* 0x000fe20000000000 */
[----:B------:R-:W-:Y:S01]  /*1150*/  STL [R1+0x442c], R29 ;  /* 0x00442c1d01007387 */ /* 0x000fe20000100800 */
[C---:B------:R-:W-:Y:S01]  /*1160*/  IADD3 R43, R222.reuse, 0x28, RZ ;  /* 0x00000028de2b7810 */ /* 0x040fe20007ffe0ff */
[C---:B------:R-:W-:Y:S01]  /*1170*/  IMAD.HI.U32 R4, R249.reuse, R28, RZ ;  /* 0x0000001cf9047227 */ /* 0x040fe200078e00ff */
[C---:B------:R-:W-:Y:S01]  /*1180*/  IADD3 R42, R222.reuse, 0x29, RZ ;  /* 0x00000029de2a7810 */ /* 0x040fe20007ffe0ff */
[----:B------:R-:W-:Y:S01]  /*1190*/  STL [R1+0x4430], R40 ;  /* 0x0044302801007387 */ /* 0x000fe20000100800 */
[----:B------:R-:W-:Y:S01]  /*11a0*/  IADD3 R41, R222, 0x2a, RZ ;  /* 0x0000002ade297810 */ /* 0x000fe20007ffe0ff */
[C---:B------:R-:W-:Y:S01]  /*11b0*/  IMAD.HI.U32 R0, R249.reuse, R24, RZ ;  /* 0x00000018f9007227 */ /* 0x040fe200078e00ff */
[----:B------:R-:W-:Y:S01]  /*11c0*/  IADD3 R4, -R4, RZ, RZ ;  /* 0x000000ff04047210 */ /* 0x000fe20007ffe1ff */
[----:B------:R-:W-:Y:S01]  /*11d0*/  STL [R1+0x4434], R39 ;  /* 0x0044342701007387 */ /* 0x000fe20000100800 */
[----:B------:R-:W-:Y:S01]  /*11e0*/  IADD3 R49, R222, 0x2d, RZ ;  /* 0x0000002dde317810 */ /* 0x000fe20007ffe0ff */
[----:B------:R-:W-:Y:S01]  /*11f0*/  IMAD.HI.U32 R5, R249, R30, RZ ;  /* 0x0000001ef9057227 */ /* 0x000fe200078e00ff */
[----:B------:R-:W-:Y:S01]  /*1200*/  IADD3 R0, -R0, RZ, RZ ;  /* 0x000000ff00007210 */ /* 0x000fe20007ffe1ff */
[----:B------:R-:W-:Y:S01]  /*1210*/  STL [R1+0x4438], R38 ;  /* 0x0044382601007387 */ /* 0x000fe20000100800 */
[C---:B------:R-:W-:Y:S01]  /*1220*/  IADD3 R50, R222.reuse, 0x2c, RZ ;  /* 0x0000002cde327810 */ /* 0x040fe20007ffe0ff */
[----:B------:R-:W-:Y:S01]  /*1230*/  IMAD.MOV R2, RZ, RZ, -R2 ;  /* 0x000000ffff027224 */ /* 0x000fe200078e0a02 */
[C---:B------:R-:W-:Y:S01]  /*1240*/  IADD3 R48, R222.reuse, 0x2e, RZ ;  /* 0x0000002ede307810 */ /* 0x040fe20007ffe0ff */
[----:B------:R-:W-:Y:S01]  /*1250*/  IMAD.MOV R5, RZ, RZ, -R5 ;  /* 0x000000ffff057224 */ /* 0x000fe200078e0a05 */
[----:B------:R-:W-:Y:S01]  /*1260*/  STL [R1+0x443c], R37 ;  /* 0x00443c2501007387 */ /* 0x000fe20000100800 */
[----:B------:R-:W-:Y:S01]  /*1270*/  IMAD R25, R243, R2, R6 ;  /* 0x00000002f3197224 */ /* 0x000fe200078e0206 */
[----:B------:R-:W-:Y:S01]  /*1280*/  IABS R6, R34 ;  /* 0x0000002200067213 */ /* 0x000fe20000000000 */
[----:B------:R-:W-:Y:S01]  /*1290*/  IMAD.HI.U32 R3, R249, R26, RZ ;  /* 0x0000001af9037227 */ /* 0x000fe200078e00ff */
[----:B------:R-:W-:Y:S01]  /*12a0*/  IABS R34, R31 ;  /* 0x0000001f00227213 */ /* 0x000fe20000000000 */
[----:B------:R-:W-:Y:S01]  /*12b0*/  STL [R1+0x4440], R35 ;  /* 0x0044402301007387 */ /* 0x000fe20000100800 */
[C---:B------:R-:W-:Y:S01]  /*12c0*/  IADD3 R45, R222.reuse, 0x30, RZ ;  /* 0x00000030de2d7810 */ /* 0x040fe20007ffe0ff */
[C---:B------:R-:W-:Y:S01]  /*12d0*/  IMAD R27, R243.reuse, R4, R28 ;  /* 0x00000004f31b7224 */ /* 0x040fe200078e021c */
[C---:B------:R-:W-:Y:S01]  /*12e0*/  IADD3 R47, R222.reuse, 0x2f, RZ ;  /* 0x0000002fde2f7810 */ /* 0x040fe20007ffe0ff */
[C---:B------:R-:W-:Y:S01]  /*12f0*/  IMAD R28, R243.reuse, R5, R30 ;  /* 0x00000005f31c7224 */ /* 0x040fe200078e021e */
[----:B------:R-:W-:Y:S01]  /*1300*/  IABS R30, R33 ;  /* 0x00000021001e7213 */ /* 0x000fe20000000000 */
[----:B------:R-:W-:Y:S01]  /*1310*/  IMAD.MOV R3, RZ, RZ, -R3 ;  /* 0x000000ffff037224 */ /* 0x000fe200078e0a03 */
[----:B------:R-:W-:Y:S01]  /*1320*/  STL [R1+0x4444], R44 ;  /* 0x0044442c01007387 */ /* 0x000fe20000100800 */
[----:B------:R-:W-:Y:S01]  /*1330*/  IMAD R24, R243, R0, R24 ;  /* 0x00000000f3187224 */ /* 0x000fe200078e0218 */
[C---:B------:R-:W-:Y:S01]  /*1340*/  IADD3 R54, R222.reuse, 0x31, RZ ;  /* 0x00000031de367810 */ /* 0x040fe20007ffe0ff */
[----:B------:R-:W-:Y:S01]  /*1350*/  IMAD.HI.U32 R0, R249, R6, RZ ;  /* 0x00000006f9007227 */ /* 0x000fe200078e00ff */
[----:B------:R-:W-:Y:S01]  /*1360*/  STL [R1+0x4448], R43 ;  /* 0x0044482b01007387 */ /* 0x000fe20000100800 */
[----:B------:R-:W-:-:S02]  /*1370*/  IADD3 R53, R222, 0x32, RZ ;  /* 0x00000032de357810 */ /* 0x000fc40007ffe0ff */
[----:B------:R-:W-:Y:S01]  /*1380*/  IMAD R26, R243, R3, R26 ;  /* 0x00000003f31a7224 */ /* 0x000fe200078e021a */
[----:B------:R1:W-:Y:S01]  /*1390*/  STL [R1+0x444c], R42 ;  /* 0x00444c2a01007387 */ /* 0x0003e20000100800 */
[C---:B------:R-:W-:Y:S01]  /*13a0*/  IMAD.HI.U32 R2, R249.reuse, R30, RZ ;  /* 0x0000001ef9027227 */ /* 0x040fe200078e00ff */
[----:B------:R-:W-:Y:S02]  /*13b0*/  IADD3 R52, R222, 0x33, RZ ;  /* 0x00000033de347810 */ /* 0x000fe40007ffe0ff */
[----:B------:R-:W-:Y:S01]  /*13c0*/  STL [R1+0x4450], R41 ;  /* 0x0044502901007387 */ /* 0x000fe20000100800 */
[C---:B------:R-:W-:Y:S01]  /*13d0*/  IMAD.HI.U32 R5, R249.reuse, R36, RZ ;  /* 0x00000024f9057227 */ /* 0x040fe200078e00ff */
[----:B------:R-:W-:Y:S02]  /*13e0*/  IADD3 R2, -R2, RZ, RZ ;  /* 0x000000ff02027210 */ /* 0x000fe40007ffe1ff */
[----:B------:R-:W-:Y:S01]  /*13f0*/  IADD3 R51, R222, 0x34, RZ ;  /* 0x00000034de337810 */ /* 0x000fe20007ffe0ff */
[----:B------:R-:W-:Y:S01]  /*1400*/  IMAD.HI.U32 R3, R249, R32, RZ ;  /* 0x00000020f9037227 */ /* 0x000fe200078e00ff */
[----:B------:R-:W-:-:S02]  /*1410*/  IADD3 R5, -R5, RZ, RZ ;  /* 0x000000ff05057210 */ /* 0x000fc40007ffe1ff */
[----:B-1----:R-:W-:Y:S01]  /*1420*/  IABS R42, R42 ;  /* 0x0000002a002a7213 */ /* 0x002fe20000000000 */
[----:B------:R-:W-:Y:S01]  /*1430*/  IMAD.MOV R0, RZ, RZ, -R0 ;  /* 0x000000ffff007224 */ /* 0x000fe200078e0a00 */
[C---:B------:R-:W-:Y:S01]  /*1440*/  IADD3 R60, R222.reuse, 0x36, RZ ;  /* 0x00000036de3c7810 */ /* 0x040fe20007ffe0ff */
[----:B------:R-:W-:Y:S01]  /*1450*/  IMAD.HI.U32 R4, R249, R34, RZ ;  /* 0x00000022f9047227 */ /* 0x000fe200078e00ff */
[C---:B------:R-:W-:Y:S02]  /*1460*/  IADD3 R59, R222.reuse, 0x37, RZ ;  /* 0x00000037de3b7810 */ /* 0x040fe40007ffe0ff */
[C---:B------:R-:W-:Y:S01]  /*1470*/  IADD3 R58, R222.reuse, 0x38, RZ ;  /* 0x00000038de3a7810 */ /* 0x040fe20007ffe0ff */
[----:B------:R-:W-:Y:S01]  /*1480*/  IMAD.MOV R3, RZ, RZ, -R3 ;  /* 0x000000ffff037224 */ /* 0x000fe200078e0a03 */
[C---:B------:R-:W-:Y:S01]  /*1490*/  IADD3 R57, R222.reuse, 0x39, RZ ;  /* 0x00000039de397810 */ /* 0x040fe20007ffe0ff */
[C---:B------:R-:W-:Y:S01]  /*14a0*/  IMAD R29, R243.reuse, R0, R6 ;  /* 0x00000000f31d7224 */ /* 0x040fe200078e0206 */
[----:B------:R-:W-:Y:S01]  /*14b0*/  IABS R6, R39 ;  /* 0x0000002700067213 */ /* 0x000fe20000000000 */
[----:B------:R-:W-:Y:S01]  /*14c0*/  IMAD.MOV R4, RZ, RZ, -R4 ;  /* 0x000000ffff047224 */ /* 0x000fe200078e0a04 */
[C---:B------:R-:W-:Y:S01]  /*14d0*/  IADD3 R39, R222.reuse, 0x2b, RZ ;  /* 0x0000002bde277810 */ /* 0x040fe20007ffe0ff */
[C---:B------:R-:W-:Y:S01]  /*14e0*/  IMAD R31, R243.reuse, R3, R32 ;  /* 0x00000003f31f7224 */ /* 0x040fe200078e0220 */
[C---:B------:R-:W-:Y:S01]  /*14f0*/  IADD3 R55, R222.reuse, 0x3a, RZ ;  /* 0x0000003ade377810 */ /* 0x040fe20007ffe0ff */
[C---:B------:R-:W-:Y:S01]  /*1500*/  IMAD R30, R243.reuse, R2, R30 ;  /* 0x00000002f31e7224 */ /* 0x040fe200078e021e */
[----:B------:R-:W-:Y:S01]  /*1510*/  IABS R46, R39 ;  /* 0x00000027002e7213 */ /* 0x000fe20000000000 */
[C---:B------:R-:W-:Y:S01]  /*1520*/  IMAD R32, R243.reuse, R4, R34 ;  /* 0x00000004f3207224 */ /* 0x040fe200078e0222 */
[----:B------:R-:W-:Y:S01]  /*1530*/  IABS R34, R40 ;  /* 0x0000002800227213 */ /* 0x000fe20000000000 */
[----:B------:R-:W-:Y:S01]  /*1540*/  IMAD R33, R243, R5, R36 ;  /* 0x00000005f3217224 */ /* 0x000fe200078e0224 */
[----:B------:R-:W-:Y:S01]  /*1550*/  IABS R36, R38 ;  /* 0x0000002600247213 */ /* 0x000fe20000000000 */
[C---:B------:R-:W-:Y:S01]  /*1560*/  IMAD.HI.U32 R2, R249.reuse, R6, RZ ;  /* 0x00000006f9027227 */ /* 0x040fe200078e00ff */
[----:B------:R-:W-:Y:S01]  /*1570*/  IABS R38, R37 ;  /* 0x0000002500267213 */ /* 0x000fe20000000000 */
[----:B------:R-:W-:Y:S01]  /*1580*/  STL [R1+0x4454], R39 ;  /* 0x0044542701007387 */ /* 0x000fe20000100800 */
[----:B------:R-:W-:Y:S01]  /*1590*/  IABS R40, R35 ;  /* 0x0000002300287213 */ /* 0x000fe20000000000 */
[----:B------:R-:W-:Y:S01]  /*15a0*/  IMAD.MOV R2, RZ, RZ, -R2 ;  /* 0x000000ffff027224 */ /* 0x000fe200078e0a02 */
[C---:B------:R-:W-:Y:S01]  /*15b0*/  IADD3 R64, R222.reuse, 0x3b, RZ ;  /* 0x0000003bde407810 */ /* 0x040fe20007ffe0ff */
[----:B------:R-:W-:Y:S01]  /*15c0*/  IMAD.HI.U32 R0, R249, R34, RZ ;  /* 0x00000022f9007227 */ /* 0x000fe200078e00ff */
[----:B------:R-:W-:Y:S01]  /*15d0*/  STL [R1+0x445c], R50 ;  /* 0x00445c3201007387 */ /* 0x000fe20000100800 */
[----:B------:R-:W-:-:S02]  /*15e0*/  IADD3 R63, R222, 0x3c, RZ ;  /* 0x0000003cde3f7810 */ /* 0x000fc40007ffe0ff */
[C---:B------:R-:W-:Y:S01]  /*15f0*/  IMAD.HI.U32 R4, R249.reuse, R38, RZ ;  /* 0x00000026f9047227 */ /* 0x040fe200078e00ff */
[----:B------:R-:W-:Y:S01]  /*1600*/  STL [R1+0x4460], R49 ;  /* 0x0044603101007387 */ /* 0x000fe20000100800 */
[C---:B------:R-:W-:Y:S02]  /*1610*/  IADD3 R62, R222.reuse, 0x3d, RZ ;  /* 0x0000003dde3e7810 */ /* 0x040fe40007ffe0ff */
[C---:B------:R-:W-:Y:S01]  /*1620*/  IMAD.HI.U32 R3, R249.reuse, R36, RZ ;  /* 0x00000024f9037227 */ /* 0x040fe200078e00ff */
[----:B------:R-:W-:Y:S01]  /*1630*/  STL [R1+0x4464], R48 ;  /* 0x0044643001007387 */ /* 0x000fe20000100800 */
[C---:B------:R-:W-:Y:S02]  /*1640*/  IADD3 R61, R222.reuse, 0x3e, RZ ;  /* 0x0000003ede3d7810 */ /* 0x040fe40007ffe0ff */
[----:B------:R-:W-:Y:S01]  /*1650*/  IMAD.HI.U32 R5, R249, R40, RZ ;  /* 0x00000028f9057227 */ /* 0x000fe200078e00ff */
[----:B------:R-:W-:Y:S01]  /*1660*/  IADD3 R3, -R3, RZ, RZ ;  /* 0x000000ff03037210 */ /* 0x000fe20007ffe1ff */
[----:B------:R-:W-:Y:S01]  /*1670*/  STL [R1+0x446c], R47 ;  /* 0x00446c2f01007387 */ /* 0x000fe20000100800 */
[C---:B------:R-:W-:Y:S01]  /*1680*/  IADD3 R69, R222.reuse, 0x41, RZ ;  /* 0x00000041de457810 */ /* 0x040fe20007ffe0ff */
[C---:B------:R-:W-:Y:S01]  /*1690*/  IMAD R35, R243.reuse, R2, R6 ;  /* 0x00000002f3237224 */ /* 0x040fe200078e0206 */
[----:B------:R-:W-:Y:S01]  /*16a0*/  IABS R6, R44 ;  /* 0x0000002c00067213 */ /* 0x000fe20000000000 */
[----:B------:R-:W-:Y:S01]  /*16b0*/  IMAD.MOV R0, RZ, RZ, -R0 ;  /* 0x000000ffff007224 */ /* 0x000fe200078e0a00 */
[----:B------:R-:W-:Y:S01]  /*16c0*/  IABS R44, R41 ;  /* 0x00000029002c7213 */ /* 0x000fe20000000000 */
[----:B------:R-:W-:Y:S01]  /*16d0*/  IMAD.MOV R4, RZ, RZ, -R4 ;  /* 0x000000ffff047224 */ /* 0x000fe200078e0a04 */
[----:B------:R-:W-:Y:S01]  /*16e0*/  STL [R1+0x4470], R45 ;  /* 0x0044702d01007387 */ /* 0x000fe20000100800 */
[----:B------:R-:W-:Y:S01]  /*16f0*/  IMAD.MOV R5, RZ, RZ, -R5 ;  /* 0x000000ffff057224 */ /* 0x000fe200078e0a05 */
[C---:B------:R-:W-:Y:S01]  /*1700*/  IADD3 R70, R222.reuse, 0x40, RZ ;  /* 0x00000040de467810 */ /* 0x040fe20007ffe0ff */
[C---:B------:R-:W-:Y:S01]  /*1710*/  IMAD R34, R243.reuse, R0, R34 ;  /* 0x00000000f3227224 */ /* 0x040fe200078e0222 */
[----:B------:R-:W-:Y:S01]  /*1720*/  STL [R1+0x4474], R54 ;  /* 0x0044743601007387 */ /* 0x000fe20000100800 */
[----:B------:R-:W-:Y:S01]  /*1730*/  IMAD R37, R243, R4, R38 ;  /* 0x00000004f3257224 */ /* 0x000fe200078e0226 */
[C---:B------:R-:W-:Y:S01]  /*1740*/  IADD3 R68, R222.reuse, 0x42, RZ ;  /* 0x00000042de447810 */ /* 0x040fe20007ffe0ff */
[----:B------:R-:W-:Y:S01]  /*1750*/  IMAD.HI.U32 R0, R249, R6, RZ ;  /* 0x00000006f9007227 */ /* 0x000fe200078e00ff */
[----:B------:R-:W-:Y:S01]  /*1760*/  STL [R1+0x4478], R53 ;  /* 0x0044783501007387 */ /* 0x000fe20000100800 */
[----:B------:R-:W-:-:S02]  /*1770*/  IADD3 R67, R222, 0x43, RZ ;  /* 0x00000043de437810 */ /* 0x000fc40007ffe0ff */
[C---:B------:R-:W-:Y:S01]  /*1780*/  IMAD R38, R243.reuse, R5, R40 ;  /* 0x00000005f3267224 */ /* 0x040fe200078e0228 */
[----:B------:R-:W-:Y:S01]  /*1790*/  IABS R40, R43 ;  /* 0x0000002b00287213 */ /* 0x000fe20000000000 */
[----:B------:R-:W-:Y:S01]  /*17a0*/  IMAD R36, R243, R3, R36 ;  /* 0x00000003f3247224 */ /* 0x000fe200078e0224 */
[----:B------:R-:W-:Y:S01]  /*17b0*/  IADD3 R0, -R0, RZ, RZ ;  /* 0x000000ff00007210 */ /* 0x000fe20007ffe1ff */
[C---:B------:R-:W-:Y:S01]  /*17c0*/  IMAD.HI.U32 R4, R249.reuse, R44, RZ ;  /* 0x0000002cf9047227 */ /* 0x040fe200078e00ff */
[----:B------:R1:W-:Y:S01]  /*17d0*/  STL [R1+0x447c], R52 ;  /* 0x00447c3401007387 */ /* 0x0003e20000100800 */
[----:B------:R-:W-:Y:S02]  /*17e0*/  IADD3 R65, R222, 0x44, RZ ;  /* 0x00000044de417810 */ /* 0x000fe40007ffe0ff */
[C---:B------:R-:W-:Y:S01]  /*17f0*/  IMAD.HI.U32 R3, R249.reuse, R42, RZ ;  /* 0x0000002af9037227 */ /* 0x040fe200078e00ff */
[----:B------:R-:W-:Y:S01]  /*1800*/  IADD3 R4, -R4, RZ, RZ ;  /* 0x000000ff04047210 */ /* 0x000fe20007ffe1ff */
[----:B------:R-:W-:Y:S01]  /*1810*/  STL [R1+0x4484], R51 ;  /* 0x0044843301007387 */ /* 0x000fe20000100800 */
[C---:B------:R-:W-:Y:S01]  /*1820*/  IADD3 R74, R222.reuse, 0x45, RZ ;  /* 0x00000045de4a7810 */ /* 0x040fe20007ffe0ff */
[----:B------:R-:W-:Y:S01]  /*1830*/  IMAD.HI.U32 R5, R249, R46, RZ ;  /* 0x0000002ef9057227 */ /* 0x000fe200078e00ff */
[----:B------:R-:W-:-:S02]  /*1840*/  IADD3 R73, R222, 0x46, RZ ;  /* 0x00000046de497810 */ /* 0x000fc40007ffe0ff */
[----:B-1----:R-:W-:Y:S01]  /*1850*/  IABS R52, R52 ;  /* 0x0000003400347213 */ /* 0x002fe20000000000 */
[----:B------:R-:W-:Y:S01]  /*1860*/  IMAD.HI.U32 R2, R249, R40, RZ ;  /* 0x00000028f9027227 */ /* 0x000fe200078e00ff */
[C---:B------:R-:W-:Y:S02]  /*1870*/  IADD3 R72, R222.reuse, 0x47, RZ ;  /* 0x00000047de487810 */ /* 0x040fe40007ffe0ff */
[C---:B------:R-:W-:Y:S01]  /*1880*/  IADD3 R71, R222.reuse, 0x48, RZ ;  /* 0x00000048de477810 */ /* 0x040fe20007ffe0ff */
[----:B------:R-:W-:Y:S01]  /*1890*/  IMAD.MOV R3, RZ, RZ, -R3 ;  /* 0x000000ffff037224 */ /* 0x000fe200078e0a03 */
        /* <DEDUP_REMOVED lines=8> */
[----:B------:R-:W-:Y:S01]  /*1920*/  IADD3 R78, R222, 0x4c, RZ ;  /* 0x0000004cde4e7810 */ /* 0x000fe20007ffe0ff */
        /* <DEDUP_REMOVED lines=10> */
[C---:B------:R-:W-:Y:S01]  /*19d0*/  IMAD.HI.U32 R5, R249.reuse, R50, RZ ;  /* 0x00000032f9057227 */ /* 0x040fe200078e00ff */
[----:B------:R-:W-:Y:S01]  /*19e0*/  IADD3 R2, -R2, RZ, RZ ;  /* 0x000000ff02027210 */ /* 0x000fe20007ffe1ff */
[----:B------:R-:W-:Y:S01]  /*19f0*/  STL [R1+0x4490], R60 ;  /* 0x0044903c01007387 */ /* 0x000fe20000100800 */
        /* <DEDUP_REMOVED lines=10> */
[C---:B------:R-:W-:Y:S01]  /*1aa0*/  IADD3 R82, R222.reuse, 0x51, RZ ;  /* 0x00000051de527810 */ /* 0x040fe20007ffe0ff */
        /* <DEDUP_REMOVED lines=20> */
[----:B------:R1:W-:Y:S01]  /*1bf0*/  STL [R1+0x44b4], R62 ;  /* 0x0044b43e01007387 */ /* 0x0003e20000100800 */
[----:B------:R-:W-:Y:S01]  /*1c00*/  IMAD.HI.U32 R5, R249, R56, RZ ;  /* 0x00000038f9057227 */ /* 0x000fe200078e00ff */
[----:B------:R-:W-:Y:S02]  /*1c10*/  IADD3 R3, -R3, RZ, RZ ;  /* 0x000000ff03037210 */ /* 0x000fe40007ffe1ff */
[----:B------:R-:W-:Y:S01]  /*1c20*/  STL [R1+0x44bc], R61 ;  /* 0x0044bc3d01007387 */ /* 0x000fe20000100800 */
[C---:B------:R-:W-:Y:S01]  /*1c30*/  IMAD.HI.U32 R0, R249.reuse, R6, RZ ;  /* 0x00000006f9007227 */ /* 0x040fe200078e00ff */
[C---:B------:R-:W-:Y:S02]  /*1c40*/  IADD3 R87, R222.reuse, 0x57, RZ ;  /* 0x00000057de577810 */ /* 0x040fe40007ffe0ff */
[----:B------:R-:W-:Y:S01]  /*1c50*/  IADD3 R85, R222, 0x58, RZ ;  /* 0x00000058de557810 */ /* 0x000fe20007ffe0ff */
[----:B------:R-:W-:Y:S01]  /*1c60*/  IMAD.HI.U32 R4, R249, R54, RZ ;  /* 0x00000036f9047227 */ /* 0x000fe200078e00ff */
[----:B-1----:R-:W-:-:S02]  /*1c70*/  IABS R62, R62 ;  /* 0x0000003e003e7213 */ /* 0x002fc40000000000 */
[C---:B------:R-:W-:Y:S01]  /*1c80*/  IADD3 R94, R222.reuse, 0x59, RZ ;  /* 0x00000059de5e7810 */ /* 0x040fe20007ffe0ff */
[----:B------:R-:W-:Y:S01]  /*1c90*/  IMAD.MOV R5, RZ, RZ, -R5 ;  /* 0x000000ffff057224 */ /* 0x000fe200078e0a05 */
[C---:B------:R-:W-:Y:S01]  /*1ca0*/  IADD3 R93, R222.reuse, 0x5a, RZ ;  /* 0x0000005ade5d7810 */ /* 0x040fe20007ffe0ff */
        /* <DEDUP_REMOVED lines=244> */
[----:B------:R-:W-:Y:S01]  /*2bf0*/  IMAD R87, R243, R4, R88 ;  /* 0x00000004f3577224 */ /* 0x000fe200078e0258 */
[----:B------:R-:W-:Y:S01]  /*2c00*/  IABS R94, R91 ;  /* 0x0000005b005e7213 */ /* 0x000fe20000000000 */
[----:B------:R-:W-:Y:S01]  /*2c10*/  IMAD.HI.U32 R3, R249, R86, RZ ;  /* 0x00000056f9037227 */ /* 0x000fe200078e00ff */
[----:B------:R-:W-:Y:S01]  /*2c20*/  STL [R1+0x45ac], R95 ;  /* 0x0045ac5f01007387 */ /* 0x000fe20000100800 */
[----:B------:R-:W-:-:S02]  /*2c30*/  IADD3 R165, R222, 0xa5, RZ ;  /* 0x000000a5dea57810 */ /* 0x000fc40007ffe0ff */
[C---:B------:R-:W-:Y:S01]  /*2c40*/  IMAD R88, R243.reuse, R5, R90 ;  /* 0x00000005f3587224 */ /* 0x040fe200078e025a */
[----:B------:R-:W-:Y:S01]  /*2c50*/  IABS R90, R93 ;  /* 0x0000005d005a7213 */ /* 0x000fe20000000000 */
[----:B------:R-:W-:Y:S01]  /*2c60*/  IMAD R84, R243, R0, R84 ;  /* 0x00000000f3547224 */ /* 0x000fe200078e0254 */
[----:B------:R-:W-:Y:S01]  /*2c70*/  STL [R1+0x45b0], R104 ;  /* 0x0045b06801007387 */ /* 0x000fe20000100800 */
[C---:B------:R-:W-:Y:S01]  /*2c80*/  IMAD.HI.U32 R0, R249.reuse, R6, RZ ;  /* 0x00000006f9007227 */ /* 0x040fe200078e00ff */
[C---:B------:R-:W-:Y:S02]  /*2c90*/  IADD3 R166, R222.reuse, 0xa6, RZ ;  /* 0x000000a6dea67810 */ /* 0x040fe40007ffe0ff */
[----:B------:R-:W-:Y:S01]  /*2ca0*/  STL [R1+0x45b4], R103 ;  /* 0x0045b46701007387 */ /* 0x000fe20000100800 */
[----:B------:R-:W-:Y:S01]  /*2cb0*/  IMAD.MOV R3, RZ, RZ, -R3 ;  /* 0x000000ffff037224 */ /* 0x000fe200078e0a03 */
[C---:B------:R-:W-:Y:S01]  /*2cc0*/  IADD3 R167, R222.reuse, 0xa7, RZ ;  /* 0x000000a7dea77810 */ /* 0x040fe20007ffe0ff */
[----:B------:R-:W-:Y:S01]  /*2cd0*/  IMAD.HI.U32 R2, R249, R90, RZ ;  /* 0x0000005af9027227 */ /* 0x000fe200078e00ff */
[----:B------:R1:W-:Y:S01]  /*2ce0*/  STL [R1+0x45b8], R102 ;  /* 0x0045b86601007387 */ /* 0x0003e20000100800 */
[----:B------:R-:W-:-:S02]  /*2cf0*/  IADD3 R169, R222, 0xa9, RZ ;  /* 0x000000a9dea97810 */ /* 0x000fc40007ffe0ff */
[----:B------:R-:W-:Y:S01]  /*2d00*/  IMAD.HI.U32 R5, R249, R96, RZ ;  /* 0x00000060f9057227 */ /* 0x000fe200078e00ff */
[----:B------:R-:W-:Y:S01]  /*2d10*/  IADD3 R2, -R2, RZ, RZ ;  /* 0x000000ff02027210 */ /* 0x000fe20007ffe1ff */
[----:B------:R-:W-:Y:S01]  /*2d20*/  STL [R1+0x45d0], R101 ;  /* 0x0045d06501007387 */ /* 0x000fe20000100800 */
[C---:B------:R-:W-:Y:S01]  /*2d30*/  IADD3 R170, R222.reuse, 0xaa, RZ ;  /* 0x000000aadeaa7810 */ /* 0x040fe20007ffe0ff */
[----:B------:R-:W-:Y:S01]  /*2d40*/  IMAD.MOV R0, RZ, RZ, -R0 ;  /* 0x000000ffff007224 */ /* 0x000fe200078e0a00 */
[----:B------:R-:W-:Y:S01]  /*2d50*/  IADD3 R5, -R5, RZ, RZ ;  /* 0x000000ff05057210 */ /* 0x000fe20007ffe1ff */
[----:B------:R-:W-:Y:S01]  /*2d60*/  IMAD R86, R243, R3, R86 ;  /* 0x00000003f3567224 */ /* 0x000fe200078e0256 */
[----:B-1----:R-:W-:Y:S01]  /*2d70*/  IABS R102, R102 ;  /* 0x0000006600667213 */ /* 0x002fe20000000000 */
[C---:B------:R-:W-:Y:S01]  /*2d80*/  IMAD.HI.U32 R3, R249.reuse, R92, RZ ;  /* 0x0000005cf9037227 */ /* 0x040fe200078e00ff */
[C---:B------:R-:W-:Y:S02]  /*2d90*/  IADD3 R171, R222.reuse, 0xab, RZ ;  /* 0x000000abdeab7810 */ /* 0x040fe40007ffe0ff */
[C---:B------:R-:W-:Y:S01]  /*2da0*/  IADD3 R172, R222.reuse, 0xac, RZ ;  /* 0x000000acdeac7810 */ /* 0x040fe20007ffe0ff */
[----:B------:R-:W-:Y:S01]  /*2db0*/  IMAD.HI.U32 R4, R249, R94, RZ ;  /* 0x0000005ef9047227 */ /* 0x000fe200078e00ff */
[----:B------:R-:W-:-:S02]  /*2dc0*/  IADD3 R174, R222, 0xae, RZ ;  /* 0x000000aedeae7810 */ /* 0x000fc40007ffe0ff */
[C---:B------:R-:W-:Y:S01]  /*2dd0*/  IADD3 R175, R222.reuse, 0xaf, RZ ;  /* 0x000000afdeaf7810 */ /* 0x040fe20007ffe0ff */
[C---:B------:R-:W-:Y:S01]  /*2de0*/  IMAD R89, R243.reuse, R0, R6 ;  /* 0x00000000f3597224 */ /* 0x040fe200078e0206 */
[----:B------:R-:W-:Y:S01]  /*2df0*/  IABS R6, R99 ;  /* 0x0000006300067213 */ /* 0x000fe20000000000 */
[----:B------:R-:W-:Y:S01]  /*2e00*/  IMAD.MOV R3, RZ, RZ, -R3 ;  /* 0x000000ffff037224 */ /* 0x000fe200078e0a03 */
[C---:B------:R-:W-:Y:S01]  /*2e10*/  IADD3 R99, R222.reuse, 0x67, RZ ;  /* 0x00000067de637810 */ /* 0x040fe20007ffe0ff */
[----:B------:R-:W-:Y:S01]  /*2e20*/  IMAD.MOV R4, RZ, RZ, -R4 ;  /* 0x000000ffff047224 */ /* 0x000fe200078e0a04 */
[C---:B------:R-:W-:Y:S01]  /*2e30*/  IADD3 R176, R222.reuse, 0xb0, RZ ;  /* 0x000000b0deb07810 */ /* 0x040fe20007ffe0ff */
[C---:B------:R-:W-:Y:S01]  /*2e40*/  IMAD R90, R243.reuse, R2, R90 ;  /* 0x00000002f35a7224 */ /* 0x040fe200078e025a */
[----:B------:R-:W-:Y:S01]  /*2e50*/  IABS R106, R99 ;  /* 0x00000063006a7213 */ /* 0x000fe20000000000 */
[C---:B------:R-:W-:Y:S01]  /*2e60*/  IMAD R93, R243.reuse, R5, R96 ;  /* 0x00000005f35d7224 */ /* 0x040fe200078e0260 */
[----:B------:R-:W-:Y:S01]  /*2e70*/  IABS R96, R98 ;  /* 0x0000006200607213 */ /* 0x000fe20000000000 */
[----:B------:R-:W-:Y:S01]  /*2e80*/  IMAD R91, R243, R3, R92 ;  /* 0x00000003f35b7224 */ /* 0x000fe200078e025c */
[----:B------:R-:W-:Y:S01]  /*2e90*/  IABS R98, R97 ;  /* 0x0000006100627213 */ /* 0x000fe20000000000 */
[----:B------:R-:W-:Y:S01]  /*2ea0*/  IMAD.HI.U32 R2, R249, R6, RZ ;  /* 0x00000006f9027227 */ /* 0x000fe200078e00ff */
[----:B------:R-:W-:Y:S01]  /*2eb0*/  STL [R1+0x45d4], R99 ;  /* 0x0045d46301007387 */ /* 0x000fe20000100800 */
[----:B------:R-:W-:-:S02]  /*2ec0*/  IADD3 R177, R222, 0xb1, RZ ;  /* 0x000000b1deb17810 */ /* 0x000fc40007ffe0ff */
[----:B------:R-:W-:Y:S01]  /*2ed0*/  IMAD R92, R243, R4, R94 ;  /* 0x00000004f35c7224 */ /* 0x000fe200078e025e */
[----:B------:R-:W-:Y:S01]  /*2ee0*/  IABS R94, R100 ;  /* 0x00000064005e7213 */ /* 0x000fe20000000000 */
[----:B------:R-:W-:Y:S01]  /*2ef0*/  IMAD.MOV R2, RZ, RZ, -R2 ;  /* 0x000000ffff027224 */ /* 0x000fe200078e0a02 */
[----:B------:R-:W-:Y:S01]  /*2f00*/  IABS R100, R95 ;  /* 0x0000005f00647213 */ /* 0x000fe20000000000 */
[C---:B------:R-:W-:Y:S01]  /*2f10*/  IMAD.HI.U32 R3, R249.reuse, R96, RZ ;  /* 0x00000060f9037227 */ /* 0x040fe200078e00ff */
[----:B------:R-:W-:Y:S01]  /*2f20*/  STL [R1+0x45d8], R110 ;  /* 0x0045d86e01007387 */ /* 0x000fe20000100800 */
[C---:B------:R-:W-:Y:S02]  /*2f30*/  IADD3 R179, R222.reuse, 0xb3, RZ ;  /* 0x000000b3deb37810 */ /* 0x040fe40007ffe0ff */
[----:B------:R-:W-:Y:S01]  /*2f40*/  IMAD.HI.U32 R4, R249, R98, RZ ;  /* 0x00000062f9047227 */ /* 0x000fe200078e00ff */
[----:B------:R-:W-:Y:S01]  /*2f50*/  IADD3 R3, -R3, RZ, RZ ;  /* 0x000000ff03037210 */ /* 0x000fe20007ffe1ff */
[----:B------:R-:W-:Y:S01]  /*2f60*/  STL [R1+0x45dc], R109 ;  /* 0x0045dc6d01007387 */ /* 0x000fe20000100800 */
[C---:B------:R-:W-:Y:S01]  /*2f70*/  IADD3 R180, R222.reuse, 0xb4, RZ ;  /* 0x000000b4deb47810 */ /* 0x040fe20007ffe0ff */
[----:B------:R-:W-:Y:S01]  /*2f80*/  IMAD.HI.U32 R0, R249, R94, RZ ;  /* 0x0000005ef9007227 */ /* 0x000fe200078e00ff */
[C---:B------:R-:W-:Y:S01]  /*2f90*/  IADD3 R181, R222.reuse, 0xb5, RZ ;  /* 0x000000b5deb57810 */ /* 0x040fe20007ffe0ff */
[----:B------:R-:W-:Y:S01]  /*2fa0*/  STL [R1+0x45e0], R108 ;  /* 0x0045e06c01007387 */ /* 0x000fe20000100800 */
[C---:B------:R-:W-:Y:S01]  /*2fb0*/  IADD3 R182, R222.reuse, 0xb6, RZ ;  /* 0x000000b6deb67810 */ /* 0x040fe20007ffe0ff */
[----:B------:R-:W-:Y:S01]  /*2fc0*/  IMAD R95, R243, R2, R6 ;  /* 0x00000002f35f7224 */ /* 0x000fe200078e0206 */
[----:B------:R-:W-:Y:S01]  /*2fd0*/  IABS R6, R104 ;  /* 0x0000006800067213 */ /* 0x000fe20000000000 */
[----:B------:R-:W-:Y:S01]  /*2fe0*/  IMAD.HI.U32 R5, R249, R100, RZ ;  /* 0x00000064f9057227 */ /* 0x000fe200078e00ff */
[----:B------:R-:W-:Y:S01]  /*2ff0*/  IABS R104, R101 ;  /* 0x0000006500687213 */ /* 0x000fe20000000000 */
[----:B------:R-:W-:Y:S01]  /*3000*/  STL [R1+0x45f8], R107 ;  /* 0x0045f86b01007387 */ /* 0x000fe20000100800 */
[C---:B------:R-:W-:Y:S01]  /*3010*/  IADD3 R184, R222.reuse, 0xb8, RZ ;  /* 0x000000b8deb87810 */ /* 0x040fe20007ffe0ff */
[----:B------:R-:W-:Y:S01]  /*3020*/  IMAD.MOV R4, RZ, RZ, -R4 ;  /* 0x000000ffff047224 */ /* 0x000fe200078e0a04 */
[C---:B------:R-:W-:Y:S01]  /*3030*/  IADD3 R185, R222.reuse, 0xb9, RZ ;  /* 0x000000b9deb97810 */ /* 0x040fe20007ffe0ff */
[----:B------:R-:W-:Y:S01]  /*3040*/  IMAD.MOV R0, RZ, RZ, -R0 ;  /* 0x000000ffff007224 */ /* 0x000fe200078e0a00 */
[----:B------:R-:W-:Y:S01]  /*3050*/  STL [R1+0x45fc], R105 ;  /* 0x0045fc6901007387 */ /* 0x000fe20000100800 */
[----:B------:R-:W-:Y:S01]  /*3060*/  IMAD.MOV R5, RZ, RZ, -R5 ;  /* 0x000000ffff057224 */ /* 0x000fe200078e0a05 */
[C---:B------:R-:W-:Y:S01]  /*3070*/  IADD3 R186, R222.reuse, 0xba, RZ ;  /* 0x000000badeba7810 */ /* 0x040fe20007ffe0ff */
[C---:B------:R-:W-:Y:S01]  /*3080*/  IMAD R97, R243.reuse, R4, R98 ;  /* 0x00000004f3617224 */ /* 0x040fe200078e0262 */
[----:B------:R-:W-:Y:S01]  /*3090*/  STL [R1+0x4600], R114 ;  /* 0x0046007201007387 */ /* 0x000fe20000100800 */
[C---:B------:R-:W-:Y:S01]  /*30a0*/  IMAD R94, R243.reuse, R0, R94 ;  /* 0x00000000f35e7224 */ /* 0x040fe200078e025e */
[C---:B------:R-:W-:Y:S01]  /*30b0*/  IADD3 R187, R222.reuse, 0xbb, RZ ;  /* 0x000000bbdebb7810 */ /* 0x040fe20007ffe0ff */
[----:B------:R-:W-:Y:S01]  /*30c0*/  IMAD R96, R243, R3, R96 ;  /* 0x00000003f3607224 */ /* 0x000fe200078e0260 */
[----:B------:R-:W-:Y:S01]  /*30d0*/  STL [R1+0x4604], R113 ;  /* 0x0046047101007387 */ /* 0x000fe20000100800 */
[----:B------:R-:W-:Y:S01]  /*30e0*/  IMAD.HI.U32 R4, R249, R104, RZ ;  /* 0x00000068f9047227 */ /* 0x000fe200078e00ff */
[----:B------:R-:W-:-:S02]  /*30f0*/  IADD3 R189, R222, 0xbd, RZ ;  /* 0x000000bddebd7810 */ /* 0x000fc40007ffe0ff */
[----:B------:R1:W-:Y:S01]  /*3100*/  STL [R1+0x4608], R112 ;  /* 0x0046087001007387 */ /* 0x0003e20000100800 */
[C---:B------:R-:W-:Y:S01]  /*3110*/  IMAD.HI.U32 R0, R249.reuse, R6, RZ ;  /* 0x00000006f9007227 */ /* 0x040fe200078e00ff */
[----:B------:R-:W-:Y:S02]  /*3120*/  IADD3 R4, -R4, RZ, RZ ;  /* 0x000000ff04047210 */ /* 0x000fe40007ffe1ff */
[----:B------:R-:W-:Y:S01]  /*3130*/  STL [R1+0x4620], R111 ;  /* 0x0046206f01007387 */ /* 0x000fe20000100800 */
[----:B------:R-:W-:Y:S01]  /*3140*/  IMAD.HI.U32 R3, R249, R102, RZ ;  /* 0x00000066f9037227 */ /* 0x000fe200078e00ff */
[----:B------:R-:W-:Y:S02]  /*3150*/  IADD3 R0, -R0, RZ, RZ ;  /* 0x000000ff00007210 */ /* 0x000fe40007ffe1ff */
[----:B------:R-:W-:Y:S01]  /*3160*/  IADD3 R190, R222, 0xbe, RZ ;  /* 0x000000bedebe7810 */ /* 0x000fe20007ffe0ff */
[----:B------:R-:W-:Y:S01]  /*3170*/  IMAD R98, R243, R5, R100 ;  /* 0x00000005f3627224 */ /* 0x000fe200078e0264 */
[----:B------:R-:W-:Y:S01]  /*3180*/  IABS R100, R103 ;  /* 0x0000006700647213 */ /* 0x000fe20000000000 */
        /* <DEDUP_REMOVED lines=18> */
[----:B------:R-:W-:Y:S01]  /*32b0*/  IMAD.MOV R2, RZ, RZ, -R2 ;  /* 0x000000ffff027224 */ /* 0x000fe200078e0a02 */
[----:B------:R-:W-:Y:S01]  /*32c0*/  IABS R110, R105 ;  /* 0x00000069006e7213 */ /* 0x000fe20000000000 */
[----:B------:R-:W-:Y:S01]  /*32d0*/  IMAD.HI.U32 R0, R249, R104, RZ ;  /* 0x00000068f9007227 */ /* 0x000fe200078e00ff */
[----:B------:R-:W-:-:S02]  /*32e0*/  IABS R108, R107 ;  /* 0x0000006b006c7213 */ /* 0x000fc40000000000 */
[C---:B------:R-:W-:Y:S01]  /*32f0*/  IADD3 R109, R222.reuse, 0x71, RZ ;  /* 0x00000071de6d7810 */ /* 0x040fe20007ffe0ff */
[----:B------:R-:W-:Y:S01]  /*3300*/  IMAD R100, R243, R2, R100 ;  /* 0x00000002f3647224 */ /* 0x000fe200078e0264 */
[C---:B------:R-:W-:Y:S01]  /*3310*/  IADD3 R199, R222.reuse, 0xc7, RZ ;  /* 0x000000c7dec77810 */ /* 0x040fe20007ffe0ff */
[C---:B------:R-:W-:Y:S01]  /*3320*/  IMAD.HI.U32 R2, R249.reuse, R6, RZ ;  /* 0x00000006f9027227 */ /* 0x040fe200078e00ff */
[----:B------:R-:W-:Y:S01]  /*3330*/  IABS R116, R109 ;  /* 0x0000006d00747213 */ /* 0x000fe20000000000 */
[----:B------:R-:W-:Y:S01]  /*3340*/  STL [R1+0x4624], R109 ;  /* 0x0046246d01007387 */ /* 0x000fe20000100800 */
[----:B------:R-:W-:Y:S01]  /*3350*/  IADD3 R200, R222, 0xc8, RZ ;  /* 0x000000c8dec87810 */ /* 0x000fe20007ffe0ff */
        /* <DEDUP_REMOVED lines=8> */
[----:B------:R-:W-:Y:S01]  /*33e0*/  IMAD.HI.U32 R3, R249, R106, RZ ;  /* 0x0000006af9037227 */ /* 0x000fe200078e00ff */
[C---:B------:R-:W-:Y:S01]  /*33f0*/  IADD3 R204, R222.reuse, 0xcc, RZ ;  /* 0x000000ccdecc7810 */ /* 0x040fe20007ffe0ff */
[----:B------:R1:W-:Y:S01]  /*3400*/  STL [R1+0x4634], R118 ;  /* 0x0046347601007387 */ /* 0x0003e20000100800 */
[C---:B------:R-:W-:Y:S01]  /*3410*/  IADD3 R205, R222.reuse, 0xcd, RZ ;  /* 0x000000cddecd7810 */ /* 0x040fe20007ffe0ff */
[----:B------:R-:W-:Y:S01]  /*3420*/  IMAD.MOV R4, RZ, RZ, -R4 ;  /* 0x000000ffff047224 */ /* 0x000fe200078e0a04 */
[C---:B------:R-:W-:Y:S01]  /*3430*/  IADD3 R206, R222.reuse, 0xce, RZ ;  /* 0x000000cedece7810 */ /* 0x040fe20007ffe0ff */
[----:B------:R-:W-:Y:S01]  /*3440*/  IMAD.MOV R3, RZ, RZ, -R3 ;  /* 0x000000ffff037224 */ /* 0x000fe200078e0a03 */
[----:B------:R-:W-:Y:S01]  /*3450*/  STL [R1+0x4648], R117 ;  /* 0x0046487501007387 */ /* 0x000fe20000100800 */
[C---:B------:R-:W-:Y:S01]  /*3460*/  IMAD R107, R243.reuse, R4, R108 ;  /* 0x00000004f36b7224 */ /* 0x040fe200078e026c */
[C---:B------:R-:W-:Y:S01]  /*3470*/  IADD3 R207, R222.reuse, 0xcf, RZ ;  /* 0x000000cfdecf7810 */ /* 0x040fe20007ffe0ff */
[C---:B------:R-:W-:Y:S01]  /*3480*/  IMAD R105, R243.reuse, R2, R6 ;  /* 0x00000002f3697224 */ /* 0x040fe200078e0206 */
[----:B------:R-:W-:Y:S01]  /*3490*/  IABS R6, R114 ;  /* 0x0000007200067213 */ /* 0x000fe20000000000 */
        /* <DEDUP_REMOVED lines=8> */
[----:B------:R-:W-:Y:S01]  /*3520*/  IMAD R106, R243, R3, R106 ;  /* 0x00000003f36a7224 */ /* 0x000fe200078e026a */
[C---:B------:R-:W-:Y:S01]  /*3530*/  IADD3 R211, R222.reuse, 0xd3, RZ ;  /* 0x000000d3ded37810 */ /* 0x040fe20007ffe0ff */
[----:B------:R-:W-:Y:S01]  /*3540*/  IMAD.HI.U32 R3, R249, R112, RZ ;  /* 0x00000070f9037227 */ /* 0x000fe200078e00ff */
[----:B------:R-:W-:-:S02]  /*3550*/  IADD3 R212, R222, 0xd4, RZ ;  /* 0x000000d4ded47810 */ /* 0x000fc40007ffe0ff */
[C---:B------:R-:W-:Y:S01]  /*3560*/  IADD3 R214, R222.reuse, 0xd6, RZ ;  /* 0x000000d6ded67810 */ /* 0x040fe20007ffe0ff */
[----:B------:R-:W-:Y:S01]  /*3570*/  IMAD.MOV R5, RZ, RZ, -R5 ;  /* 0x000000ffff057224 */ /* 0x000fe200078e0a05 */
[----:B------:R-:W-:Y:S01]  /*3580*/  IADD3 R3, -R3, RZ, RZ ;  /* 0x000000ff03037210 */ /* 0x000fe20007ffe1ff */
[----:B------:R-:W-:Y:S01]  /*3590*/  IMAD R104, R243, R0, R104 ;  /* 0x00000000f3687224 */ /* 0x000fe200078e0268 */
[C---:B------:R-:W-:Y:S01]  /*35a0*/  IADD3 R215, R222.reuse, 0xd7, RZ ;  /* 0x000000d7ded77810 */ /* 0x040fe20007ffe0ff */
        /* <DEDUP_REMOVED lines=9> */
[----:B-1----:R-:W-:Y:S01]  /*3640*/  IABS R118, R115 ;  /* 0x0000007300767213 */ /* 0x002fe20000000000 */
[----:B------:R-:W-:Y:S01]  /*3650*/  IMAD.MOV R4, RZ, RZ, -R4 ;  /* 0x000000ffff047224 */ /* 0x000fe200078e0a04 */
[C---:B------:R-:W-:Y:S01]  /*3660*/  IADD3 R220, R222.reuse, 0xdd, RZ ;  /* 0x000000dddedc7810 */ /* 0x040fe20007ffe0ff */
[C---:B------:R-:W-:Y:S01]  /*3670*/  IMAD R111, R243.reuse, R3, R112 ;  /* 0x00000003f36f7224 */ /* 0x040fe200078e0270 */
[----:B------:R-:W-:Y:S01]  /*3680*/  IABS R248, R221 ;  /* 0x000000dd00f87213 */ /* 0x000fe20000000000 */
[C---:B------:R-:W-:Y:S01]  /*3690*/  IMAD R109, R243.reuse, R0, R6 ;  /* 0x00000000f36d7224 */ /* 0x040fe200078e0206 */
[----:B------:R-:W-:Y:S01]  /*36a0*/  IADD3 R6, R222, 0x7b, RZ ;  /* 0x0000007bde067810 */ /* 0x000fe20007ffe0ff */
[----:B------:R-:W-:Y:S01]  /*36b0*/  IMAD R112, R243, R4, R114 ;  /* 0x00000004f3707224 */ /* 0x000fe200078e0272 */
[----:B------:R-:W-:Y:S01]  /*36c0*/  IABS R4, R119 ;  /* 0x0000007700047213 */ /* 0x000fe20000000000 */
[----:B------:R-:W-:Y:S01]  /*36d0*/  IMAD.HI.U32 R0, R249, R118, RZ ;  /* 0x00000076f9007227 */ /* 0x000fe200078e00ff */
[----:B------:R-:W-:-:S02]  /*36e0*/  IABS R114, R120 ;  /* 0x0000007800727213 */ /* 0x000fc40000000000 */
[C---:B------:R-:W-:Y:S01]  /*36f0*/  IADD3 R119, R222.reuse, 0x77, RZ ;  /* 0x00000077de777810 */ /* 0x040fe20007ffe0ff */
[----:B------:R-:W-:Y:S01]  /*3700*/  IMAD.MOV R0, RZ, RZ, -R0 ;  /* 0x000000ffff007224 */ /* 0x000fe200078e0a00 */
[----:B------:R-:W-:Y:S01]  /*3710*/  IADD3 R120, R222, 0x78, RZ ;  /* 0x00000078de787810 */ /* 0x000fe20007ffe0ff */
[----:B------:R-:W-:Y:S01]  /*3720*/  IMAD.HI.U32 R5, R249, R114, RZ ;  /* 0x00000072f9057227 */ /* 0x000fe200078e00ff */
[----:B------:R-:W-:Y:S01]  /*3730*/  IABS R123, R6 ;  /* 0x00000006007b7213 */ /* 0x000fe20000000000 */
[----:B------:R1:W-:Y:S02]  /*3740*/  STL [R1+0x4650], R119 ;  /* 0x0046507701007387 */ /* 0x0003e40000100800 */
[----:B------:R-:W-:Y:S01]  /*3750*/  IMAD R118, R243, R0, R118 ;  /* 0x00000000f3767224 */ /* 0x000fe200078e0276 */
[----:B------:R-:W-:Y:S01]  /*3760*/  IADD3 R5, -R5, RZ, RZ ;  /* 0x000000ff05057210 */ /* 0x000fe20007ffe1ff */
[----:B------:R-:W-:Y:S01]  /*3770*/  STL [R1+0x4654], R120 ;  /* 0x0046547801007387 */ /* 0x000fe20000100800 */
[----:B------:R-:W-:-:S03]  /*3780*/  IMAD.HI.U32 R0, R249, R123, RZ ;  /* 0x0000007bf9007227 */ /* 0x000fc600078e00ff */
[----:B------:R2:W-:Y:S01]  /*3790*/  STL [R1+0x465c], R121 ;  /* 0x00465c7901007387 */ /* 0x0005e20000100800 */
[C---:B------:R-:W-:Y:S01]  /*37a0*/  IMAD.HI.U32 R3, R249.reuse, R116, RZ ;  /* 0x00000074f9037227 */ /* 0x040fe200078e00ff */
[----:B------:R-:W-:Y:S02]  /*37b0*/  IADD3 R0, -R0, RZ, RZ ;  /* 0x000000ff00007210 */ /* 0x000fe40007ffe1ff */
[----:B------:R-:W-:Y:S01]  /*37c0*/  STL [R1+0x4684], R122 ;  /* 0x0046847a01007387 */ /* 0x000fe20000100800 */
[----:B------:R-:W-:Y:S01]  /*37d0*/  IMAD.HI.U32 R2, R249, R110, RZ ;  /* 0x0000006ef9027227 */ /* 0x000fe200078e00ff */
[----:B-1----:R-:W-:Y:S02]  /*37e0*/  IABS R119, R119 ;  /* 0x0000007700777213 */ /* 0x002fe40000000000 */
[----:B------:R1:W-:Y:S01]  /*37f0*/  STL [R1+0x469c], R6 ;  /* 0x00469c0601007387 */ /* 0x0003e20000100800 */
[C---:B------:R-:W-:Y:S01]  /*3800*/  IMAD R123, R243.reuse, R0, R123 ;  /* 0x00000000f37b7224 */ /* 0x040fe200078e027b */
[----:B--2---:R-:W-:Y:S01]  /*3810*/  IABS R121, R121 ;  /* 0x0000007900797213 */ /* 0x004fe20000000000 */
[----:B------:R-:W-:Y:S01]  /*3820*/  IMAD.MOV R3, RZ, RZ, -R3 ;  /* 0x000000ffff037224 */ /* 0x000fe200078e0a03 */
[----:B------:R-:W-:Y:S01]  /*3830*/  STL [R1+0x4664], R124 ;  /* 0x0046647c01007387 */ /* 0x000fe20000100800 */
[----:B------:R-:W-:Y:S01]  /*3840*/  IMAD.MOV R2, RZ, RZ, -R2 ;  /* 0x000000ffff027224 */ /* 0x000fe200078e0a02 */
[----:B------:R-:W-:Y:S01]  /*3850*/  IABS R120, R120 ;  /* 0x0000007800787213 */ /* 0x000fe20000000000 */
[----:B------:R-:W-:Y:S01]  /*3860*/  IMAD R116, R243, R3, R116 ;  /* 0x00000003f3747224 */ /* 0x000fe200078e0274 */
[----:B------:R-:W-:Y:S01]  /*3870*/  STL [R1+0x466c], R125 ;  /* 0x00466c7d01007387 */ /* 0x000fe20000100800 */
[----:B------:R-:W-:Y:S01]  /*3880*/  IMAD.HI.U32 R3, R249, R121, RZ ;  /* 0x00000079f9037227 */ /* 0x000fe200078e00ff */
[----:B-1----:R-:W-:-:S02]  /*3890*/  IADD3 R6, R222, 0x80, RZ ;  /* 0x00000080de067810 */ /* 0x002fc40007ffe0ff */
[----:B------:R1:W-:Y:S01]  /*38a0*/  STL [R1+0x4670], R126 ;  /* 0x0046707e01007387 */ /* 0x0003e20000100800 */
[C---:B------:R-:W-:Y:S01]  /*38b0*/  IMAD R114, R243.reuse, R5, R114 ;  /* 0x00000005f3727224 */ /* 0x040fe200078e0272 */
[----:B------:R-:W-:Y:S01]  /*38c0*/  IABS R128, R6 ;  /* 0x0000000600807213 */ /* 0x000fe20000000000 */
[----:B------:R-:W-:Y:S01]  /*38d0*/  IMAD R110, R243, R2, R110 ;  /* 0x00000002f36e7224 */ /* 0x000fe200078e026e */
[----:B------:R-:W-:Y:S01]  /*38e0*/  STL [R1+0x4698], R127 ;  /* 0x0046987f01007387 */ /* 0x000fe20000100800 */
[C---:B------:R-:W-:Y:S01]  /*38f0*/  IMAD.HI.U32 R5, R249.reuse, R119, RZ ;  /* 0x00000077f9057227 */ /* 0x040fe200078e00ff */
[----:B------:R-:W-:Y:S02]  /*3900*/  IABS R2, R117 ;  /* 0x0000007500027213 */ /* 0x000fe40000000000 */
[----:B------:R2:W-:Y:S01]  /*3910*/  STL [R1+0x46b0], R6 ;  /* 0x0046b00601007387 */ /* 0x0005e20000100800 */
[----:B------:R-:W-:Y:S01]  /*3920*/  IMAD.HI.U32 R0, R249, R128, RZ ;  /* 0x00000080f9007227 */ /* 0x000fe200078e00ff */
[----:B-1----:R-:W-:-:S02]  /*3930*/  IABS R126, R126 ;  /* 0x0000007e007e7213 */ /* 0x002fc40000000000 */
[----:B------:R1:W-:Y:S01]  /*3940*/  STL [R1+0x4668], R129 ;  /* 0x0046688101007387 */ /* 0x0003e20000100800 */
[----:B------:R-:W-:Y:S01]  /*3950*/  IMAD.MOV R0, RZ, RZ, -R0 ;  /* 0x000000ffff007224 */ /* 0x000fe200078e0a00 */
[----:B------:R-:W-:Y:S01]  /*3960*/  IABS R124, R124 ;  /* 0x0000007c007c7213 */ /* 0x000fe20000000000 */
[----:B------:R-:W-:Y:S01]  /*3970*/  IMAD.MOV R3, RZ, RZ, -R3 ;  /* 0x000000ffff037224 */ /* 0x000fe200078e0a03 */
[----:B------:R-:W-:Y:S01]  /*3980*/  STL [R1+0x4680], R130 ;  /* 0x0046808201007387 */ /* 0x000fe20000100800 */
[----:B------:R-:W-:Y:S01]  /*3990*/  IMAD R128, R243, R0, R128 ;  /* 0x00000000f3807224 */ /* 0x000fe200078e0280 */
[----:B--2---:R-:W-:Y:S01]  /*39a0*/  IADD3 R6, R222, 0x85, RZ ;  /* 0x00000085de067810 */ /* 0x004fe20007ffe0ff */
[C---:B------:R-:W-:Y:S01]  /*39b0*/  IMAD.HI.U32 R115, R249.reuse, R4, RZ ;  /* 0x00000004f9737227 */ /* 0x040fe200078e00ff */
[----:B------:R-:W-:Y:S01]  /*39c0*/  STL [R1+0x4688], R131 ;  /* 0x0046888301007387 */ /* 0x000fe20000100800 */
[----:B------:R-:W-:Y:S02]  /*39d0*/  IABS R122, R122 ;  /* 0x0000007a007a7213 */ /* 0x000fe40000000000 */
[----:B------:R-:W-:Y:S01]  /*39e0*/  IABS R133, R6 ;  /* 0x0000000600857213 */ /* 0x000fe20000000000 */
[----:B------:R-:W-:Y:S01]  /*39f0*/  STL [R1+0x46ac], R132 ;  /* 0x0046ac8401007387 */ /* 0x000fe20000100800 */
[----:B------:R-:W-:Y:S01]  /*3a00*/  IMAD.MOV R5, RZ, RZ, -R5 ;  /* 0x000000ffff057224 */ /* 0x000fe200078e0a05 */
[----:B-1----:R-:W-:Y:S01]  /*3a10*/  IABS R129, R129 ;  /* 0x0000008100817213 */ /* 0x002fe20000000000 */
[----:B------:R-:W-:Y:S01]  /*3a20*/  IMAD.HI.U32 R117, R249, R2, RZ ;  /* 0x00000002f9757227 */ /* 0x000fe200078e00ff */
[----:B------:R1:W-:Y:S01]  /*3a30*/  STL [R1+0x46c4], R6 ;  /* 0x0046c40601007387 */ /* 0x0003e20000100800 */
[----:B------:R-:W-:-:S02]  /*3a40*/  IABS R125, R125 ;  /* 0x0000007d007d7213 */ /* 0x000fc40000000000 */
[----:B------:R-:W-:Y:S01]  /*3a50*/  IMAD.HI.U32 R0, R249, R133, RZ ;  /* 0x00000085f9007227 */ /* 0x000fe200078e00ff */
[----:B------:R-:W-:Y:S01]  /*3a60*/  STL [R1+0x467c], R134 ;  /* 0x00467c8601007387 */ /* 0x000fe20000100800 */
[----:B------:R-:W-:Y:S02]  /*3a70*/  IADD3 R117, -R117, RZ, RZ ;  /* 0x000000ff75757210 */ /* 0x000fe40007ffe1ff */
[----:B------:R-:W-:Y:S01]  /*3a80*/  IMAD.MOV R0, RZ, RZ, -R0 ;  /* 0x000000ffff007224 */ /* 0x000fe200078e0a00 */
[----:B------:R-:W-:Y:S01]  /*3a90*/  STL [R1+0x4694], R135 ;  /* 0x0046948701007387 */ /* 0x000fe20000100800 */
[C---:B------:R-:W-:Y:S01]  /*3aa0*/  IMAD R121, R243.reuse, R3, R121 ;  /* 0x00000003f3797224 */ /* 0x040fe200078e0279 */
[----:B-1----:R-:W-:Y:S01]  /*3ab0*/  IADD3 R6, R222, 0x8a, RZ ;  /* 0x0000008ade067810 */ /* 0x002fe20007ffe0ff */
[----:B------:R-:W-:Y:S01]  /*3ac0*/  IMAD R133, R243, R0, R133 ;  /* 0x00000000f3857224 */ /* 0x000fe200078e0285 */
[----:B------:R-:W-:Y:S01]  /*3ad0*/  STL [R1+0x46a0], R136 ;  /* 0x0046a08801007387 */ /* 0x000fe20000100800 */
[----:B------:R-:W-:Y:S01]  /*3ae0*/  IMAD.MOV R115, RZ, RZ, -R115 ;  /* 0x000000ffff737224 */ /* 0x000fe200078e0a73 */
[----:B------:R-:W-:Y:S01]  /*3af0*/  IABS R138, R6 ;  /* 0x00000006008a7213 */ /* 0x000fe20000000000 */
[----:B------:R-:W-:Y:S01]  /*3b00*/  IMAD.HI.U32 R3, R249, R126, RZ ;  /* 0x0000007ef9037227 */ /* 0x000fe200078e00ff */
[----:B------:R-:W-:Y:S01]  /*3b10*/  STL [R1+0x46c0], R137 ;  /* 0x0046c08901007387 */ /* 0x000fe20000100800 */
[----:B------:R-:W-:-:S02]  /*3b20*/  IABS R131, R131 ;  /* 0x0000008300837213 */ /* 0x000fc40000000000 */
[----:B------:R-:W-:Y:S01]  /*3b30*/  IMAD.HI.U32 R0, R249, R138, RZ ;  /* 0x0000008af9007227 */ /* 0x000fe200078e00ff */
[----:B------:R1:W-:Y:S01]  /*3b40*/  STL [R1+0x46d8], R6 ;  /* 0x0046d80601007387 */ /* 0x0003e20000100800 */
[----:B------:R-:W-:Y:S02]  /*3b50*/  IADD3 R3, -R3, RZ, RZ ;  /* 0x000000ff03037210 */ /* 0x000fe40007ffe1ff */
[----:B------:R-:W-:Y:S01]  /*3b60*/  IMAD R119, R243, R5, R119 ;  /* 0x00000005f3777224 */ /* 0x000fe200078e0277 */
[----:B------:R-:W-:Y:S01]  /*3b70*/  IADD3 R0, -R0, RZ, RZ ;  /* 0x000000ff00007210 */ /* 0x000fe20007ffe1ff */
[----:B------:R-:W-:Y:S01]  /*3b80*/  STL [R1+0x4690], R139 ;  /* 0x0046908b01007387 */ /* 0x000fe20000100800 */
[----:B------:R-:W-:Y:S01]  /*3b90*/  IMAD.HI.U32 R5, R249, R124, RZ ;  /* 0x0000007cf9057227 */ /* 0x000fe200078e00ff */
[----:B------:R-:W-:Y:S02]  /*3ba0*/  IABS R127, R127 ;  /* 0x0000007f007f7213 */ /* 0x000fe40000000000 */
[----:B------:R-:W-:Y:S01]  /*3bb0*/  STL [R1+0x46a8], R140 ;  /* 0x0046a88c01007387 */ /* 0x000fe20000100800 */
[----:B-1----:R-:W-:Y:S01]  /*3bc0*/  IADD3 R6, R222, 0x8f, RZ ;  /* 0x0000008fde067810 */ /* 0x002fe20007ffe0ff */
[C---:B------:R-:W-:Y:S01]  /*3bd0*/  IMAD R138, R243.reuse, R0, R138 ;  /* 0x00000000f38a7224 */ /* 0x040fe200078e028a */
[----:B------:R-:W-:Y:S01]  /*3be0*/  IABS R136, R136 ;  /* 0x0000008800887213 */ /* 0x000fe20000000000 */
[----:B------:R-:W-:Y:S01]  /*3bf0*/  STL [R1+0x46b4], R141 ;  /* 0x0046b48d01007387 */ /* 0x000fe20000100800 */
[----:B------:R-:W-:Y:S01]  /*3c00*/  IABS R143, R6 ;  /* 0x00000006008f7213 */ /* 0x000fe20000000000 */
[----:B------:R-:W-:Y:S01]  /*3c10*/  IMAD R115, R243, R115, R4 ;  /* 0x00000073f3737224 */ /* 0x000fe200078e0204 */
[----:B------:R-:W-:Y:S01]  /*3c20*/  IABS R134, R134 ;  /* 0x0000008600867213 */ /* 0x000fe20000000000 */
[----:B------:R-:W-:Y:S01]  /*3c30*/  STL [R1+0x46d4], R142 ;  /* 0x0046d48e01007387 */ /* 0x000fe20000100800 */
[----:B------:R-:W-:Y:S01]  /*3c40*/  IMAD.HI.U32 R4, R249, R120, RZ ;  /* 0x00000078f9047227 */ /* 0x000fe200078e00ff */
[----:B------:R-:W-:-:S02]  /*3c50*/  IABS R130, R130 ;  /* 0x0000008200827213 */ /* 0x000fc40000000000 */
[----:B------:R1:W-:Y:S01]  /*3c60*/  STL [R1+0x46ec], R6 ;  /* 0x0046ec0601007387 */ /* 0x0003e20000100800 */
[----:B------:R-:W-:Y:S01]  /*3c70*/  IMAD.HI.U32 R0, R249, R143, RZ ;  /* 0x0000008ff9007227 */ /* 0x000fe200078e00ff */
[----:B------:R-:W-:Y:S02]  /*3c80*/  IADD3 R4, -R4, RZ, RZ ;  /* 0x000000ff04047210 */ /* 0x000fe40007ffe1ff */
[----:B------:R-:W-:Y:S01]  /*3c90*/  STL [R1+0x46a4], R144 ;  /* 0x0046a49001007387 */ /* 0x000fe20000100800 */
[----:B------:R-:W-:Y:S01]  /*3ca0*/  IMAD.MOV R0, RZ, RZ, -R0 ;  /* 0x000000ffff007224 */ /* 0x000fe200078e0a00 */
[----:B------:R-:W-:Y:S01]  /*3cb0*/  IABS R132, R132 ;  /* 0x0000008400847213 */ /* 0x000fe20000000000 */
[----:B------:R-:W-:Y:S01]  /*3cc0*/  IMAD.MOV R5, RZ, RZ, -R5 ;  /* 0x000000ffff057224 */ /* 0x000fe200078e0a05 */
[----:B------:R-:W-:Y:S01]  /*3cd0*/  STL [R1+0x46bc], R145 ;  /* 0x0046bc9101007387 */ /* 0x000fe20000100800 */
[C---:B------:R-:W-:Y:S01]  /*3ce0*/  IMAD R143, R243.reuse, R0, R143 ;  /* 0x00000000f38f7224 */ /* 0x040fe200078e028f */
[----:B-1----:R-:W-:Y:S01]  /*3cf0*/  IADD3 R6, R222, 0x94, RZ ;  /* 0x00000094de067810 */ /* 0x002fe20007ffe0ff */
[----:B------:R-:W-:Y:S01]  /*3d00*/  IMAD R117, R243, R117, R2 ;  /* 0x00000075f3757224 */ /* 0x000fe200078e0202 */
[----:B------:R-:W-:Y:S01]  /*3d10*/  STL [R1+0x46c8], R146 ;  /* 0x0046c89201007387 */ /* 0x000fe20000100800 */
[----:B------:R-:W-:Y:S01]  /*3d20*/  IMAD.HI.U32 R2, R249, R122, RZ ;  /* 0x0000007af9027227 */ /* 0x000fe200078e00ff */
[----:B------:R-:W-:-:S02]  /*3d30*/  IABS R148, R6 ;  /* 0x0000000600947213 */ /* 0x000fc40000000000 */
[----:B------:R-:W-:Y:S01]  /*3d40*/  STL [R1+0x46e8], R147 ;  /* 0x0046e89301007387 */ /* 0x000fe20000100800 */
[----:B------:R-:W-:Y:S01]  /*3d50*/  IMAD R124, R243, R5, R124 ;  /* 0x00000005f37c7224 */ /* 0x000fe200078e027c */
[----:B------:R-:W-:Y:S01]  /*3d60*/  IABS R141, R141 ;  /* 0x0000008d008d7213 */ /* 0x000fe20000000000 */
[----:B------:R-:W-:Y:S01]  /*3d70*/  IMAD.HI.U32 R0, R249, R148, RZ ;  /* 0x00000094f9007227 */ /* 0x000fe200078e00ff */
[----:B------:R1:W-:Y:S01]  /*3d80*/  STL [R1+0x4710], R6 ;  /* 0x0047100601007387 */ /* 0x0003e20000100800 */
[----:B------:R-:W-:Y:S02]  /*3d90*/  IABS R139, R139 ;  /* 0x0000008b008b7213 */ /* 0x000fe40000000000 */
[----:B------:R-:W-:Y:S01]  /*3da0*/  IMAD.MOV R0, RZ, RZ, -R0 ;  /* 0x000000ffff007224 */ /* 0x000fe200078e0a00 */
[----:B------:R-:W-:Y:S01]  /*3db0*/  STL [R1+0x46b8], R149 ;  /* 0x0046b89501007387 */ /* 0x000fe20000100800 */
[C---:B------:R-:W-:Y:S01]  /*3dc0*/  IMAD R126, R243.reuse, R3, R126 ;  /* 0x00000003f37e7224 */ /* 0x040fe200078e027e */
[----:B------:R-:W-:Y:S01]  /*3dd0*/  IABS R135, R135 ;  /* 0x0000008700877213 */ /* 0x000fe20000000000 */
[----:B------:R-:W-:Y:S01]  /*3de0*/  IMAD R148, R243, R0, R148 ;  /* 0x00000000f3947224 */ /* 0x000fe200078e0294 */
[----:B------:R-:W-:Y:S01]  /*3df0*/  STL [R1+0x46d0], R150 ;  /* 0x0046d09601007387 */ /* 0x000fe20000100800 */
[----:B------:R-:W-:Y:S01]  /*3e00*/  IMAD.HI.U32 R5, R249, R129, RZ ;  /* 0x00000081f9057227 */ /* 0x000fe200078e00ff */
[----:B-1----:R-:W-:-:S02]  /*3e10*/  IADD3 R6, R222, 0x99, RZ ;  /* 0x00000099de067810 */ /* 0x002fc40007ffe0ff */
[----:B------:R-:W-:Y:S01]  /*3e20*/  STL [R1+0x46dc], R151 ;  /* 0x0046dc9701007387 */ /* 0x000fe20000100800 */
[----:B------:R-:W-:Y:S01]  /*3e30*/  IMAD.HI.U32 R3, R249, R131, RZ ;  /* 0x00000083f9037227 */ /* 0x000fe200078e00ff */
[----:B------:R-:W-:Y:S02]  /*3e40*/  IABS R153, R6 ;  /* 0x0000000600997213 */ /* 0x000fe40000000000 */
[----:B------:R-:W-:Y:S01]  /*3e50*/  STL [R1+0x470c], R152 ;  /* 0x00470c9801007387 */ /* 0x000fe20000100800 */
[----:B------:R-:W-:Y:S01]  /*3e60*/  IMAD.MOV R2, RZ, RZ, -R2 ;  /* 0x000000ffff027224 */ /* 0x000fe200078e0a02 */
[----:B------:R-:W-:Y:S01]  /*3e70*/  IADD3 R5, -R5, RZ, RZ ;  /* 0x000000ff05057210 */ /* 0x000fe20007ffe1ff */
[----:B------:R-:W-:Y:S01]  /*3e80*/  IMAD.HI.U32 R0, R249, R153, RZ ;  /* 0x00000099f9007227 */ /* 0x000fe200078e00ff */
[----:B------:R1:W-:Y:S01]  /*3e90*/  STL [R1+0x472c], R6 ;  /* 0x00472c0601007387 */ /* 0x0003e20000100800 */
[----:B------:R-:W-:Y:S02]  /*3ea0*/  IABS R137, R137 ;  /* 0x0000008900897213 */ /* 0x000fe40000000000 */
[----:B------:R-:W-:Y:S01]  /*3eb0*/  IMAD R120, R243, R4, R120 ;  /* 0x00000004f3787224 */ /* 0x000fe200078e0278 */
[----:B------:R-:W-:Y:S01]  /*3ec0*/  IADD3 R0, -R0, RZ, RZ ;  /* 0x000000ff00007210 */ /* 0x000fe20007ffe1ff */
[----:B------:R-:W-:Y:S01]  /*3ed0*/  STL [R1+0x46cc], R154 ;  /* 0x0046cc9a01007387 */ /* 0x000fe20000100800 */
[----:B------:R-:W-:Y:S01]  /*3ee0*/  IMAD.MOV R3, RZ, RZ, -R3 ;  /* 0x000000ffff037224 */ /* 0x000fe200078e0a03 */
[----:B------:R-:W-:Y:S01]  /*3ef0*/  IABS R144, R144 ;  /* 0x0000009000907213 */ /* 0x000fe20000000000 */
[----:B------:R-:W-:Y:S01]  /*3f00*/  IMAD.HI.U32 R4, R249, R125, RZ ;  /* 0x0000007df9047227 */ /* 0x000fe200078e00ff */
[----:B------:R-:W-:Y:S01]  /*3f10*/  STL [R1+0x46e4], R155 ;  /* 0x0046e49b01007387 */ /* 0x000fe20000100800 */
[----:B-1----:R-:W-:-:S02]  /*3f20*/  IADD3 R6, R222, 0x9e, RZ ;  /* 0x0000009ede067810 */ /* 0x002fc40007ffe0ff */
[C---:B------:R-:W-:Y:S01]  /*3f30*/  IMAD R153, R243.reuse, R0, R153 ;  /* 0x00000000f3997224 */ /* 0x040fe200078e0299 */
[----:B------:R-:W-:Y:S01]  /*3f40*/  STL [R1+0x46f4], R156 ;  /* 0x0046f49c01007387 */ /* 0x000fe20000100800 */
[----:B------:R-:W-:Y:S01]  /*3f50*/  IABS R158, R6 ;  /* 0x00000006009e7213 */ /* 0x000fe20000000000 */
[----:B------:R-:W-:Y:S01]  /*3f60*/  IMAD R122, R243, R2, R122 ;  /* 0x00000002f37a7224 */ /* 0x000fe200078e027a */
[----:B------:R-:W-:Y:S01]  /*3f70*/  IABS R146, R146 ;  /* 0x0000009200927213 */ /* 0x000fe20000000000 */
[----:B------:R-:W-:Y:S01]  /*3f80*/  STL [R1+0x4728], R157 ;  /* 0x0047289d01007387 */ /* 0x000fe20000100800 */
[C---:B------:R-:W-:Y:S01]  /*3f90*/  IMAD.HI.U32 R2, R249.reuse, R127, RZ ;  /* 0x0000007ff9027227 */ /* 0x040fe200078e00ff */
[----:B------:R-:W-:Y:S02]  /*3fa0*/  IABS R140, R140 ;  /* 0x0000008c008c7213 */ /* 0x000fe40000000000 */
[----:B------:R1:W-:Y:S01]  /*3fb0*/  STL [R1+0x4758], R6 ;  /* 0x0047580601007387 */ /* 0x0003e20000100800 */
[----:B------:R-:W-:Y:S01]  /*3fc0*/  IMAD.HI.U32 R0, R249, R158, RZ ;  /* 0x0000009ef9007227 */ /* 0x000fe200078e00ff */
[----:B------:R-:W-:-:S02]  /*3fd0*/  IABS R142, R142 ;  /* 0x0000008e008e7213 */ /* 0x000fc40000000000 */
[----:B------:R-:W-:Y:S01]  /*3fe0*/  STL [R1+0x46e0], R159 ;  /* 0x0046e09f01007387 */ /* 0x000fe20000100800 */
[----:B------:R-:W-:Y:S01]  /*3ff0*/  IMAD.MOV R0, RZ, RZ, -R0 ;  /* 0x000000ffff007224 */ /* 0x000fe200078e0a00 */
[----:B------:R-:W-:Y:S01]  /*4000*/  IABS R151, R151 ;  /* 0x0000009700977213 */ /* 0x000fe20000000000 */
[C---:B------:R-:W-:Y:S01]  /*4010*/  IMAD R131, R243.reuse, R3, R131 ;  /* 0x00000003f3837224 */ /* 0x040fe200078e0283 */
[----:B------:R-:W-:Y:S01]  /*4020*/  STL [R1+0x4708], R160 ;  /* 0x004708a001007387 */ /* 0x000fe20000100800 */
[----:B------:R-:W-:Y:S01]  /*4030*/  IMAD R158, R243, R0, R158 ;  /* 0x00000000f39e7224 */ /* 0x000fe200078e029e */
[----:B-1----:R-:W-:Y:S01]  /*4040*/  IADD3 R6, R222, 0xa3, RZ ;  /* 0x000000a3de067810 */ /* 0x002fe20007ffe0ff */
[----:B------:R-:W-:Y:S01]  /*4050*/  IMAD.MOV R4, RZ, RZ, -R4 ;  /* 0x000000ffff047224 */ /* 0x000fe200078e0a04 */
[----:B------:R-:W-:Y:S01]  /*4060*/  STL [R1+0x4720], R161 ;  /* 0x004720a101007387 */ /* 0x000fe20000100800 */
[----:B------:R-:W-:Y:S01]  /*4070*/  IMAD.HI.U32 R3, R249, R136, RZ ;  /* 0x00000088f9037227 */ /* 0x000fe200078e00ff */
[----:B------:R-:W-:-:S02]  /*4080*/  IABS R163, R6 ;  /* 0x0000000600a37213 */ /* 0x000fc40000000000 */
[----:B------:R-:W-:Y:S01]  /*4090*/  STL [R1+0x4754], R162 ;  /* 0x004754a201007387 */ /* 0x000fe20000100800 */
[----:B------:R-:W-:Y:S01]  /*40a0*/  IMAD R129, R243, R5, R129 ;  /* 0x00000005f3817224 */ /* 0x000fe200078e0281 */
[----:B------:R-:W-:Y:S01]  /*40b0*/  IABS R149, R149 ;  /* 0x0000009500957213 */ /* 0x000fe20000000000 */
[C---:B------:R-:W-:Y:S01]  /*40c0*/  IMAD.HI.U32 R0, R249.reuse, R163, RZ ;  /* 0x000000a3f9007227 */ /* 0x040fe200078e00ff */
[----:B------:R1:W-:Y:S01]  /*40d0*/  STL [R1+0x4774], R6 ;  /* 0x0047740601007387 */ /* 0x0003e20000100800 */
[----:B------:R-:W-:Y:S02]  /*40e0*/  IABS R145, R145 ;  /* 0x0000009100917213 */ /* 0x000fe40000000000 */
[----:B------:R-:W-:Y:S01]  /*40f0*/  IMAD.MOV R0, RZ, RZ, -R0 ;  /* 0x000000ffff007224 */ /* 0x000fe200078e0a00 */
[----:B------:R-:W-:Y:S01]  /*4100*/  STL [R1+0x4704], R164 ;  /* 0x004704a401007387 */ /* 0x000fe20000100800 */
[----:B------:R-:W-:Y:S01]  /*4110*/  IMAD.HI.U32 R5, R249, R134, RZ ;  /* 0x00000086f9057227 */ /* 0x000fe200078e00ff */
[----:B------:R-:W-:-:S02]  /*4120*/  IABS R147, R147 ;  /* 0x0000009300937213 */ /* 0x000fc40000000000 */
[----:B------:R-:W-:Y:S01]  /*4130*/  STL [R1+0x4724], R165 ;  /* 0x004724a501007387 */ /* 0x000fe20000100800 */
[C---:B------:R-:W-:Y:S01]  /*4140*/  IMAD R163, R243.reuse, R0, R163 ;  /* 0x00000000f3a37224 */ /* 0x040fe200078e02a3 */
[----:B-1----:R-:W-:Y:S01]  /*4150*/  IADD3 R6, R222, 0xa8, RZ ;  /* 0x000000a8de067810 */ /* 0x002fe20007ffe0ff */
[----:B------:R-:W-:Y:S01]  /*4160*/  IMAD.MOV R2, RZ, RZ, -R2 ;  /* 0x000000ffff027224 */ /* 0x000fe200078e0a02 */
[----:B------:R-:W-:Y:S01]  /*4170*/  STL [R1+0x473c], R166 ;  /* 0x00473ca601007387 */ /* 0x000fe20000100800 */
[----:B------:R-:W-:Y:S01]  /*4180*/  IMAD R125, R243, R4, R125 ;  /* 0x00000004f37d7224 */ /* 0x000fe200078e027d */
[----:B------:R-:W-:Y:S01]  /*4190*/  IABS R168, R6 ;  /* 0x0000000600a87213 */ /* 0x000fe20000000000 */
[----:B------:R-:W-:Y:S01]  /*41a0*/  IMAD.MOV R3, RZ, RZ, -R3 ;  /* 0x000000ffff037224 */ /* 0x000fe200078e0a03 */
[----:B------:R-:W-:Y:S01]  /*41b0*/  STL [R1+0x4770], R167 ;  /* 0x004770a701007387 */ /* 0x000fe20000100800 */
[----:B------:R-:W-:Y:S01]  /*41c0*/  IMAD.HI.U32 R4, R249, R130, RZ ;  /* 0x00000082f9047227 */ /* 0x000fe200078e00ff */
[----:B------:R-:W-:-:S02]  /*41d0*/  IABS R156, R156 ;  /* 0x0000009c009c7213 */ /* 0x000fc40000000000 */
[----:B------:R1:W-:Y:S01]  /*41e0*/  STL [R1+0x4788], R6 ;  /* 0x0047880601007387 */ /* 0x0003e20000100800 */
[----:B------:R-:W-:Y:S01]  /*41f0*/  IMAD.HI.U32 R0, R249, R168, RZ ;  /* 0x000000a8f9007227 */ /* 0x000fe200078e00ff */
[----:B------:R-:W-:Y:S02]  /*4200*/  IABS R154, R154 ;  /* 0x0000009a009a7213 */ /* 0x000fe40000000000 */
[----:B------:R-:W-:Y:S01]  /*4210*/  STL [R1+0x471c], R169 ;  /* 0x00471ca901007387 */ /* 0x000fe20000100800 */
[----:B------:R-:W-:Y:S01]  /*4220*/  IMAD.MOV R5, RZ, RZ, -R5 ;  /* 0x000000ffff057224 */ /* 0x000fe200078e0a05 */
[----:B------:R-:W-:Y:S01]  /*4230*/  IADD3 R0, -R0, RZ, RZ ;  /* 0x000000ff00007210 */ /* 0x000fe20007ffe1ff */
[----:B------:R-:W-:Y:S01]  /*4240*/  IMAD R127, R243, R2, R127 ;  /* 0x00000002f37f7224 */ /* 0x000fe200078e027f */
[----:B------:R-:W-:Y:S01]  /*4250*/  STL [R1+0x4750], R170 ;  /* 0x004750aa01007387 */ /* 0x000fe20000100800 */
[----:B------:R-:W-:Y:S01]  /*4260*/  IMAD.HI.U32 R2, R249, R132, RZ ;  /* 0x00000084f9027227 */ /* 0x000fe200078e00ff */
[----:B-1----:R-:W-:-:S02]  /*4270*/  IADD3 R6, R222, 0xad, RZ ;  /* 0x000000adde067810 */ /* 0x002fc40007ffe0ff */
[----:B------:R-:W-:Y:S01]  /*4280*/  STL [R1+0x4760], R171 ;  /* 0x004760ab01007387 */ /* 0x000fe20000100800 */
[C---:B------:R-:W-:Y:S01]  /*4290*/  IMAD R168, R243.reuse, R0, R168 ;  /* 0x00000000f3a87224 */ /* 0x040fe200078e02a8 */
[----:B------:R-:W-:Y:S01]  /*42a0*/  IABS R173, R6 ;  /* 0x0000000600ad7213 */ /* 0x000fe20000000000 */
[----:B------:R-:W-:Y:S01]  /*42b0*/  IMAD R136, R243, R3, R136 ;  /* 0x00000003f3887224 */ /* 0x000fe200078e0288 */
[----:B------:R-:W-:Y:S01]  /*42c0*/  STL [R1+0x4784], R172 ;  /* 0x004784ac01007387 */ /* 0x000fe20000100800 */
[----:B------:R-:W-:Y:S01]  /*42d0*/  IMAD.MOV R4, RZ, RZ, -R4 ;  /* 0x000000ffff047224 */ /* 0x000fe200078e0a04 */
[----:B------:R-:W-:Y:S01]  /*42e0*/  IADD3 R2, -R2, RZ, RZ ;  /* 0x000000ff02027210 */ /* 0x000fe20007ffe1ff */
        /* <DEDUP_REMOVED lines=10> */
[----:B------:R-:W-:Y:S01]  /*4390*/  IMAD R134, R243, R5, R134 ;  /* 0x00000005f3867224 */ /* 0x000fe200078e0286 */
[----:B------:R-:W-:Y:S01]  /*43a0*/  STL [R1+0x476c], R176 ;  /* 0x00476cb001007387 */ /* 0x000fe20000100800 */
[----:B------:R-:W-:Y:S01]  /*43b0*/  IMAD.HI.U32 R5, R249, R139, RZ ;  /* 0x0000008bf9057227 */ /* 0x000fe200078e00ff */
[----:B------:R-:W-:Y:S02]  /*43c0*/  IABS R178, R6 ;  /* 0x0000000600b27213 */ /* 0x000fe40000000000 */
[----:B------:R-:W-:Y:S01]  /*43d0*/  STL [R1+0x478c], R177 ;  /* 0x00478cb101007387 */ /* 0x000fe20000100800 */
[----:B------:R-:W-:Y:S01]  /*43e0*/  IMAD R130, R243, R4, R130 ;  /* 0x00000004f3827224 */ /* 0x000fe200078e0282 */
[----:B------:R-:W-:Y:S01]  /*43f0*/  IADD3 R3, -R3, RZ, RZ ;  /* 0x000000ff03037210 */ /* 0x000fe20007ffe1ff */
[----:B------:R-:W-:Y:S01]  /*4400*/  IMAD.HI.U32 R0, R249, R178, RZ ;  /* 0x000000b2f9007227 */ /* 0x000fe200078e00ff */
[----:B------:R1:W-:Y:S01]  /*4410*/  STL [R1+0x47a0], R6 ;  /* 0x0047a00601007387 */ /* 0x0003e20000100800 */
[----:B------:R-:W-:-:S02]  /*4420*/  IABS R159, R159 ;  /* 0x0000009f009f7213 */ /* 0x000fc40000000000 */
[----:B------:R-:W-:Y:S01]  /*4430*/  IMAD.MOV R0, RZ, RZ, -R0 ;  /* 0x000000ffff007224 */ /* 0x000fe200078e0a00 */
[----:B------:R-:W-:Y:S01]  /*4440*/  STL [R1+0x4714], R179 ;  /* 0x004714b301007387 */ /* 0x000fe20000100800 */
[----:B------:R-:W-:Y:S01]  /*4450*/  IMAD.HI.U32 R4, R249, R135, RZ ;  /* 0x00000087f9047227 */ /* 0x000fe200078e00ff */
[----:B------:R-:W-:Y:S02]  /*4460*/  IABS R161, R161 ;  /* 0x000000a100a17213 */ /* 0x000fe40000000000 */
[----:B------:R-:W-:Y:S01]  /*4470*/  STL [R1+0x4748], R180 ;  /* 0x004748b401007387 */ /* 0x000fe20000100800 */
[C---:B------:R-:W-:Y:S01]  /*4480*/  IMAD R178, R243.reuse, R0, R178 ;  /* 0x00000000f3b27224 */ /* 0x040fe200078e02b2 */
[----:B-1----:R-:W-:Y:S01]  /*4490*/  IADD3 R6, R222, 0xb7, RZ ;  /* 0x000000b7de067810 */ /* 0x002fe20007ffe0ff */
[----:B------:R-:W-:Y:S01]  /*44a0*/  IMAD.MOV R5, RZ, RZ, -R5 ;  /* 0x000000ffff057224 */ /* 0x000fe200078e0a05 */
[----:B------:R-:W-:Y:S01]  /*44b0*/  STL [R1+0x4768], R181 ;  /* 0x004768b501007387 */ /* 0x000fe20000100800 */
[----:B------:R-:W-:Y:S01]  /*44c0*/  IMAD R132, R243, R2, R132 ;  /* 0x00000002f3847224 */ /* 0x000fe200078e0284 */
[----:B------:R-:W-:Y:S01]  /*44d0*/  IABS R183, R6 ;  /* 0x0000000600b77213 */ /* 0x000fe20000000000 */
[----:B------:R-:W-:Y:S01]  /*44e0*/  IMAD.HI.U32 R2, R249, R137, RZ ;  /* 0x00000089f9027227 */ /* 0x000fe200078e00ff */
[----:B------:R-:W-:Y:S01]  /*44f0*/  STL [R1+0x4780], R182 ;  /* 0x004780b601007387 */ /* 0x000fe20000100800 */
[----:B------:R-:W-:-:S02]  /*4500*/  IADD3 R4, -R4, RZ, RZ ;  /* 0x000000ff04047210 */ /* 0x000fc40007ffe1ff */
[----:B------:R-:W-:Y:S01]  /*4510*/  IMAD.HI.U32 R0, R249, R183, RZ ;  /* 0x000000b7f9007227 */ /* 0x000fe200078e00ff */
[----:B------:R1:W-:Y:S01]  /*4520*/  STL [R1+0x479c], R6 ;  /* 0x00479c0601007387 */ /* 0x0003e20000100800 */
[----:B------:R-:W-:Y:S02]  /*4530*/  IABS R155, R155 ;  /* 0x0000009b009b7213 */ /* 0x000fe40000000000 */
[C---:B------:R-:W-:Y:S01]  /*4540*/  IMAD R139, R243.reuse, R5, R139 ;  /* 0x00000005f38b7224 */ /* 0x040fe200078e028b */
[----:B------:R-:W-:Y:S01]  /*4550*/  IADD3 R0, -R0, RZ, RZ ;  /* 0x000000ff00007210 */ /* 0x000fe20007ffe1ff */
[----:B------:R-:W-:Y:S01]  /*4560*/  STL [R1+0x4700], R184 ;  /* 0x004700b801007387 */ /* 0x000fe20000100800 */
[----:B------:R-:W-:Y:S01]  /*4570*/  IMAD R141, R243, R3, R141 ;  /* 0x00000003f38d7224 */ /* 0x000fe200078e028d */
[----:B------:R-:W-:Y:S01]  /*4580*/  IABS R157, R157 ;  /* 0x0000009d009d7213 */ /* 0x000fe20000000000 */
[----:B------:R-:W-:Y:S01]  /*4590*/  IMAD.HI.U32 R5, R249, R144, RZ ;  /* 0x00000090f9057227 */ /* 0x000fe200078e00ff */
[----:B------:R-:W-:Y:S01]  /*45a0*/  STL [R1+0x4744], R185 ;  /* 0x004744b901007387 */ /* 0x000fe20000100800 */
[----:B-1----:R-:W-:-:S02]  /*45b0*/  IADD3 R6, R222, 0xbc, RZ ;  /* 0x000000bcde067810 */ /* 0x002fc40007ffe0ff */
[----:B------:R-:W-:Y:S01]  /*45c0*/  IMAD R183, R243, R0, R183 ;  /* 0x00000000f3b77224 */ /* 0x000fe200078e02b7 */
[----:B------:R-:W-:Y:S01]  /*45d0*/  STL [R1+0x4764], R186 ;  /* 0x004764ba01007387 */ /* 0x000fe20000100800 */
[----:B------:R-:W-:Y:S01]  /*45e0*/  IABS R188, R6 ;  /* 0x0000000600bc7213 */ /* 0x000fe20000000000 */
[----:B------:R-:W-:Y:S01]  /*45f0*/  IMAD.HI.U32 R3, R249, R146, RZ ;  /* 0x00000092f9037227 */ /* 0x000fe200078e00ff */
[----:B------:R-:W-:Y:S01]  /*4600*/  IADD3 R5, -R5, RZ, RZ ;  /* 0x000000ff05057210 */ /* 0x000fe20007ffe1ff */
[----:B------:R-:W-:Y:S01]  /*4610*/  STL [R1+0x477c], R187 ;  /* 0x00477cbb01007387 */ /* 0x000fe20000100800 */
[----:B------:R-:W-:Y:S01]  /*4620*/  IABS R166, R166 ;  /* 0x000000a600a67213 */ /* 0x000fe20000000000 */
[----:B------:R-:W-:Y:S01]  /*4630*/  IMAD.HI.U32 R0, R249, R188, RZ ;  /* 0x000000bcf9007227 */ /* 0x000fe200078e00ff */
[----:B------:R-:W-:Y:S01]  /*4640*/  IABS R164, R164 ;  /* 0x000000a400a47213 */ /* 0x000fe20000000000 */
[----:B------:R1:W-:Y:S01]  /*4650*/  STL [R1+0x4798], R6 ;  /* 0x0047980601007387 */ /* 0x0003e20000100800 */
[----:B------:R-:W-:Y:S01]  /*4660*/  IABS R160, R160 ;  /* 0x000000a000a07213 */ /* 0x000fe20000000000 */
[----:B------:R-:W-:Y:S01]  /*4670*/  IMAD.MOV R0, RZ, RZ, -R0 ;  /* 0x000000ffff007224 */ /* 0x000fe200078e0a00 */
[----:B------:R-:W-:Y:S01]  /*4680*/  IABS R162, R162 ;  /* 0x000000a200a27213 */ /* 0x000fe20000000000 */
        /* <DEDUP_REMOVED lines=26> */
[----:B------:R-:W-:Y:S01]  /*4830*/  IMAD.MOV R4, RZ, RZ, -R4 ;  /* 0x000000ffff047224 */ /* 0x000fe200078e0a04 */
[----:B------:R-:W-:Y:S01]  /*4840*/  IABS R198, R6 ;  /* 0x0000000600c67213 */ /* 0x000fe20000000000 */
[C---:B------:R-:W-:Y:S01]  /*4850*/  IMAD.HI.U32 R3, R249.reuse, R151, RZ ;  /* 0x00000097f9037227 */ /* 0x040fe200078e00ff */
[----:B------:R-:W-:Y:S01]  /*4860*/  STL [R1+0x4730], R197 ;  /* 0x004730c501007387 */ /* 0x000fe20000100800 */
[----:B------:R-:W-:Y:S02]  /*4870*/  IABS R174, R174 ;  /* 0x000000ae00ae7213 */ /* 0x000fe40000000000 */
[----:B------:R-:W-:Y:S01]  /*4880*/  IMAD.HI.U32 R0, R249, R198, RZ ;  /* 0x000000c6f9007227 */ /* 0x000fe200078e00ff */
[----:B------:R1:W-:Y:S01]  /*4890*/  STL [R1+0x46f0], R6 ;  /* 0x0046f00601007387 */ /* 0x0003e20000100800 */
[----:B------:R-:W-:-:S02]  /*48a0*/  IABS R176, R176 ;  /* 0x000000b000b07213 */ /* 0x000fc40000000000 */
        /* <DEDUP_REMOVED lines=11> */
[----:B------:R-:W-:Y:S01]  /*4960*/  IMAD.MOV R2, RZ, RZ, -R2 ;  /* 0x000000ffff027224 */ /* 0x000fe200078e0a02 */
[----:B------:R-:W-:Y:S01]  /*4970*/  IABS R181, R181 ;  /* 0x000000b500b57213 */ /* 0x000fe20000000000 */
[----:B------:R-:W-:Y:S01]  /*4980*/  STL [R1+0x4660], R202 ;  /* 0x004660ca01007387 */ /* 0x000fe20000100800 */
[----:B------:R-:W-:Y:S01]  /*4990*/  IMAD R140, R243, R4, R140 ;  /* 0x00000004f38c7224 */ /* 0x000fe200078e028c */
[----:B------:R-:W-:Y:S01]  /*49a0*/  IABS R179, R179 ;  /* 0x000000b300b37213 */ /* 0x000fe20000000000 */
[----:B------:R-:W-:Y:S01]  /*49b0*/  IMAD.HI.U32 R0, R249, R203, RZ ;  /* 0x000000cbf9007227 */ /* 0x000fe200078e00ff */
[----:B------:R1:W-:Y:S01]  /*49c0*/  STL [R1+0x4658], R6 ;  /* 0x0046580601007387 */ /* 0x0003e20000100800 */
[----:B------:R-:W-:-:S02]  /*49d0*/  IABS R175, R175 ;  /* 0x000000af00af7213 */ /* 0x000fc40000000000 */
[----:B------:R-:W-:Y:S01]  /*49e0*/  IMAD.MOV R0, RZ, RZ, -R0 ;  /* 0x000000ffff007224 */ /* 0x000fe200078e0a00 */
[----:B------:R-:W-:Y:S01]  /*49f0*/  STL [R1+0x4644], R204 ;  /* 0x004644cc01007387 */ /* 0x000fe20000100800 */
[----:B------:R-:W-:Y:S01]  /*4a00*/  IMAD.MOV R3, RZ, RZ, -R3 ;  /* 0x000000ffff037224 */ /* 0x000fe200078e0a03 */
[----:B------:R-:W-:Y:S01]  /*4a10*/  IABS R177, R177 ;  /* 0x000000b100b17213 */ /* 0x000fe20000000000 */
[----:B------:R-:W-:Y:S01]  /*4a20*/  IMAD R203, R243, R0, R203 ;  /* 0x00000000f3cb7224 */ /* 0x000fe200078e02cb */
[----:B------:R-:W-:Y:S01]  /*4a30*/  STL [R1+0x4640], R205 ;  /* 0x004640cd01007387 */ /* 0x000fe20000100800 */
[----:B------:R-:W-:Y:S01]  /*4a40*/  IMAD.HI.U32 R4, R249, R145, RZ ;  /* 0x00000091f9047227 */ /* 0x000fe200078e00ff */
[----:B-1----:R-:W-:Y:S02]  /*4a50*/  IADD3 R6, R222, 0xd0, RZ ;  /* 0x000000d0de067810 */ /* 0x002fe40007ffe0ff */
[----:B------:R-:W-:Y:S01]  /*4a60*/  STL [R1+0x463c], R206 ;  /* 0x00463cce01007387 */ /* 0x000fe20000100800 */
[----:B------:R-:W-:Y:S01]  /*4a70*/  IMAD.MOV R5, RZ, RZ, -R5 ;  /* 0x000000ffff057224 */ /* 0x000fe200078e0a05 */
[----:B------:R-:W-:Y:S01]  /*4a80*/  IABS R208, R6 ;  /* 0x0000000600d07213 */ /* 0x000fe20000000000 */
[----:B------:R-:W-:Y:S01]  /*4a90*/  IMAD R142, R243, R2, R142 ;  /* 0x00000002f38e7224 */ /* 0x000fe200078e028e */
        /* <DEDUP_REMOVED lines=19> */
[----:B------:R-:W-:Y:S01]  /*4bd0*/  IADD3 R3, -R3, RZ, RZ ;  /* 0x000000ff03037210 */ /* 0x000fe20007ffe1ff */
[C---:B------:R-:W-:Y:S01]  /*4be0*/  IMAD.HI.U32 R0, R249.reuse, R213, RZ ;  /* 0x000000d5f9007227 */ /* 0x040fe200078e00ff */
[----:B------:R1:W-:Y:S01]  /*4bf0*/  STL [R1+0x460c], R6 ;  /* 0x00460c0601007387 */ /* 0x0003e20000100800 */
[----:B------:R-:W-:Y:S02]  /*4c00*/  IABS R180, R180 ;  /* 0x000000b400b47213 */ /* 0x000fe40000000000 */
[----:B------:R-:W-:Y:S01]  /*4c10*/  IMAD.HI.U32 R5, R249, R154, RZ ;  /* 0x0000009af9057227 */ /* 0x000fe200078e00ff */
[----:B------:R-:W-:Y:S01]  /*4c20*/  IADD3 R0, -R0, RZ, RZ ;  /* 0x000000ff00007210 */ /* 0x000fe20007ffe1ff */
[----:B------:R-:W-:Y:S01]  /*4c30*/  STL [R1+0x45f4], R214 ;  /* 0x0045f4d601007387 */ /* 0x000fe20000100800 */
[----:B------:R-:W-:Y:S01]  /*4c40*/  IABS R182, R182 ;  /* 0x000000b600b67213 */ /* 0x000fe20000000000 */
[C---:B------:R-:W-:Y:S01]  /*4c50*/  IMAD R145, R243.reuse, R4, R145 ;  /* 0x00000004f3917224 */ /* 0x040fe200078e0291 */
[----:B------:R-:W-:Y:S01]  /*4c60*/  IABS R189, R189 ;  /* 0x000000bd00bd7213 */ /* 0x000fe20000000000 */
[----:B------:R-:W-:Y:S01]  /*4c70*/  IMAD R213, R243, R0, R213 ;  /* 0x00000000f3d57224 */ /* 0x000fe200078e02d5 */
[----:B-1----:R-:W-:Y:S01]  /*4c80*/  IADD3 R6, R222, 0xda, RZ ;  /* 0x000000dade067810 */ /* 0x002fe20007ffe0ff */
[----:B------:R-:W-:Y:S01]  /*4c90*/  STL [R1+0x45f0], R215 ;  /* 0x0045f0d701007387 */ /* 0x000fe20000100800 */
[----:B------:R-:W-:Y:S01]  /*4ca0*/  IMAD.HI.U32 R4, R249, R150, RZ ;  /* 0x00000096f9047227 */ /* 0x000fe200078e00ff */
[----:B------:R-:W-:-:S02]  /*4cb0*/  IABS R191, R191 ;  /* 0x000000bf00bf7213 */ /* 0x000fc40000000000 */
[----:B------:R-:W-:Y:S01]  /*4cc0*/  IABS R218, R6 ;  /* 0x0000000600da7213 */ /* 0x000fe20000000000 */
[----:B------:R-:W-:Y:S01]  /*4cd0*/  STL [R1+0x45ec], R216 ;  /* 0x0045ecd801007387 */ /* 0x000fe20000100800 */
[----:B------:R-:W-:Y:S01]  /*4ce0*/  IMAD.MOV R5, RZ, RZ, -R5 ;  /* 0x000000ffff057224 */ /* 0x000fe200078e0a05 */
[----:B------:R-:W-:Y:S01]  /*4cf0*/  IADD3 R4, -R4, RZ, RZ ;  /* 0x000000ff04047210 */ /* 0x000fe20007ffe1ff */
[----:B------:R-:W-:Y:S01]  /*4d00*/  IMAD R147, R243, R2, R147 ;  /* 0x00000002f3937224 */ /* 0x000fe200078e0293 */
[----:B------:R-:W-:Y:S01]  /*4d10*/  STL [R1+0x45e8], R217 ;  /* 0x0045e8d901007387 */ /* 0x000fe20000100800 */
[C---:B------:R-:W-:Y:S01]  /*4d20*/  IMAD.HI.U32 R0, R249.reuse, R218, RZ ;  /* 0x000000daf9007227 */ /* 0x040fe200078e00ff */
[----:B------:R-:W-:Y:S02]  /*4d30*/  IABS R185, R185 ;  /* 0x000000b900b97213 */ /* 0x000fe40000000000 */
[----:B------:R1:W-:Y:S01]  /*4d40*/  STL [R1+0x45e4], R6 ;  /* 0x0045e40601007387 */ /* 0x0003e20000100800 */
[----:B------:R-:W-:Y:S01]  /*4d50*/  IMAD.MOV R0, RZ, RZ, -R0 ;  /* 0x000000ffff007224 */ /* 0x000fe200078e0a00 */
[----:B------:R-:W-:Y:S01]  /*4d60*/  IABS R187, R187 ;  /* 0x000000bb00bb7213 */ /* 0x000fe20000000000 */
[----:B------:R-:W-:Y:S01]  /*4d70*/  IMAD.HI.U32 R2, R249, R152, RZ ;  /* 0x00000098f9027227 */ /* 0x000fe200078e00ff */
[----:B------:R-:W-:Y:S01]  /*4d80*/  STL [R1+0x45cc], R219 ;  /* 0x0045ccdb01007387 */ /* 0x000fe20000100800 */
[----:B------:R-:W-:-:S02]  /*4d90*/  IABS R196, R196 ;  /* 0x000000c400c47213 */ /* 0x000fc40000000000 */
[C---:B------:R-:W-:Y:S01]  /*4da0*/  IMAD R218, R243.reuse, R0, R218 ;  /* 0x00000000f3da7224 */ /* 0x040fe200078e02da */
[C---:B------:R-:W-:Y:S01]  /*4db0*/  IADD3 R0, R222.reuse, 0xdf, RZ ;  /* 0x000000dfde007810 */ /* 0x040fe20007ffe0ff */
[----:B------:R-:W-:Y:S01]  /*4dc0*/  STL [R1+0x45c8], R221 ;  /* 0x0045c8dd01007387 */ /* 0x000fe20000100800 */
[----:B-1----:R-:W-:Y:S01]  /*4dd0*/  IADD3 R6, R222, 0xde, RZ ;  /* 0x000000dede067810 */ /* 0x002fe20007ffe0ff */
[C---:B------:R-:W-:Y:S01]  /*4de0*/  IMAD R154, R243.reuse, R5, R154 ;  /* 0x00000005f39a7224 */ /* 0x040fe200078e029a */
[----:B------:R-:W-:Y:S01]  /*4df0*/  IABS R222, R0 ;  /* 0x0000000000de7213 */ /* 0x000fe20000000000 */
[----:B------:R-:W-:Y:S01]  /*4e00*/  STL [R1+0x45c4], R220 ;  /* 0x0045c4dc01007387 */ /* 0x000fe20000100800 */
[----:B------:R-:W-:Y:S01]  /*4e10*/  IMAD R156, R243, R3, R156 ;  /* 0x00000003f39c7224 */ /* 0x000fe200078e029c */
[----:B------:R-:W-:Y:S01]  /*4e20*/  IABS R194, R194 ;  /* 0x000000c200c27213 */ /* 0x000fe20000000000 */
[----:B------:R-:W-:Y:S01]  /*4e30*/  IMAD.HI.U32 R5, R249, R159, RZ ;  /* 0x0000009ff9057227 */ /* 0x000fe200078e00ff */
[----:B------:R-:W-:Y:S01]  /*4e40*/  STL [R1+0x45c0], R6 ;  /* 0x0045c00601007387 */ /* 0x000fe20000100800 */
[----:B------:R-:W-:-:S02]  /*4e50*/  IABS R190, R190 ;  /* 0x000000be00be7213 */ /* 0x000fc40000000000 */
[----:B------:R-:W-:Y:S01]  /*4e60*/  IMAD.HI.U32 R3, R249, R161, RZ ;  /* 0x000000a1f9037227 */ /* 0x000fe200078e00ff */
[----:B------:R1:W-:Y:S01]  /*4e70*/  STL [R1+0x45bc], R0 ;  /* 0x0045bc0001007387 */ /* 0x0003e20000100800 */
[----:B------:R-:W-:Y:S02]  /*4e80*/  IADD3 R5, -R5, RZ, RZ ;  /* 0x000000ff05057210 */ /* 0x000fe40007ffe1ff */
[----:B------:R-:W-:Y:S01]  /*4e90*/  IMAD.MOV R2, RZ, RZ, -R2 ;  /* 0x000000ffff027224 */ /* 0x000fe200078e0a02 */
[----:B------:R-:W-:Y:S01]  /*4ea0*/  IABS R192, R192 ;  /* 0x000000c000c07213 */ /* 0x000fe20000000000 */
[----:B------:R-:W-:Y:S01]  /*4eb0*/  IMAD R150, R243, R4, R150 ;  /* 0x00000004f3967224 */ /* 0x000fe200078e0296 */
[----:B------:R-:W-:Y:S01]  /*4ec0*/  IABS R201, R201 ;  /* 0x000000c900c97213 */ /* 0x000fe20000000000 */
[----:B------:R-:W-:Y:S01]  /*4ed0*/  IMAD.MOV R3, RZ, RZ, -R3 ;  /* 0x000000ffff037224 */ /* 0x000fe200078e0a03 */
[----:B------:R-:W-:Y:S01]  /*4ee0*/  IABS R199, R199 ;  /* 0x000000c700c77213 */ /* 0x000fe20000000000 */
[----:B------:R-:W-:Y:S01]  /*4ef0*/  IMAD.HI.U32 R4, R249, R155, RZ ;  /* 0x0000009bf9047227 */ /* 0x000fe200078e00ff */
[----:B------:R-:W-:-:S02]  /*4f00*/  IABS R195, R195 ;  /* 0x000000c300c37213 */ /* 0x000fc40000000000 */
[----:B------:R-:W-:Y:S01]  /*4f10*/  IABS R197, R197 ;  /* 0x000000c500c57213 */ /* 0x000fe20000000000 */
[----:B-1----:R-:W-:Y:S01]  /*4f20*/  IMAD.HI.U32 R0, R249, R222, RZ ;  /* 0x000000def9007227 */ /* 0x002fe200078e00ff */
[----:B------:R-:W-:Y:S02]  /*4f30*/  IABS R204, R204 ;  /* 0x000000cc00cc7213 */ /* 0x000fe40000000000 */
[----:B------:R-:W-:Y:S01]  /*4f40*/  IABS R206, R206 ;  /* 0x000000ce00ce7213 */ /* 0x000fe20000000000 */
[----:B------:R-:W-:Y:S01]  /*4f50*/  IMAD.MOV R0, RZ, RZ, -R0 ;  /* 0x000000ffff007224 */ /* 0x000fe200078e0a00 */
[----:B------:R-:W-:Y:S01]  /*4f60*/  IABS R200, R200 ;  /* 0x000000c800c87213 */ /* 0x000fe20000000000 */
[C---:B------:R-:W-:Y:S01]  /*4f70*/  IMAD R152, R243.reuse, R2, R152 ;  /* 0x00000002f3987224 */ /* 0x040fe200078e0298 */
[----:B------:R-:W-:Y:S01]  /*4f80*/  IABS R202, R202 ;  /* 0x000000ca00ca7213 */ /* 0x000fe20000000000 */
[----:B------:R-:W-:Y:S01]  /*4f90*/  IMAD R222, R243, R0, R222 ;  /* 0x00000000f3de7224 */ /* 0x000fe200078e02de */
[----:B------:R-:W-:Y:S01]  /*4fa0*/  IABS R211, R211 ;  /* 0x000000d300d37213 */ /* 0x000fe20000000000 */
[----:B------:R-:W-:Y:S01]  /*4fb0*/  IMAD.HI.U32 R2, R249, R157, RZ ;  /* 0x0000009df9027227 */ /* 0x000fe200078e00ff */
[----:B------:R-:W-:-:S02]  /*4fc0*/  IABS R209, R209 ;  /* 0x000000d100d17213 */ /* 0x000fc40000000000 */
[----:B------:R1:W-:Y:S01]  /*4fd0*/  STL [R1+0x4800], R222 ;  /* 0x004800de01007387 */ /* 0x0003e20000100800 */
[----:B------:R-:W-:Y:S01]  /*4fe0*/  IMAD R161, R243, R3, R161 ;  /* 0x00000003f3a17224 */ /* 0x000fe200078e02a1 */
[----:B------:R-:W-:Y:S01]  /*4ff0*/  IABS R205, R205 ;  /* 0x000000cd00cd7213 */ /* 0x000fe20000000000 */
[----:B------:R-:W-:Y:S01]  /*5000*/  IMAD.MOV R4, RZ, RZ, -R4 ;  /* 0x000000ffff047224 */ /* 0x000fe200078e0a04 */
[----:B------:R-:W-:Y:S01]  /*5010*/  IABS R207, R207 ;  /* 0x000000cf00cf7213 */ /* 0x000fe20000000000 */
[----:B------:R-:W-:Y:S01]  /*5020*/  IMAD.HI.U32 R3, R249, R166, RZ ;  /* 0x000000a6f9037227 */ /* 0x000fe200078e00ff */
[----:B------:R-:W-:Y:S02]  /*5030*/  IABS R216, R216 ;  /* 0x000000d800d87213 */ /* 0x000fe40000000000 */
[----:B------:R-:W-:Y:S01]  /*5040*/  IABS R214, R214 ;  /* 0x000000d600d67213 */ /* 0x000fe20000000000 */
[----:B------:R-:W-:Y:S01]  /*5050*/  IMAD R159, R243, R5, R159 ;  /* 0x00000005f39f7224 */ /* 0x000fe200078e029f */
[----:B-1----:R-:W2:Y:S01]  /*5060*/  LDL R222, [R1+0xc64] ;  /* 0x000c640001de7983 */ /* 0x002ea20000100800 */
[----:B------:R-:W-:Y:S01]  /*5070*/  IMAD.HI.U32 R5, R249, R164, RZ ;  /* 0x000000a4f9057227 */ /* 0x000fe200078e00ff */
[----:B------:R-:W-:-:S02]  /*5080*/  IABS R210, R210 ;  /* 0x000000d200d27213 */ /* 0x000fc40000000000 */
[----:B------:R-:W-:Y:S01]  /*5090*/  IABS R212, R212 ;  /* 0x000000d400d47213 */ /* 0x000fe20000000000 */
[----:B------:R-:W-:Y:S01]  /*50a0*/  IMAD.MOV R2, RZ, RZ, -R2 ;  /* 0x000000ffff027224 */ /* 0x000fe200078e0a02 */
[----:B------:R-:W-:Y:S01]  /*50b0*/  IABS R219, R219 ;  /* 0x000000db00db7213 */ /* 0x000fe20000000000 */
[----:B------:R-:W-:Y:S01]  /*50c0*/  IMAD R155, R243, R4, R155 ;  /* 0x00000004f39b7224 */ /* 0x000fe200078e029b */
[----:B------:R-:W-:Y:S01]  /*50d0*/  IABS R220, R220 ;  /* 0x000000dc00dc7213 */ /* 0x000fe20000000000 */
[----:B------:R-:W-:Y:S01]  /*50e0*/  IMAD.MOV R3, RZ, RZ, -R3 ;  /* 0x000000ffff037224 */ /* 0x000fe200078e0a03 */
[----:B------:R-:W-:Y:S01]  /*50f0*/  IABS R215, R215 ;  /* 0x000000d700d77213 */ /* 0x000fe20000000000 */
[----:B------:R-:W-:Y:S01]  /*5100*/  IMAD.HI.U32 R4, R249, R160, RZ ;  /* 0x000000a0f9047227 */ /* 0x000fe200078e00ff */
[----:B------:R-:W-:Y:S02]  /*5110*/  IABS R217, R217 ;  /* 0x000000d900d97213 */ /* 0x000fe40000000000 */
[----:B------:R-:W-:Y:S01]  /*5120*/  IABS R221, R6 ;  /* 0x0000000600dd7213 */ /* 0x000fe20000000000 */
[----:B------:R-:W-:-:S02]  /*5130*/  IMAD.MOV R5, RZ, RZ, -R5 ;  /* 0x000000ffff057224 */ /* 0x000fc400078e0a05 */
[----:B------:R-:W-:Y:S02]  /*5140*/  IMAD R157, R243, R2, R157 ;  /* 0x00000002f39d7224 */ /* 0x000fe400078e029d */
[----:B------:R-:W-:-:S04]  /*5150*/  IMAD.HI.U32 R2, R249, R162, RZ ;  /* 0x000000a2f9027227 */ /* 0x000fc800078e00ff */
[----:B------:R-:W-:Y:S01]  /*5160*/  IMAD R166, R243, R3, R166 ;  /* 0x00000003f3a67224 */ /* 0x000fe200078e02a6 */
[----:B------:R-:W-:Y:S01]  /*5170*/  IADD3 R2, -R2, RZ, RZ ;  /* 0x000000ff02027210 */ /* 0x000fe20007ffe1ff */
[----:B------:R-:W-:Y:S02]  /*5180*/  IMAD.MOV R4, RZ, RZ, -R4 ;  /* 0x000000ffff047224 */ /* 0x000fe400078e0a04 */
[----:B------:R-:W-:-:S04]  /*5190*/  IMAD.HI.U32 R3, R249, R171, RZ ;  /* 0x000000abf9037227 */ /* 0x000fc800078e00ff */
[----:B------:R-:W-:Y:S01]  /*51a0*/  IMAD R164, R243, R5, R164 ;  /* 0x00000005f3a47224 */ /* 0x000fe200078e02a4 */
[----:B------:R-:W-:Y:S01]  /*51b0*/  IADD3 R3, -R3, RZ, RZ ;  /* 0x000000ff03037210 */ /* 0x000fe20007ffe1ff */
[----:B------:R-:W-:-:S04]  /*51c0*/  IMAD.HI.U32 R5, R249, R169, RZ ;  /* 0x000000a9f9057227 */ /* 0x000fc800078e00ff */
[----:B------:R-:W-:Y:S02]  /*51d0*/  IMAD R160, R243, R4, R160 ;  /* 0x00000004f3a07224 */ /* 0x000fe400078e02a0 */
[----:B------:R-:W-:-:S04]  /*51e0*/  IMAD.HI.U32 R4, R249, R165, RZ ;  /* 0x000000a5f9047227 */ /* 0x000fc800078e00ff */
[----:B------:R-:W-:Y:S01]  /*51f0*/  IMAD.MOV R5, RZ, RZ, -R5 ;  /* 0x000000ffff057224 */ /* 0x000fe200078e0a05 */
[----:B------:R-:W-:Y:S01]  /*5200*/  IADD3 R4, -R4, RZ, RZ ;  /* 0x000000ff04047210 */ /* 0x000fe20007ffe1ff */
[----:B------:R-:W-:Y:S02]  /*5210*/  IMAD R162, R243, R2, R162 ;  /* 0x00000002f3a27224 */ /* 0x000fe400078e02a2 */
[----:B------:R-:W-:-:S04]  /*5220*/  IMAD.HI.U32 R2, R249, R167, RZ ;  /* 0x000000a7f9027227 */ /* 0x000fc800078e00ff */
[C---:B------:R-:W-:Y:S02]  /*5230*/  IMAD R169, R243.reuse, R5, R169 ;  /* 0x00000005f3a97224 */ /* 0x040fe400078e02a9 */
[----:B------:R-:W-:Y:S02]  /*5240*/  IMAD R171, R243, R3, R171 ;  /* 0x00000003f3ab7224 */ /* 0x000fe400078e02ab */
[----:B------:R-:W-:-:S04]  /*5250*/  IMAD.HI.U32 R5, R249, R174, RZ ;  /* 0x000000aef9057227 */ /* 0x000fc800078e00ff */
[----:B------:R-:W-:Y:S01]  /*5260*/  IMAD.HI.U32 R3, R249, R176, RZ ;  /* 0x000000b0f9037227 */ /* 0x000fe200078e00ff */
[----:B------:R-:W-:-:S03]  /*5270*/  IADD3 R5, -R5, RZ, RZ ;  /* 0x000000ff05057210 */ /* 0x000fc60007ffe1ff */
[----:B------:R-:W-:Y:S02]  /*5280*/  IMAD.MOV R2, RZ, RZ, -R2 ;  /* 0x000000ffff027224 */ /* 0x000fe400078e0a02 */
[----:B------:R-:W-:Y:S02]  /*5290*/  IMAD R165, R243, R4, R165 ;  /* 0x00000004f3a57224 */ /* 0x000fe400078e02a5 */
[----:B------:R-:W-:Y:S02]  /*52a0*/  IMAD.MOV R3, RZ, RZ, -R3 ;  /* 0x000000ffff037224 */ /* 0x000fe400078e0a03 */
[----:B------:R-:W-:-:S04]  /*52b0*/  IMAD.HI.U32 R4, R249, R170, RZ ;  /* 0x000000aaf9047227 */ /* 0x000fc800078e00ff */
[----:B------:R-:W-:Y:S02]  /*52c0*/  IMAD R167, R243, R2, R167 ;  /* 0x00000002f3a77224 */ /* 0x000fe400078e02a7 */
[----:B------:R-:W-:-:S04]  /*52d0*/  IMAD.HI.U32 R2, R249, R172, RZ ;  /* 0x000000acf9027227 */ /* 0x000fc800078e00ff */
[----:B------:R-:W-:Y:S02]  /*52e0*/  IMAD R176, R243, R3, R176 ;  /* 0x00000003f3b07224 */ /* 0x000fe400078e02b0 */
[----:B------:R-:W-:Y:S02]  /*52f0*/  IMAD.MOV R4, RZ, RZ, -R4 ;  /* 0x000000ffff047224 */ /* 0x000fe400078e0a04 */
[----:B------:R-:W-:-:S04]  /*5300*/  IMAD.HI.U32 R3, R249, R181, RZ ;  /* 0x000000b5f9037227 */ /* 0x000fc800078e00ff */
[----:B------:R-:W-:Y:S02]  /*5310*/  IMAD R174, R243, R5, R174 ;  /* 0x00000005f3ae7224 */ /* 0x000fe400078e02ae */
[----:B------:R-:W-:-:S04]  /*5320*/  IMAD.HI.U32 R5, R249, R179, RZ ;  /* 0x000000b3f9057227 */ /* 0x000fc800078e00ff */
[----:B------:R-:W-:Y:S02]  /*5330*/  IMAD.MOV R2, RZ, RZ, -R2 ;  /* 0x000000ffff027224 */ /* 0x000fe400078e0a02 */
[----:B------:R-:W-:Y:S02]  /*5340*/  IMAD R170, R243, R4, R170 ;  /* 0x00000004f3aa7224 */ /* 0x000fe400078e02aa */
[----:B------:R-:W-:Y:S02]  /*5350*/  IMAD.MOV R3, RZ, RZ, -R3 ;  /* 0x000000ffff037224 */ /* 0x000fe400078e0a03 */
[----:B------:R-:W-:-:S04]  /*5360*/  IMAD.HI.U32 R4, R249, R175, RZ ;  /* 0x000000aff9047227 */ /* 0x000fc800078e00ff */
[----:B------:R-:W-:Y:S02]  /*5370*/  IMAD.MOV R5, RZ, RZ, -R5 ;  /* 0x000000ffff057224 */ /* 0x000fe400078e0a05 */
        /* <DEDUP_REMOVED lines=92> */
[----:B------:R-:W-:Y:S01]  /*5940*/  IMAD.MOV R2, RZ, RZ, -R2 ;  /* 0x000000ffff027224 */ /* 0x000fe200078e0a02 */
[C---:B--2---:R-:W-:Y:S01]  /*5950*/  IADD3 R6, R222.reuse, 0xe4, RZ ;  /* 0x000000e4de067810 */ /* 0x044fe20007ffe0ff */
[----:B------:R-:W-:Y:S02]  /*5960*/  IMAD R210, R243, R4, R210 ;  /* 0x00000004f3d27224 */ /* 0x000fe400078e02d2 */
[----:B------:R-:W-:Y:S01]  /*5970*/  IMAD.MOV R3, RZ, RZ, -R3 ;  /* 0x000000ffff037224 */ /* 0x000fe200078e0a03 */
[C---:B------:R-:W-:Y:S01]  /*5980*/  IADD3 R223, R222.reuse, 0xe0, RZ ;  /* 0x000000e0dedf7810 */ /* 0x040fe20007ffe0ff */
[----:B------:R-:W-:Y:S01]  /*5990*/  IMAD.HI.U32 R4, R249, R215, RZ ;  /* 0x000000d7f9047227 */ /* 0x000fe200078e00ff */
[C---:B------:R-:W-:Y:S02]  /*59a0*/  IADD3 R226, R222.reuse, 0xe1, RZ ;  /* 0x000000e1dee27810 */ /* 0x040fe40007ffe0ff */
[C---:B------:R-:W-:Y:S01]  /*59b0*/  IADD3 R225, R222.reuse, 0xe2, RZ ;  /* 0x000000e2dee17810 */ /* 0x040fe20007ffe0ff */
[----:B------:R-:W-:Y:S01]  /*59c0*/  IMAD R212, R243, R2, R212 ;  /* 0x00000002f3d47224 */ /* 0x000fe200078e02d4 */
[----:B------:R-:W-:Y:S01]  /*59d0*/  IADD3 R224, R222, 0xe3, RZ ;  /* 0x000000e3dee07810 */ /* 0x000fe20007ffe0ff */
[----:B------:R-:W-:Y:S01]  /*59e0*/  IMAD.HI.U32 R2, R249, R217, RZ ;  /* 0x000000d9f9027227 */ /* 0x000fe200078e00ff */
[----:B------:R1:W-:Y:S03]  /*59f0*/  STL [R1+0x45a4], R223 ;  /* 0x0045a4df01007387 */ /* 0x0003e60000100800 */
[----:B------:R-:W-:Y:S01]  /*5a00*/  IMAD R220, R243, R3, R220 ;  /* 0x00000003f3dc7224 */ /* 0x000fe200078e02dc */
[----:B------:R-:W-:Y:S01]  /*5a10*/  IABS R3, R6 ;  /* 0x0000000600037213 */ /* 0x000fe20000000000 */
[----:B------:R-:W-:-:S02]  /*5a20*/  IMAD.MOV R4, RZ, RZ, -R4 ;  /* 0x000000ffff047224 */ /* 0x000fc400078e0a04 */
[C---:B------:R-:W-:Y:S01]  /*5a30*/  IMAD R219, R243.reuse, R5, R219 ;  /* 0x00000005f3db7224 */ /* 0x040fe200078e02db */
[----:B------:R-:W-:Y:S01]  /*5a40*/  IABS R5, R225 ;  /* 0x000000e100057213 */ /* 0x000fe20000000000 */
[----:B------:R-:W-:Y:S01]  /*5a50*/  IMAD.MOV R2, RZ, RZ, -R2 ;  /* 0x000000ffff027224 */ /* 0x000fe200078e0a02 */
[----:B------:R-:W-:Y:S01]  /*5a60*/  STL [R1+0x45a0], R226 ;  /* 0x0045a0e201007387 */ /* 0x000fe20000100800 */
[----:B------:R-:W-:Y:S01]  /*5a70*/  IMAD R215, R243, R4, R215 ;  /* 0x00000004f3d77224 */ /* 0x000fe200078e02d7 */
[----:B-1----:R-:W-:Y:S01]  /*5a80*/  IABS R223, R223 ;  /* 0x000000df00df7213 */ /* 0x002fe20000000000 */
[C---:B------:R-:W-:Y:S01]  /*5a90*/  IMAD.HI.U32 R4, R249.reuse, R248, RZ ;  /* 0x000000f8f9047227 */ /* 0x040fe200078e00ff */
[----:B------:R1:W-:Y:S03]  /*5aa0*/  STL [R1+0x459c], R225 ;  /* 0x00459ce101007387 */ /* 0x0003e60000100800 */
[----:B------:R-:W-:Y:S01]  /*5ab0*/  IMAD.HI.U32 R0, R249, R3, RZ ;  /* 0x00000003f9007227 */ /* 0x000fe200078e00ff */
[----:B------:R-:W-:Y:S03]  /*5ac0*/  STL [R1+0x4598], R224 ;  /* 0x004598e001007387 */ /* 0x000fe60000100800 */
[----:B------:R-:W-:Y:S01]  /*5ad0*/  IMAD R217, R243, R2, R217 ;  /* 0x00000002f3d97224 */ /* 0x000fe200078e02d9 */
[----:B------:R2:W-:Y:S01]  /*5ae0*/  STL [R1+0x4594], R6 ;  /* 0x0045940601007387 */ /* 0x0005e20000100800 */
[----:B------:R-:W-:-:S03]  /*5af0*/  IMAD.HI.U32 R2, R249, R221, RZ ;  /* 0x000000ddf9027227 */ /* 0x000fc600078e00ff */
[----:B------:R-:W3:Y:S01]  /*5b00*/  S2R R235, SR_TID.X ;  /* 0x0000000000eb7919 */ /* 0x000ee20000002100 */
[----:B------:R-:W-:Y:S01]  /*5b10*/  IMAD.MOV R4, RZ, RZ, -R4 ;  /* 0x000000ffff047224 */ /* 0x000fe200078e0a04 */
[----:B------:R-:W-:Y:S01]  /*5b20*/  IADD3 R0, -R0, RZ, RZ ;  /* 0x000000ff00007210 */ /* 0x000fe20007ffe1ff */
[C---:B-1----:R-:W-:Y:S01]  /*5b30*/  IMAD.HI.U32 R225, R249.reuse, R223, RZ ;  /* 0x000000dff9e17227 */ /* 0x042fe200078e00ff */
[----:B------:R-:W-:Y:S02]  /*5b40*/  IABS R247, R226 ;  /* 0x000000e200f77213 */ /* 0x000fe40000000000 */
[C---:B------:R-:W-:Y:S01]  /*5b50*/  IADD3 R229, R222.reuse, 0xe6, RZ ;  /* 0x000000e6dee57810 */ /* 0x040fe20007ffe0ff */
[----:B--2---:R-:W-:Y:S01]  /*5b60*/  IMAD.HI.U32 R6, R249, R5, RZ ;  /* 0x00000005f9067227 */ /* 0x004fe200078e00ff */
[----:B------:R-:W-:Y:S02]  /*5b70*/  IADD3 R228, R222, 0xe7, RZ ;  /* 0x000000e7dee47810 */ /* 0x000fe40007ffe0ff */
[----:B------:R-:W-:Y:S01]  /*5b80*/  IADD3 R2, -R2, RZ, RZ ;  /* 0x000000ff02027210 */ /* 0x000fe20007ffe1ff */
[----:B------:R-:W-:Y:S01]  /*5b90*/  IMAD.MOV R6, RZ, RZ, -R6 ;  /* 0x000000ffff067224 */ /* 0x000fe200078e0a06 */
[C---:B------:R-:W-:Y:S01]  /*5ba0*/  IADD3 R232, R222.reuse, 0xe5, RZ ;  /* 0x000000e5dee87810 */ /* 0x040fe20007ffe0ff */
[C---:B------:R-:W-:Y:S01]  /*5bb0*/  IMAD R248, R243.reuse, R4, R248 ;  /* 0x00000004f3f87224 */ /* 0x040fe200078e02f8 */
[----:B------:R-:W-:Y:S01]  /*5bc0*/  IABS R4, R224 ;  /* 0x000000e000047213 */ /* 0x000fe20000000000 */
[----:B------:R-:W-:Y:S01]  /*5bd0*/  IMAD.MOV R225, RZ, RZ, -R225 ;  /* 0x000000ffffe17224 */ /* 0x000fe200078e0ae1 */
[C---:B------:R-:W-:Y:S01]  /*5be0*/  IADD3 R227, R222.reuse, 0xe8, RZ ;  /* 0x000000e8dee37810 */ /* 0x040fe20007ffe0ff */
[C---:B------:R-:W-:Y:S01]  /*5bf0*/  IMAD R5, R243.reuse, R6, R5 ;  /* 0x00000006f3057224 */ /* 0x040fe200078e0205 */
[----:B------:R-:W-:Y:S01]  /*5c00*/  IABS R6, R228 ;  /* 0x000000e400067213 */ /* 0x000fe20000000000 */
[----:B------:R-:W-:Y:S01]  /*5c10*/  IMAD R3, R243, R0, R3 ;  /* 0x00000000f3037224 */ /* 0x000fe200078e0203 */
[----:B------:R-:W-:Y:S01]  /*5c20*/  IABS R0, R229 ;  /* 0x000000e500007213 */ /* 0x000fe20000000000 */
[----:B------:R-:W-:Y:S01]  /*5c30*/  IMAD.HI.U32 R224, R249, R247, RZ ;  /* 0x000000f7f9e07227 */ /* 0x000fe200078e00ff */
[----:B------:R-:W-:Y:S01]  /*5c40*/  IADD3 R226, R222, 0xe9, RZ ;  /* 0x000000e9dee27810 */ /* 0x000fe20007ffe0ff */
[----:B------:R-:W-:Y:S02]  /*5c50*/  STL [R1+0x4580], R232 ;  /* 0x004580e801007387 */ /* 0x000fe40000100800 */
[C---:B------:R-:W-:Y:S01]  /*5c60*/  IMAD R223, R243.reuse, R225, R223 ;  /* 0x000000e1f3df7224 */ /* 0x040fe200078e02df */
[----:B------:R-:W-:Y:S01]  /*5c70*/  IABS R225, R227 ;  /* 0x000000e300e17213 */ /* 0x000fe20000000000 */
[----:B------:R-:W-:Y:S01]  /*5c80*/  IMAD R221, R243, R2, R221 ;  /* 0x00000002f3dd7224 */ /* 0x000fe200078e02dd */
[----:B------:R1:W-:Y:S01]  /*5c90*/  STL [R1+0x4578], R229 ;  /* 0x004578e501007387 */ /* 0x0003e20000100800 */
[----:B------:R-:W-:Y:S01]  /*5ca0*/  IMAD.HI.U32 R2, R249, R4, RZ ;  /* 0x00000004f9027227 */ /* 0x000fe200078e00ff */
[----:B------:R-:W-:-:S02]  /*5cb0*/  IADD3 R224, -R224, RZ, RZ ;  /* 0x000000ffe0e07210 */ /* 0x000fc40007ffe1ff */
[----:B------:R2:W-:Y:S01]  /*5cc0*/  STL [R1+0x4574], R228 ;  /* 0x004574e401007387 */ /* 0x0005e20000100800 */
[----:B------:R-:W-:-:S03]  /*5cd0*/  IMAD.MOV R2, RZ, RZ, -R2 ;  /* 0x000000ffff027224 */ /* 0x000fc600078e0a02 */
[----:B------:R4:W-:Y:S01]  /*5ce0*/  STL [R1+0x4570], R227 ;  /* 0x004570e301007387 */ /* 0x0009e20000100800 */
[----:B-1----:R-:W-:-:S03]  /*5cf0*/  IMAD.HI.U32 R229, R249, R0, RZ ;  /* 0x00000000f9e57227 */ /* 0x002fc600078e00ff */
[----:B------:R1:W-:Y:S01]  /*5d00*/  STL [R1+0x456c], R226 ;  /* 0x00456ce201007387 */ /* 0x0003e20000100800 */
[----:B--2---:R-:W-:Y:S01]  /*5d10*/  IMAD.HI.U32 R228, R249, R6, RZ ;  /* 0x00000006f9e47227 */ /* 0x004fe200078e00ff */
[----:B------:R-:W-:-:S03]  /*5d20*/  IADD3 R233, R222, 0xec, RZ ;  /* 0x000000ecdee97810 */ /* 0x000fc60007ffe0ff */
[----:B----4-:R-:W-:Y:S01]  /*5d30*/  IMAD.HI.U32 R227, R249, R225, RZ ;  /* 0x000000e1f9e37227 */ /* 0x010fe200078e00ff */
[----:B------:R-:W-:Y:S02]  /*5d40*/  IADD3 R228, -R228, RZ, RZ ;  /* 0x000000ffe4e47210 */ /* 0x000fe40007ffe1ff */
[----:B-1----:R-:W-:Y:S01]  /*5d50*/  IABS R226, R226 ;  /* 0x000000e200e27213 */ /* 0x002fe20000000000 */
[----:B------:R-:W-:Y:S01]  /*5d60*/  IMAD.MOV R229, RZ, RZ, -R229 ;  /* 0x000000ffffe57224 */ /* 0x000fe200078e0ae5 */
[C---:B------:R-:W-:Y:S01]  /*5d70*/  IADD3 R242, R222.reuse, 0xea, RZ ;  /* 0x000000eadef27810 */ /* 0x040fe20007ffe0ff */
[C---:B------:R-:W-:Y:S01]  /*5d80*/  IMAD R247, R243.reuse, R224, R247 ;  /* 0x000000e0f3f77224 */ /* 0x040fe200078e02f7 */
[----:B------:R-:W-:Y:S01]  /*5d90*/  IADD3 R236, R222, 0xeb, RZ ;  /* 0x000000ebdeec7810 */ /* 0x000fe20007ffe0ff */
[----:B------:R-:W-:Y:S01]  /*5da0*/  IMAD R4, R243, R2, R4 ;  /* 0x00000002f3047224 */ /* 0x000fe200078e0204 */
[----:B------:R-:W-:Y:S01]  /*5db0*/  IABS R2, R232 ;  /* 0x000000e800027213 */ /* 0x000fe20000000000 */
[----:B------:R-:W-:Y:S01]  /*5dc0*/  IMAD.MOV R227, RZ, RZ, -R227 ;  /* 0x000000ffffe37224 */ /* 0x000fe200078e0ae3 */
[----:B------:R-:W-:Y:S01]  /*5dd0*/  SHF.L.U32 R7, R7, 0x6, RZ ;  /* 0x0000000607077819 */ /* 0x000fe200000006ff */
[----:B------:R-:W-:Y:S01]  /*5de0*/  IMAD.HI.U32 R224, R249, R226, RZ ;  /* 0x000000e2f9e07227 */ /* 0x000fe200078e00ff */
[----:B---3--:R-:W-:-:S03]  /*5df0*/  LOP3.LUT R234, R235, 0x1f, RZ, 0xc0, !PT ;  /* 0x0000001febea7812 */ /* 0x008fc600078ec0ff */
[C---:B------:R-:W-:Y:S01]  /*5e00*/  IMAD R0, R243.reuse, R229, R0 ;  /* 0x000000e5f3007224 */ /* 0x040fe200078e0200 */
[----:B------:R-:W-:Y:S01]  /*5e10*/  IABS R229, R233 ;  /* 0x000000e900e57213 */ /* 0x000fe20000000000 */
[C---:B------:R-:W-:Y:S01]  /*5e20*/  IMAD R6, R243.reuse, R228, R6 ;  /* 0x000000e4f3067224 */ /* 0x040fe200078e0206 */
[----:B------:R-:W-:Y:S01]  /*5e30*/  STL [R1+0x4558], R242 ;  /* 0x004558f201007387 */ /* 0x000fe20000100800 */
[----:B------:R-:W-:Y:S01]  /*5e40*/  IMAD R225, R243, R227, R225 ;  /* 0x000000e3f3e17224 */ /* 0x000fe200078e02e1 */
[----:B------:R-:W-:Y:S01]  /*5e50*/  IABS R227, R242 ;  /* 0x000000f200e37213 */ /* 0x000fe20000000000 */
[----:B------:R-:W-:Y:S01]  /*5e60*/  IMAD.MOV R224, RZ, RZ, -R224 ;  /* 0x000000ffffe07224 */ /* 0x000fe200078e0ae0 */
[----:B------:R-:W-:Y:S01]  /*5e70*/  IABS R228, R236 ;  /* 0x000000ec00e47213 */ /* 0x000fe20000000000 */
[----:B------:R-:W-:Y:S01]  /*5e80*/  IMAD.HI.U32 R232, R249, R2, RZ ;  /* 0x00000002f9e87227 */ /* 0x000fe200078e00ff */
[----:B------:R1:W-:Y:S01]  /*5e90*/  STL [R1+0x4550], R236 ;  /* 0x004550ec01007387 */ /* 0x0003e20000100800 */
[----:B------:R-:W-:-:S03]  /*5ea0*/  LOP3.LUT R235, R7, 0x1f, R235, 0xf8, !PT ;  /* 0x0000001f07eb7812 */ /* 0x000fc600078ef8eb */
[----:B------:R2:W-:Y:S01]  /*5eb0*/  STL [R1+0x454c], R233 ;  /* 0x00454ce901007387 */ /* 0x0005e20000100800 */
[----:B------:R-:W-:Y:S01]  /*5ec0*/  IMAD R226, R243, R224, R226 ;  /* 0x000000e0f3e27224 */ /* 0x000fe200078e02e2 */
[----:B------:R-:W-:Y:S01]  /*5ed0*/  IABS R224, R235 ;  /* 0x000000eb00e07213 */ /* 0x000fe20000000000 */
[----:B------:R-:W-:Y:S01]  /*5ee0*/  IMAD.MOV R232, RZ, RZ, -R232 ;  /* 0x000000ffffe87224 */ /* 0x000fe200078e0ae8 */
[----:B-1----:R-:W-:Y:S01]  /*5ef0*/  LOP3.LUT R236, R7, 0x20, R234, 0xfe, !PT ;  /* 0x0000002007ec7812 */ /* 0x002fe200078efeea */
[----:B------:R-:W-:-:S04]  /*5f00*/  IMAD.HI.U32 R242, R249, R227, RZ ;  /* 0x000000e3f9f27227 */ /* 0x000fc800078e00ff */
[----:B--2---:R-:W-:Y:S01]  /*5f10*/  IMAD.HI.U32 R233, R249, R229, RZ ;  /* 0x000000e5f9e97227 */ /* 0x004fe200078e00ff */
[----:B------:R-:W-:-:S03]  /*5f20*/  IABS R7, R236 ;  /* 0x000000ec00077213 */ /* 0x000fc60000000000 */
[----:B------:R-:W-:Y:S01]  /*5f30*/  IMAD.HI.U32 R234, R249, R228, RZ ;  /* 0x000000e4f9ea7227 */ /* 0x000fe200078e00ff */
[----:B------:R-:W-:-:S03]  /*5f40*/  IADD3 R233, -R233, RZ, RZ ;  /* 0x000000ffe9e97210 */ /* 0x000fc60007ffe1ff */
[----:B------:R-:W-:Y:S02]  /*5f50*/  IMAD R2, R243, R232, R2 ;  /* 0x000000e8f3027224 */ /* 0x000fe400078e0202 */
[----:B------:R-:W-:Y:S02]  /*5f60*/  IMAD.MOV R242, RZ, RZ, -R242 ;  /* 0x000000fffff27224 */ /* 0x000fe400078e0af2 */
[----:B------:R-:W-:Y:S02]  /*5f70*/  IMAD.MOV R234, RZ, RZ, -R234 ;  /* 0x000000ffffea7224 */ /* 0x000fe400078e0aea */
[----:B------:R-:W-:-:S04]  /*5f80*/  IMAD.HI.U32 R232, R231, R224, RZ ;  /* 0x000000e0e7e87227 */ /* 0x000fc800078e00ff */
[----:B------:R-:W-:-:S04]  /*5f90*/  IMAD.HI.U32 R231, R231, R7, RZ ;  /* 0x00000007e7e77227 */ /* 0x000fc800078e00ff */
[C---:B------:R-:W-:Y:S02]  /*5fa0*/  IMAD R227, R243.reuse, R242, R227 ;  /* 0x000000f2f3e37224 */ /* 0x040fe400078e02e3 */
[C---:B------:R-:W-:Y:S02]  /*5fb0*/  IMAD R228, R243.reuse, R234, R228 ;  /* 0x000000eaf3e47224 */ /* 0x040fe400078e02e4 */
[----:B------:R-:W-:Y:S01]  /*5fc0*/  IMAD R229, R243, R233, R229 ;  /* 0x000000e9f3e57224 */ /* 0x000fe200078e02e5 */
[----:B------:R-:W-:Y:S01]  /*5fd0*/  IABS R243, c[0x0][0x178] ;  /* 0x00005e0000f37a13 */ /* 0x000fe20000000000 */
[----:B------:R-:W-:Y:S02]  /*5fe0*/  IMAD.MOV R232, RZ, RZ, -R232 ;  /* 0x000000ffffe87224 */ /* 0x000fe400078e0ae8 */
[----:B------:R-:W-:Y:S02]  /*5ff0*/  IMAD.MOV R231, RZ, RZ, -R231 ;  /* 0x000000ffffe77224 */ /* 0x000fe400078e0ae7 */
[----:B------:R-:W-:-:S02]  /*6000*/  IMAD R224, R243, R232, R224 ;  /* 0x000000e8f3e07224 */ /* 0x000fc400078e02e0 */
[----:B------:R-:W-:-:S03]  /*6010*/  IMAD R7, R243, R231, R7 ;  /* 0x000000e7f3077224 */ /* 0x000fc600078e0207 */
[C---:B------:R-:W-:Y:S02]  /*6020*/  ISETP.GT.U32.AND P0, PT, R243.reuse, R224, PT ;  /* 0x000000e0f300720c */ /* 0x040fe40003f04070 */
[----:B------:R-:W-:Y:S02]  /*6030*/  ISETP.GT.U32.AND P1, PT, R243, R7, PT ;  /* 0x00000007f300720c */ /* 0x000fe40003f24070 */
[C---:B------:R-:W-:Y:S02]  /*6040*/  IADD3 R246, R222.reuse, 0xf0, RZ ;  /* 0x000000f0def67810 */ /* 0x040fe40007ffe0ff */
[C---:B------:R-:W-:Y:S02]  /*6050*/  IADD3 R252, R222.reuse, 0xed, RZ ;  /* 0x000000eddefc7810 */ /* 0x040fe40007ffe0ff */
[C---:B------:R-:W-:Y:S02]  /*6060*/  IADD3 R250, R222.reuse, 0xef, RZ ;  /* 0x000000efdefa7810 */ /* 0x040fe40007ffe0ff */
[----:B------:R-:W-:Y:S01]  /*6070*/  IADD3 R251, R222, 0xee, RZ ;  /* 0x000000eedefb7810 */ /* 0x000fe20007ffe0ff */
[----:B------:R-:W-:Y:S01]  /*6080*/  STL [R1+0xc68], R235 ;  /* 0x000c68eb01007387 */ /* 0x000fe20000100800 */
[----:B------:R-:W-:Y:S01]  /*6090*/  IABS R233, R246 ;  /* 0x000000f600e97213 */ /* 0x000fe20000000000 */
[--C-:B------:R-:W-:Y:S01]  /*60a0*/  @!P0 IMAD.IADD R224, R224, 0x1, -R243.reuse ;  /* 0x00000001e0e08824 */ /* 0x100fe200078e0af3 */
[----:B------:R-:W-:Y:S01]  /*60b0*/  IABS R232, R250 ;  /* 0x000000fa00e87213 */ /* 0x000fe20000000000 */
[----:B------:R-:W-:Y:S01]  /*60c0*/  STL [R1+0xc6c], R236 ;  /* 0x000c6cec01007387 */ /* 0x000fe20000100800 */
[----:B------:R-:W-:Y:S01]  /*60d0*/  @!P1 IMAD.IADD R7, R7, 0x1, -R243 ;  /* 0x0000000107079824 */ /* 0x000fe200078e0af3 */
[----:B------:R-:W-:-:S02]  /*60e0*/  IABS R231, R251 ;  /* 0x000000fb00e77213 */ /* 0x000fc40000000000 */
[----:B------:R-:W-:Y:S01]  /*60f0*/  STL [R1+0x4544], R252 ;  /* 0x004544fc01007387 */ /* 0x000fe20000100800 */
[----:B------:R-:W-:-:S03]  /*6100*/  IADD3 R245, R222, 0xf1, RZ ;  /* 0x000000f1def57810 */ /* 0x000fc60007ffe0ff */
[----:B------:R1:W-:Y:S01]  /*6110*/  STL [R1+0x4538], R251 ;  /* 0x004538fb01007387 */ /* 0x0003e20000100800 */
[----:B------:R-:W-:-:S03]  /*6120*/  ISETP.GT.U32.AND P0, PT, R243, R224, PT ;  /* 0x000000e0f300720c */ /* 0x000fc60003f04070 */
[----:B------:R2:W-:Y:S01]  /*6130*/  STL [R1+0x4534], R250 ;  /* 0x004534fa01007387 */ /* 0x0005e20000100800 */
[----:B------:R-:W-:Y:S01]  /*6140*/  ISETP.GT.U32.AND P1, PT, R243, R7, PT ;  /* 0x00000007f300720c */ /* 0x000fe20003f24070 */
[----:B-1----:R-:W-:Y:S01]  /*6150*/  IMAD.HI.U32 R251, R249, R233, RZ ;  /* 0x000000e9f9fb7227 */ /* 0x002fe200078e00ff */
[----:B------:R-:W-:-:S03]  /*6160*/  IABS R243, c[0x0][0x17c] ;  /* 0x00005f0000f37a13 */ /* 0x000fc60000000000 */
[----:B--2---:R-:W-:Y:S01]  /*6170*/  IMAD.HI.U32 R250, R249, R232, RZ ;  /* 0x000000e8f9fa7227 */ /* 0x004fe200078e00ff */
[----:B------:R1:W-:Y:S03]  /*6180*/  STL [R1+0x452c], R246 ;  /* 0x00452cf601007387 */ /* 0x0003e60000100800 */
[----:B------:R-:W-:Y:S01]  /*6190*/  IMAD.MOV R251, RZ, RZ, -R251 ;  /* 0x000000fffffb7224 */ /* 0x000fe200078e0afb */
[----:B------:R2:W-:Y:S01]  /*61a0*/  STL [R1+0x4524], R245 ;  /* 0x004524f501007387 */ /* 0x0005e20000100800 */
[----:B------:R-:W-:Y:S01]  /*61b0*/  IMAD.MOV R250, RZ, RZ, -R250 ;  /* 0x000000fffffa7224 */ /* 0x000fe200078e0afa */
[----:B------:R-:W-:Y:S01]  /*61c0*/  ISETP.GE.AND P5, PT, R235, RZ, PT ;  /* 0x000000ffeb00720c */ /* 0x000fe20003fa6270 */
[C---:B------:R-:W-:Y:S01]  /*61d0*/  IMAD R233, R243.reuse, R251, R233 ;  /* 0x000000fbf3e97224 */ /* 0x040fe200078e02e9 */
[----:B------:R-:W3:Y:S01]  /*61e0*/  LDL.LU R235, [R1+0x4808] ;  /* 0x0048080001eb7983 */ /* 0x000ee20000300800 */
[----:B------:R-:W-:Y:S01]  /*61f0*/  ISETP.GE.AND P3, PT, R236, RZ, PT ;  /* 0x000000ffec00720c */ /* 0x000fe20003f66270 */
[----:B------:R-:W-:-:S02]  /*6200*/  IMAD R232, R243, R250, R232 ;  /* 0x000000faf3e87224 */ /* 0x000fc400078e02e8 */
[----:B------:R-:W4:Y:S04]  /*6210*/  LDL.LU R236, [R1+0x4804] ;  /* 0x0048040001ec7983 */ /* 0x000f280000300800 */
[----:B------:R-:W3:Y:S04]  /*6220*/  LDL R251, [R1+0x47a4] ;  /* 0x0047a40001fb7983 */ /* 0x000ee80000100800 */
[----:B------:R-:W4:Y:S01]  /*6230*/  LDL R250, [R1+0x43ac] ;  /* 0x0043ac0001fa7983 */ /* 0x000f220000100800 */
[----:B------:R-:W-:-:S05]  /*6240*/  IABS R242, R252 ;  /* 0x000000fc00f27213 */ /* 0x000fca0000000000 */
[----:B-1----:R-:W-:Y:S01]  /*6250*/  IMAD.HI.U32 R246, R249, R242, RZ ;  /* 0x000000f2f9f67227 */ /* 0x002fe200078e00ff */
[----:B------:R-:W-:-:S04]  /*6260*/  ISETP.GT.U32.AND P2, PT, R243, R230, PT ;  /* 0x000000e6f300720c */ /* 0x000fc80003f44070 */
[----:B------:R-:W-:Y:S02]  /*6270*/  IADD3 R246, -R246, RZ, RZ ;  /* 0x000000fff6f67210 */ /* 0x000fe40007ffe1ff */
[----:B------:R-:W-:Y:S01]  /*6280*/  IABS R234, R245 ;  /* 0x000000f500ea7213 */ /* 0x000fe20000000000 */
[----:B--2---:R-:W-:-:S04]  /*6290*/  IMAD.HI.U32 R245, R249, R231, RZ ;  /* 0x000000e7f9f57227 */ /* 0x004fc800078e00ff */
[----:B------:R-:W-:Y:S01]  /*62a0*/  IMAD R242, R243, R246, R242 ;  /* 0x000000f6f3f27224 */ /* 0x000fe200078e02f2 */
[----:B------:R-:W-:Y:S02]  /*62b0*/  IABS R246, c[0x0][0x178] ;  /* 0x00005e0000f67a13 */ /* 0x000fe40000000000 */
[----:B------:R-:W-:-:S03]  /*62c0*/  IADD3 R245, -R245, RZ, RZ ;  /* 0x000000fff5f57210 */ /* 0x000fc60007ffe1ff */
[--C-:B------:R-:W-:Y:S02]  /*62d0*/  @!P0 IMAD.IADD R224, R224, 0x1, -R246.reuse ;  /* 0x00000001e0e08824 */ /* 0x100fe400078e0af6 */
[----:B------:R-:W-:Y:S02]  /*62e0*/  @!P1 IMAD.IADD R7, R7, 0x1, -R246 ;  /* 0x0000000107079824 */ /* 0x000fe400078e0af6 */
[----:B------:R-:W2:Y:S01]  /*62f0*/  LDL R246, [R1+0x43b0] ;  /* 0x0043b00001f67983 */ /* 0x000ea20000100800 */
[----:B------:R-:W-:Y:S01]  /*6300*/  IMAD R231, R243, R245, R231 ;  /* 0x000000f5f3e77224 */ /* 0x000fe200078e02e7 */
[----:B------:R-:W-:Y:S01]  /*6310*/  @!P2 IADD3 R230, R230, -R243, RZ ;  /* 0x800000f3e6e6a210 */ /* 0x000fe20007ffe0ff */
[----:B------:R-:W-:Y:S01]  /*6320*/  @!P5 IMAD.MOV R224, RZ, RZ, -R224 ;  /* 0x000000ffffe0d224 */ /* 0x000fe200078e0ae0 */
[----:B------:R-:W-:Y:S02]  /*6330*/  LOP3.LUT R245, RZ, c[0x0][0x178], RZ, 0x33, !PT ;  /* 0x00005e00fff57a12 */ /* 0x000fe400078e33ff */
[----:B------:R-:W-:-:S02]  /*6340*/  ISETP.NE.AND P2, PT, RZ, c[0x0][0x178], PT ;  /* 0x00005e00ff007a0c */ /* 0x000fc40003f45270 */
[----:B------:R-:W-:Y:S02]  /*6350*/  @!P3 IADD3 R7, -R7, RZ, RZ ;  /* 0x000000ff0707b210 */ /* 0x000fe40007ffe1ff */
[C---:B------:R-:W-:Y:S02]  /*6360*/  SEL R224, R245.reuse, R224, !P2 ;  /* 0x000000e0f5e07207 */ /* 0x040fe40005000000 */
[----:B------:R-:W-:Y:S02]  /*6370*/  SEL R7, R245, R7, !P2 ;  /* 0x00000007f5077207 */ /* 0x000fe40005000000 */
[----:B------:R-:W2:Y:S04]  /*6380*/  LDL R245, [R1+0x43b4] ;  /* 0x0043b40001f57983 */ /* 0x000ea80000100800 */
[----:B------:R-:W-:Y:S04]  /*6390*/  STL [R1+0x1c], R224 ;  /* 0x00001ce001007387 */ /* 0x000fe80000100800 */
[----:B------:R1:W-:Y:S01]  /*63a0*/  STL [R1+0x18], R7 ;  /* 0x0000180701007387 */ /* 0x0003e20000100800 */
[----:B------:R-:W-:-:S02]  /*63b0*/  ISETP.GT.U32.AND P3, PT, R243, R241, PT ;  /* 0x000000f1f300720c */ /* 0x000fc40003f64070 */
[----:B-1----:R-:W-:-:S05]  /*63c0*/  IADD3 R7, R222, 0xf2, RZ ;  /* 0x000000f2de077810 */ /* 0x002fca0007ffe0ff */
[----:B------:R-:W-:Y:S01]  /*63d0*/  STL [R1+0x4518], R7 ;  /* 0x0045180701007387 */ /* 0x000fe20000100800 */
[----:B------:R-:W-:-:S03]  /*63e0*/  ISETP.GT.U32.AND P0, PT, R243, R230, PT ;  /* 0x000000e6f300720c */ /* 0x000fc60003f04070 */
[----:B------:R-:W2:Y:S02]  /*63f0*/  LDL R224, [R1+0x43b8] ;  /* 0x0043b80001e07983 */ /* 0x000ea40000100800 */
[----:B------:R-:W-:Y:S01]  /*6400*/  @!P3 IMAD.IADD R241, R241, 0x1, -R243 ;  /* 0x00000001f1f1b824 */ /* 0x000fe200078e0af3 */
[----:B------:R-:W-:Y:S02]  /*6410*/  ISETP.GE.AND P3, PT, R222, RZ, PT ;  /* 0x000000ffde00720c */ /* 0x000fe40003f66270 */
[----:B------:R-:W-:Y:S01]  /*6420*/  ISETP.GT.U32.AND P2, PT, R243, R238, PT ;  /* 0x000000eef300720c */ /* 0x000fe20003f44070 */
[----:B------:R-:W-:-:S04]  /*6430*/  IMAD.HI.U32 R252, R249, R234, RZ ;  /* 0x000000eaf9fc7227 */ /* 0x000fc800078e00ff */
[----:B------:R-:W-:Y:S01]  /*6440*/  @!P0 IMAD.IADD R230, R230, 0x1, -R243 ;  /* 0x00000001e6e68824 */ /* 0x000fe200078e0af3 */
[----:B------:R-:W-:Y:S02]  /*6450*/  ISETP.GT.U32.AND P0, PT, R243, R239, PT ;  /* 0x000000eff300720c */ /* 0x000fe40003f04070 */
[----:B------:R-:W-:-:S03]  /*6460*/  IADD3 R252, -R252, RZ, RZ ;  /* 0x000000fffcfc7210 */ /* 0x000fc60007ffe1ff */
[----:B------:R-:W-:Y:S02]  /*6470*/  @!P3 IMAD.MOV R230, RZ, RZ, -R230 ;  /* 0x000000ffffe6b224 */ /* 0x000fe400078e0ae6 */
[--C-:B------:R-:W-:Y:S02]  /*6480*/  @!P2 IMAD.IADD R238, R238, 0x1, -R243.reuse ;  /* 0x00000001eeeea824 */ /* 0x100fe400078e0af3 */
[----:B------:R-:W-:Y:S02]  /*6490*/  IMAD R234, R243, R252, R234 ;  /* 0x000000fcf3ea7224 */ /* 0x000fe400078e02ea */
[----:B------:R-:W2:Y:S02]  /*64a0*/  LDL R252, [R1+0x43bc] ;  /* 0x0043bc0001fc7983 */ /* 0x000ea40000100800 */
[----:B------:R-:W-:Y:S01]  /*64b0*/  @!P0 IMAD.IADD R239, R239, 0x1, -R243 ;  /* 0x00000001efef8824 */ /* 0x000fe200078e0af3 */
[----:B---3--:R-:W-:Y:S02]  /*64c0*/  ISETP.GE.AND P2, PT, R251, RZ, PT ;  /* 0x000000fffb00720c */ /* 0x008fe40003f46270 */
[----:B------:R-:W3:Y:S01]  /*64d0*/  LDL R251, [R1+0x43c0] ;  /* 0x0043c00001fb7983 */ /* 0x000ee20000100800 */
[----:B----4-:R-:W-:-:S03]  /*64e0*/  ISETP.GE.AND P0, PT, R250, RZ, PT ;  /* 0x000000fffa00720c */ /* 0x010fc60003f06270 */
[----:B------:R1:W-:Y:S04]  /*64f0*/  STL [R1+0x14], R230 ;  /* 0x000014e601007387 */ /* 0x0003e80000100800 */
[----:B------:R-:W4:Y:S01]  /*6500*/  LDL R250, [R1+0x43c4] ;  /* 0x0043c40001fa7983 */ /* 0x000f220000100800 */
[C---:B------:R-:W-:Y:S02]  /*6510*/  ISETP.GT.U32.AND P4, PT, R243.reuse, R244, PT ;  /* 0x000000f4f300720c */ /* 0x040fe40003f84070 */
[C---:B------:R-:W-:Y:S02]  /*6520*/  ISETP.GT.U32.AND P1, PT, R243.reuse, R236, PT ;  /* 0x000000ecf300720c */ /* 0x040fe40003f24070 */
[C---:B------:R-:W-:Y:S02]  /*6530*/  ISETP.GT.U32.AND P6, PT, R243.reuse, R235, PT ;  /* 0x000000ebf300720c */ /* 0x040fe40003fc4070 */
[----:B------:R-:W-:-:S07]  /*6540*/  ISETP.GT.U32.AND P5, PT, R243, R237, PT ;  /* 0x000000edf300720c */ /* 0x000fce0003fa4070 */
[----:B------:R-:W-:-:S05]  /*6550*/  @!P4 IMAD.IADD R244, R244, 0x1, -R243 ;  /* 0x00000001f4f4c824 */ /* 0x000fca00078e0af3 */
[C---:B------:R-:W-:Y:S02]  /*6560*/  ISETP.GT.U32.AND P4, PT, R243.reuse, R244, PT ;  /* 0x000000f4f300720c */ /* 0x040fe40003f84070 */
[----:B------:R-:W-:Y:S02]  /*6570*/  @!P1 IADD3 R236, R236, -R243, RZ ;  /* 0x800000f3ecec9210 */ /* 0x000fe40007ffe0ff */
[----:B------:R-:W-:Y:S01]  /*6580*/  ISETP.GT.U32.AND P1, PT, R243, R8, PT ;  /* 0x00000008f300720c */ /* 0x000fe20003f24070 */
[--C-:B------:R-:W-:Y:S01]  /*6590*/  @!P6 IMAD.IADD R235, R235, 0x1, -R243.reuse ;  /* 0x00000001ebebe824 */ /* 0x100fe200078e0af3 */
[----:B------:R-:W-:Y:S01]  /*65a0*/  ISETP.GT.U32.AND P6, PT, R243, R240, PT ;  /* 0x000000f0f300720c */ /* 0x000fe20003fc4070 */
[----:B------:R-:W-:-:S06]  /*65b0*/  @!P5 IMAD.IADD R237, R237, 0x1, -R243 ;  /* 0x00000001ededd824 */ /* 0x000fcc00078e0af3 */
[----:B------:R-:W-:Y:S02]  /*65c0*/  @!P4 IADD3 R244, R244, -R243, RZ ;  /* 0x800000f3f4f4c210 */ /* 0x000fe40007ffe0ff */
[C---:B------:R-:W-:Y:S02]  /*65d0*/  ISETP.GT.U32.AND P4, PT, R243.reuse, R236, PT ;  /* 0x000000ecf300720c */ /* 0x040fe40003f84070 */
[C---:B------:R-:W-:Y:S01]  /*65e0*/  ISETP.GT.U32.AND P5, PT, R243.reuse, R235, PT ;  /* 0x000000ebf300720c */ /* 0x040fe20003fa4070 */
[----:B------:R-:W-:Y:S01]  /*65f0*/  @!P1 IMAD.IADD R8, R8, 0x1, -R243 ;  /* 0x0000000108089824 */ /* 0x000fe200078e0af3 */
[----:B------:R-:W-:Y:S02]  /*6600*/  ISETP.GT.U32.AND P1, PT, R243, R237, PT ;  /* 0x000000edf300720c */ /* 0x000fe40003f24070 */
[----:B------:R-:W-:Y:S02]  /*6610*/  @!P6 IADD3 R240, R240, -R243, RZ ;  /* 0x800000f3f0f0e210 */ /* 0x000fe40007ffe0ff */
[----:B--2---:R-:W-:-:S02]  /*6620*/  ISETP.GE.AND P6, PT, R246, RZ, PT ;  /* 0x000000fff600720c */ /* 0x004fc40003fc6270 */
[----:B------:R-:W2:Y:S03]  /*6630*/  LDL R246, [R1+0x43c8] ;  /* 0x0043c80001f67983 */ /* 0x000ea60000100800 */
[-C--:B------:R-:W-:Y:S02]  /*6640*/  @!P4 IADD3 R236, R236, -R243.reuse, RZ ;  /* 0x800000f3ececc210 */ /* 0x080fe40007ffe0ff */
[----:B------:R-:W-:Y:S02]  /*6650*/  @!P5 IMAD.IADD R235, R235, 0x1, -R243 ;  /* 0x00000001ebebd824 */ /* 0x000fe400078e0af3 */
[----:B-1----:R-:W-:Y:S01]  /*6660*/  MOV R230, R236 ;  /* 0x000000ec00e67202 */ /* 0x002fe20000000f00 */
[----:B------:R-:W-:Y:S01]  /*6670*/  @!P2 IMAD.MOV R244, RZ, RZ, -R244 ;  /* 0x000000fffff4a224 */ /* 0x000fe200078e0af4 */
[----:B------:R-:W-:Y:S01]  /*6680*/  @!P1 IADD3 R237, R237, -R243, RZ ;  /* 0x800000f3eded9210 */ /* 0x000fe20007ffe0ff */
[----:B------:R-:W-:Y:S01]  /*6690*/  @!P0 IMAD.MOV R235, RZ, RZ, -R235 ;  /* 0x000000ffffeb8224 */ /* 0x000fe200078e0aeb */
[----:B------:R-:W-:Y:S01]  /*66a0*/  ISETP.GE.AND P1, PT, R245, RZ, PT ;  /* 0x000000fff500720c */ /* 0x000fe20003f26270 */
[----:B------:R-:W-:Y:S01]  /*66b0*/  @!P6 IMAD.MOV R230, RZ, RZ, -R230 ;  /* 0x000000ffffe6e224 */ /* 0x000fe200078e0ae6 */
[C---:B------:R-:W-:Y:S01]  /*66c0*/  ISETP.GT.U32.AND P5, PT, R243.reuse, R8, PT ;  /* 0x00000008f300720c */ /* 0x040fe20003fa4070 */
[----:B------:R-:W-:Y:S01]  /*66d0*/  STL [R1+0x10], R244 ;  /* 0x000010f401007387 */ /* 0x000fe20000100800 */
[----:B------:R-:W-:-:S03]  /*66e0*/  ISETP.GT.U32.AND P4, PT, R243, R241, PT ;  /* 0x000000f1f300720c */ /* 0x000fc60003f84070 */
[----:B------:R-:W-:Y:S04]  /*66f0*/  STL [R1+0xc], R235 ;  /* 0x00000ceb01007387 */ /* 0x000fe80000100800 */
[----:B------:R1:W-:Y:S04]  /*6700*/  STL [R1+0x8], R230 ;  /* 0x000008e601007387 */ /* 0x0003e80000100800 */
[----:B------:R-:W-:Y:S02]  /*6710*/  @!P5 IMAD.IADD R8, R8, 0x1, -R243 ;  /* 0x000000010808d824 */ /* 0x000fe400078e0af3 */
[----:B-1----:R-:W-:Y:S01]  /*6720*/  IMAD.MOV.U32 R230, RZ, RZ, R237 ;  /* 0x000000ffffe67224 */ /* 0x002fe200078e00ed */
[----:B------:R-:W-:-:S04]  /*6730*/  ISETP.GE.AND P5, PT, R224, RZ, PT ;  /* 0x000000ffe000720c */ /* 0x000fc80003fa6270 */
[----:B------:R-:W-:Y:S01]  /*6740*/  @!P1 IADD3 R230, -R230, RZ, RZ ;  /* 0x000000ffe6e69210 */ /* 0x000fe20007ffe1ff */
[----:B------:R-:W-:Y:S01]  /*6750*/  @!P4 IMAD.IADD R241, R241, 0x1, -R243 ;  /* 0x00000001f1f1c824 */ /* 0x000fe200078e0af3 */
[----:B------:R-:W-:-:S03]  /*6760*/  ISETP.GT.U32.AND P2, PT, R243, R239, PT ;  /* 0x000000eff300720c */ /* 0x000fc60003f44070 */
[----:B------:R1:W-:Y:S04]  /*6770*/  STL [R1+0x4], R230 ;  /* 0x000004e601007387 */ /* 0x0003e80000100800 */
[----:B------:R-:W2:Y:S01]  /*6780*/  LDL R244, [R1+0x43d0] ;  /* 0x0043d00001f47983 */ /* 0x000ea20000100800 */
[----:B------:R-:W-:Y:S01]  /*6790*/  IABS R235, R7 ;  /* 0x0000000700eb7213 */ /* 0x000fe20000000000 */
[----:B------:R-:W-:Y:S02]  /*67a0*/  IMAD.MOV.U32 R7, RZ, RZ, R241 ;  /* 0x000000ffff077224 */ /* 0x000fe400078e00f1 */
[----:B------:R-:W2:Y:S02]  /*67b0*/  LDL R236, [R1+0x43cc] ;  /* 0x0043cc0001ec7983 */ /* 0x000ea40000100800 */
[----:B------:R-:W-:Y:S01]  /*67c0*/  @!P5 IMAD.MOV R7, RZ, RZ, -R7 ;  /* 0x000000ffff07d224 */ /* 0x000fe200078e0a07 */
[----:B------:R-:W-:Y:S01]  /*67d0*/  @!P2 IADD3 R239, R239, -R243, RZ ;  /* 0x800000f3efefa210 */ /* 0x000fe20007ffe0ff */
[----:B-1----:R-:W2:Y:S01]  /*67e0*/  LDL R230, [R1+0x43d4] ;  /* 0x0043d40001e67983 */ /* 0x002ea20000100800 */
[----:B------:R-:W-:-:S03]  /*67f0*/  ISETP.GT.U32.AND P2, PT, R243, R12, PT ;  /* 0x0000000cf300720c */ /* 0x000fc60003f44070 */
[----:B------:R1:W-:Y:S04]  /*6800*/  STL [R1], R7 ;  /* 0x0000000701007387 */ /* 0x0003e80000100800 */
[----:B------:R-:W2:Y:S06]  /*6810*/  LDL R245, [R1+0x43dc] ;  /* 0x0043dc0001f57983 */ /* 0x000eac0000100800 */
[----:B------:R-:W-:-:S02]  /*6820*/  @!P2 IADD3 R12, R12, -R243, RZ ;  /* 0x800000f30c0ca210 */ /* 0x000fc40007ffe0ff */
[----:B----4-:R-:W-:Y:S02]  /*6830*/  ISETP.GE.AND P2, PT, R250, RZ, PT ;  /* 0x000000fffa00720c */ /* 0x010fe40003f46270 */
[----:B------:R-:W4:Y:S01]  /*6840*/  LDL R250, [R1+0x43d8] ;  /* 0x0043d80001fa7983 */ /* 0x000f220000100800 */
[C---:B------:R-:W-:Y:S02]  /*6850*/  ISETP.GT.U32.AND P0, PT, R243.reuse, R240, PT ;  /* 0x000000f0f300720c */ /* 0x040fe40003f04070 */
[C---:B------:R-:W-:Y:S02]  /*6860*/  ISETP.GT.U32.AND P3, PT, R243.reuse, R238, PT ;  /* 0x000000eef300720c */ /* 0x040fe40003f64070 */
[----:B------:R-:W-:-:S09]  /*6870*/  ISETP.GT.U32.AND P4, PT, R243, R10, PT ;  /* 0x0000000af300720c */ /* 0x000fd20003f84070 */
[--C-:B------:R-:W-:Y:S01]  /*6880*/  @!P0 IMAD.IADD R240, R240, 0x1, -R243.reuse ;  /* 0x00000001f0f08824 */ /* 0x100fe200078e0af3 */
[C---:B------:R-:W-:Y:S01]  /*6890*/  ISETP.GT.U32.AND P0, PT, R243.reuse, R13, PT ;  /* 0x0000000df300720c */ /* 0x040fe20003f04070 */
[--C-:B------:R-:W-:Y:S01]  /*68a0*/  @!P3 IMAD.IADD R238, R238, 0x1, -R243.reuse ;  /* 0x00000001eeeeb824 */ /* 0x100fe200078e0af3 */
[----:B------:R-:W-:Y:S01]  /*68b0*/  ISETP.GT.U32.AND P3, PT, R243, R11, PT ;  /* 0x0000000bf300720c */ /* 0x000fe20003f64070 */
[----:B------:R-:W-:Y:S01]  /*68c0*/  @!P4 IMAD.IADD R10, R10, 0x1, -R243 ;  /* 0x000000010a0ac824 */ /* 0x000fe200078e0af3 */
[----:B------:R-:W-:-:S09]  /*68d0*/  ISETP.GE.AND P4, PT, R252, RZ, PT ;  /* 0x000000fffc00720c */ /* 0x000fd20003f86270 */
[--C-:B------:R-:W-:Y:S02]  /*68e0*/  @!P0 IMAD.IADD R13, R13, 0x1, -R243.reuse ;  /* 0x000000010d0d8824 */ /* 0x100fe400078e0af3 */
[----:B------:R-:W-:Y:S01]  /*68f0*/  @!P3 IMAD.IADD R11, R11, 0x1, -R243 ;  /* 0x000000010b0bb824 */ /* 0x000fe200078e0af3 */
[----:B---3--:R-:W-:Y:S02]  /*6900*/  ISETP.GE.AND P3, PT, R251, RZ, PT ;  /* 0x000000fffb00720c */ /* 0x008fe40003f66270 */
[----:B--2---:R-:W-:Y:S02]  /*6910*/  ISETP.GE.AND P0, PT, R246, RZ, PT ;  /* 0x000000fff600720c */ /* 0x004fe40003f06270 */
[----:B------:R-:W2:Y:S01]  /*6920*/  LDL R246, [R1+0x43e4] ;  /* 0x0043e40001f67983 */ /* 0x000ea20000100800 */
[----:B------:R-:W-:Y:S01]  /*6930*/  ISETP.GT.U32.AND P5, PT, R243, R10, PT ;  /* 0x0000000af300720c */ /* 0x000fe20003fa4070 */
[----:B------:R-:W-:Y:S01]  /*6940*/  IMAD.MOV.U32 R252, RZ, RZ, R238 ;  /* 0x000000fffffc7224 */ /* 0x000fe200078e00ee */
[----:B------:R-:W-:Y:S01]  /*6950*/  MOV R251, R239 ;  /* 0x000000ef00fb7202 */ /* 0x000fe20000000f00 */
[----:B-1----:R-:W-:-:S07]  /*6960*/  IMAD.MOV.U32 R7, RZ, RZ, R240 ;  /* 0x000000ffff077224 */ /* 0x002fce00078e00f0 */
[----:B------:R-:W-:Y:S01]  /*6970*/  @!P0 IMAD.MOV R8, RZ, RZ, -R8 ;  /* 0x000000ffff088224 */ /* 0x000fe200078e0a08 */
[----:B------:R-:W-:Y:S01]  /*6980*/  ISETP.GT.U32.AND P0, PT, R243, R15, PT ;  /* 0x0000000ff300720c */ /* 0x000fe20003f04070 */
[----:B------:R-:W-:Y:S01]  /*6990*/  @!P4 IMAD.MOV R252, RZ, RZ, -R252 ;  /* 0x000000fffffcc224 */ /* 0x000fe200078e0afc */
[----:B------:R-:W-:Y:S01]  /*69a0*/  @!P3 IADD3 R251, -R251, RZ, RZ ;  /* 0x000000fffbfbb210 */ /* 0x000fe20007ffe1ff */
[----:B------:R-:W-:-:S03]  /*69b0*/  @!P2 IMAD.MOV R7, RZ, RZ, -R7 ;  /* 0x000000ffff07a224 */ /* 0x000fc600078e0a07 */
[----:B------:R-:W-:Y:S01]  /*69c0*/  STL [R1+0x47e8], R252 ;  /* 0x0047e8fc01007387 */ /* 0x000fe20000100800 */
[----:B------:R-:W-:-:S03]  /*69d0*/  @!P5 IMAD.IADD R10, R10, 0x1, -R243 ;  /* 0x000000010a0ad824 */ /* 0x000fc600078e0af3 */
[----:B------:R-:W-:Y:S01]  /*69e0*/  STL [R1+0x47ec], R251 ;  /* 0x0047ecfb01007387 */ /* 0x000fe20000100800 */
[----:B------:R-:W-:Y:S02]  /*69f0*/  ISETP.GT.U32.AND P4, PT, R243, R11, PT ;  /* 0x0000000bf300720c */ /* 0x000fe40003f84070 */
[----:B------:R-:W-:Y:S01]  /*6a00*/  @!P0 IADD3 R15, R15, -R243, RZ ;  /* 0x800000f30f0f8210 */ /* 0x000fe20007ffe0ff */
[----:B------:R1:W-:Y:S01]  /*6a10*/  STL [R1+0x47f0], R7 ;  /* 0x0047f00701007387 */ /* 0x0003e20000100800 */
[----:B------:R-:W-:-:S03]  /*6a20*/  ISETP.GT.U32.AND P5, PT, R243, R17, PT ;  /* 0x00000011f300720c */ /* 0x000fc60003fa4070 */
[----:B------:R-:W-:Y:S01]  /*6a30*/  STL [R1+0x47f4], R8 ;  /* 0x0047f40801007387 */ /* 0x000fe20000100800 */
[----:B------:R-:W-:-:S03]  /*6a40*/  ISETP.GE.AND P0, PT, R244, RZ, PT ;  /* 0x000000fff400720c */ /* 0x000fc60003f06270 */
[----:B------:R-:W3:Y:S02]  /*6a50*/  LDL R244, [R1+0x43e8] ;  /* 0x0043e80001f47983 */ /* 0x000ee40000100800 */
[----:B------:R-:W-:Y:S01]  /*6a60*/  @!P4 IMAD.IADD R11, R11, 0x1, -R243 ;  /* 0x000000010b0bc824 */ /* 0x000fe200078e0af3 */
[----:B------:R-:W-:-:S03]  /*6a70*/  ISETP.GT.U32.AND P4, PT, R243, R18, PT ;  /* 0x00000012f300720c */ /* 0x000fc60003f84070 */
[----:B------:R-:W-:Y:S01]  /*6a80*/  @!P5 IMAD.IADD R17, R17, 0x1, -R243 ;  /* 0x000000011111d824 */ /* 0x000fe200078e0af3 */
[----:B------:R-:W-:Y:S02]  /*6a90*/  ISETP.GE.AND P5, PT, R245, RZ, PT ;  /* 0x000000fff500720c */ /* 0x000fe40003fa6270 */
[----:B------:R-:W3:Y:S07]  /*6aa0*/  LDL R245, [R1+0x43f0] ;  /* 0x0043f00001f57983 */ /* 0x000eee0000100800 */
[----:B------:R-:W-:-:S02]  /*6ab0*/  @!P4 IADD3 R18, R18, -R243, RZ ;  /* 0x800000f31212c210 */ /* 0x000fc40007ffe0ff */
[----:B------:R-:W-:Y:S02]  /*6ac0*/  ISETP.GT.U32.AND P6, PT, R243, R9, PT ;  /* 0x00000009f300720c */ /* 0x000fe40003fc4070 */
[----:B----4-:R-:W-:Y:S02]  /*6ad0*/  ISETP.GE.AND P4, PT, R250, RZ, PT ;  /* 0x000000fffa00720c */ /* 0x010fe40003f86270 */
[----:B------:R-:W4:Y:S09]  /*6ae0*/  LDL R250, [R1+0x43f4] ;  /* 0x0043f40001fa7983 */ /* 0x000f320000100800 */
[----:B------:R-:W-:-:S04]  /*6af0*/  @!P6 IADD3 R9, R9, -R243, RZ ;  /* 0x800000f30909e210 */ /* 0x000fc80007ffe0ff */
[C---:B------:R-:W-:Y:S02]  /*6b00*/  ISETP.GT.U32.AND P1, PT, R243.reuse, R9, PT ;  /* 0x00000009f300720c */ /* 0x040fe40003f24070 */
[C---:B------:R-:W-:Y:S02]  /*6b10*/  ISETP.GT.U32.AND P6, PT, R243.reuse, R14, PT ;  /* 0x0000000ef300720c */ /* 0x040fe40003fc4070 */
[----:B------:R-:W-:-:S09]  /*6b20*/  ISETP.GT.U32.AND P3, PT, R243, R12, PT ;  /* 0x0000000cf300720c */ /* 0x000fd20003f64070 */
[-C--:B------:R-:W-:Y:S02]  /*6b30*/  @!P1 IADD3 R9, R9, -R243.reuse, RZ ;  /* 0x800000f309099210 */ /* 0x080fe40007ffe0ff */
[C---:B------:R-:W-:Y:S01]  /*6b40*/  ISETP.GT.U32.AND P1, PT, R243.reuse, R16, PT ;  /* 0x00000010f300720c */ /* 0x040fe20003f24070 */
[----:B------:R-:W-:Y:S01]  /*6b50*/  @!P6 IMAD.IADD R14, R14, 0x1, -R243 ;  /* 0x000000010e0ee824 */ /* 0x000fe200078e0af3 */
[----:B------:R-:W-:Y:S02]  /*6b60*/  @!P3 IADD3 R12, R12, -R243, RZ ;  /* 0x800000f30c0cb210 */ /* 0x000fe40007ffe0ff */
[C---:B------:R-:W-:Y:S02]  /*6b70*/  ISETP.GT.U32.AND P3, PT, R243.reuse, R19, PT ;  /* 0x00000013f300720c */ /* 0x040fe40003f64070 */
[----:B------:R-:W-:-:S07]  /*6b80*/  ISETP.GT.U32.AND P6, PT, R243, R14, PT ;  /* 0x0000000ef300720c */ /* 0x000fce0003fc4070 */
[--C-:B------:R-:W-:Y:S01]  /*6b90*/  @!P1 IMAD.IADD R16, R16, 0x1, -R243.reuse ;  /* 0x0000000110109824 */ /* 0x100fe200078e0af3 */
[----:B------:R-:W-:Y:S02]  /*6ba0*/  ISETP.GE.AND P1, PT, R230, RZ, PT ;  /* 0x000000ffe600720c */ /* 0x000fe40003f26270 */
[----:B------:R-:W4:Y:S01]  /*6bb0*/  LDL R230, [R1+0x43ec] ;  /* 0x0043ec0001e67983 */ /* 0x000f220000100800 */
[--C-:B------:R-:W-:Y:S02]  /*6bc0*/  @!P3 IMAD.IADD R19, R19, 0x1, -R243.reuse ;  /* 0x000000011313b824 */ /* 0x100fe400078e0af3 */
[----:B------:R-:W-:Y:S01]  /*6bd0*/  @!P6 IMAD.IADD R14, R14, 0x1, -R243 ;  /* 0x000000010e0ee824 */ /* 0x000fe200078e0af3 */
[----:B------:R-:W-:Y:S02]  /*6be0*/  ISETP.GE.AND P6, PT, R236, RZ, PT ;  /* 0x000000ffec00720c */ /* 0x000fe40003fc6270 */
[----:B--2---:R-:W-:Y:S01]  /*6bf0*/  ISETP.GE.AND P3, PT, R246, RZ, PT ;  /* 0x000000fff600720c */ /* 0x004fe20003f66270 */
[----:B------:R-:W2:Y:S04]  /*6c00*/  LDL R236, [R1+0x43e0] ;  /* 0x0043e00001ec7983 */ /* 0x000ea80000100800 */
[----:B------:R-:W2:Y:S01]  /*6c10*/  LDL R246, [R1+0x43f8] ;  /* 0x0043f80001f67983 */ /* 0x000ea20000100800 */
[----:B------:R-:W-:Y:S01]  /*6c20*/  @!P0 IMAD.MOV R10, RZ, RZ, -R10 ;  /* 0x000000ffff0a8224 */ /* 0x000fe200078e0a0a */
[----:B------:R-:W-:-:S06]  /*6c30*/  ISETP.GT.U32.AND P0, PT, R243, R16, PT ;  /* 0x00000010f300720c */ /* 0x000fcc0003f04070 */
[----:B------:R-:W-:Y:S01]  /*6c40*/  @!P3 IMAD.MOV R14, RZ, RZ, -R14 ;  /* 0x000000ffff0eb224 */ /* 0x000fe200078e0a0e */
[----:B------:R-:W-:Y:S02]  /*6c50*/  ISETP.GT.U32.AND P3, PT, R243, R21, PT ;  /* 0x00000015f300720c */ /* 0x000fe40003f64070 */
[----:B------:R-:W-:Y:S02]  /*6c60*/  @!P6 IADD3 R9, -R9, RZ, RZ ;  /* 0x000000ff0909e210 */ /* 0x000fe40007ffe1ff */
[----:B-1----:R-:W-:Y:S01]  /*6c70*/  IADD3 R7, R222, 0xf3, RZ ;  /* 0x000000f3de077810 */ /* 0x002fe20007ffe0ff */
[----:B------:R-:W-:Y:S02]  /*6c80*/  @!P1 IMAD.MOV R11, RZ, RZ, -R11 ;  /* 0x000000ffff0b9224 */ /* 0x000fe400078e0a0b */
[----:B------:R-:W-:Y:S01]  /*6c90*/  STL [R1+0x47f8], R9 ;  /* 0x0047f80901007387 */ /* 0x000fe20000100800 */
[----:B------:R-:W-:Y:S01]  /*6ca0*/  @!P0 IMAD.IADD R16, R16, 0x1, -R243 ;  /* 0x0000000110108824 */ /* 0x000fe200078e0af3 */
[----:B------:R-:W-:-:S02]  /*6cb0*/  ISETP.GT.U32.AND P1, PT, R243, R17, PT ;  /* 0x00000011f300720c */ /* 0x000fc40003f24070 */
[----:B------:R-:W-:Y:S02]  /*6cc0*/  STL [R1+0x47fc], R10 ;  /* 0x0047fc0a01007387 */ /* 0x000fe40000100800 */
[----:B------:R-:W-:Y:S02]  /*6cd0*/  @!P3 IADD3 R21, R21, -R243, RZ ;  /* 0x800000f31515b210 */ /* 0x000fe40007ffe0ff */
[----:B------:R1:W-:Y:S01]  /*6ce0*/  STL [R1+0x4508], R7 ;  /* 0x0045080701007387 */ /* 0x0003e20000100800 */
[C---:B------:R-:W-:Y:S02]  /*6cf0*/  ISETP.GT.U32.AND P0, PT, R243.reuse, R23, PT ;  /* 0x00000017f300720c */ /* 0x040fe40003f04070 */
[----:B------:R-:W-:Y:S01]  /*6d00*/  ISETP.GT.U32.AND P2, PT, R243, R13, PT ;  /* 0x0000000df300720c */ /* 0x000fe20003f44070 */
[----:B------:R-:W2:Y:S01]  /*6d10*/  LDL R237, [R1+0x4414] ;  /* 0x0044140001ed7983 */ /* 0x000ea20000100800 */
[----:B---3--:R-:W-:-:S03]  /*6d20*/  ISETP.GE.AND P3, PT, R244, RZ, PT ;  /* 0x000000fff400720c */ /* 0x008fc60003f66270 */
[----:B------:R-:W3:Y:S01]  /*6d30*/  LDL R244, [R1+0x4400] ;  /* 0x0044000001f47983 */ /* 0x000ee20000100800 */
[----:B------:R-:W-:Y:S01]  /*6d40*/  @!P1 IMAD.IADD R17, R17, 0x1, -R243 ;  /* 0x0000000111119824 */ /* 0x000fe200078e0af3 */
[----:B------:R-:W-:-:S04]  /*6d50*/  ISETP.GT.U32.AND P1, PT, R243, R24, PT ;  /* 0x00000018f300720c */ /* 0x000fc80003f24070 */
[--C-:B------:R-:W-:Y:S01]  /*6d60*/  @!P0 IMAD.IADD R23, R23, 0x1, -R243.reuse ;  /* 0x0000000117178824 */ /* 0x100fe200078e0af3 */
[----:B------:R-:W-:Y:S02]  /*6d70*/  ISETP.GE.AND P0, PT, R245, RZ, PT ;  /* 0x000000fff500720c */ /* 0x000fe40003f06270 */
[----:B------:R-:W3:Y:S06]  /*6d80*/  LDL R245, [R1+0x4408] ;  /* 0x0044080001f57983 */ /* 0x000eec0000100800 */
[----:B------:R-:W-:Y:S01]  /*6d90*/  @!P1 IADD3 R24, R24, -R243, RZ ;  /* 0x800000f318189210 */ /* 0x000fe20007ffe0ff */
[----:B------:R-:W-:Y:S01]  /*6da0*/  @!P2 IMAD.IADD R13, R13, 0x1, -R243 ;  /* 0x000000010d0da824 */ /* 0x000fe200078e0af3 */
[----:B------:R-:W-:-:S02]  /*6db0*/  ISETP.GT.U32.AND P2, PT, R243, R20, PT ;  /* 0x00000014f300720c */ /* 0x000fc40003f44070 */
[----:B----4-:R-:W-:Y:S02]  /*6dc0*/  ISETP.GE.AND P1, PT, R250, RZ, PT ;  /* 0x000000fffa00720c */ /* 0x010fe40003f26270 */
[----:B------:R-:W4:Y:S09]  /*6dd0*/  LDL R250, [R1+0x440c] ;  /* 0x00440c0001fa7983 */ /* 0x000f320000100800 */
[----:B------:R-:W-:Y:S01]  /*6de0*/  @!P2 IMAD.IADD R20, R20, 0x1, -R243 ;  /* 0x000000011414a824 */ /* 0x000fe200078e0af3 */
[----:B------:R-:W-:-:S02]  /*6df0*/  ISETP.GT.U32.AND P2, PT, R243, R15, PT ;  /* 0x0000000ff300720c */ /* 0x000fc40003f44070 */
[----:B------:R-:W-:Y:S01]  /*6e00*/  ISETP.GT.U32.AND P6, PT, R243, R18, PT ;  /* 0x00000012f300720c */ /* 0x000fe20003fc4070 */
[----:B------:R-:W-:-:S10]  /*6e10*/  @!P4 IMAD.MOV R13, RZ, RZ, -R13 ;  /* 0x000000ffff0dc224 */ /* 0x000fd400078e0a0d */
[----:B------:R-:W-:Y:S02]  /*6e20*/  @!P2 IADD3 R15, R15, -R243, RZ ;  /* 0x800000f30f0fa210 */ /* 0x000fe40007ffe0ff */
[C---:B------:R-:W-:Y:S02]  /*6e30*/  ISETP.GT.U32.AND P2, PT, R243.reuse, R22, PT ;  /* 0x00000016f300720c */ /* 0x040fe40003f44070 */
[C---:B------:R-:W-:Y:S02]  /*6e40*/  ISETP.GT.U32.AND P4, PT, R243.reuse, R19, PT ;  /* 0x00000013f300720c */ /* 0x040fe40003f84070 */
[----:B------:R-:W-:Y:S02]  /*6e50*/  @!P5 IADD3 R12, -R12, RZ, RZ ;  /* 0x000000ff0c0cd210 */ /* 0x000fe40007ffe1ff */
[----:B------:R-:W-:Y:S02]  /*6e60*/  @!P6 IADD3 R18, R18, -R243, RZ ;  /* 0x800000f31212e210 */ /* 0x000fe40007ffe0ff */
[----:B------:R-:W-:-:S02]  /*6e70*/  ISETP.GT.U32.AND P5, PT, R243, R20, PT ;  /* 0x00000014f300720c */ /* 0x000fc40003fa4070 */
[----:B------:R-:W-:-:S03]  /*6e80*/  ISETP.GT.U32.AND P6, PT, R243, R25, PT ;  /* 0x00000019f300720c */ /* 0x000fc60003fc4070 */
[--C-:B------:R-:W-:Y:S01]  /*6e90*/  @!P2 IMAD.IADD R22, R22, 0x1, -R243.reuse ;  /* 0x000000011616a824 */ /* 0x100fe200078e0af3 */
[----:B------:R-:W-:Y:S02]  /*6ea0*/  ISETP.GE.AND P2, PT, R230, RZ, PT ;  /* 0x000000ffe600720c */ /* 0x000fe40003f46270 */
[----:B------:R-:W4:Y:S01]  /*6eb0*/  LDL R230, [R1+0x4404] ;  /* 0x0044040001e67983 */ /* 0x000f220000100800 */
[----:B------:R-:W-:Y:S01]  /*6ec0*/  @!P4 IMAD.IADD R19, R19, 0x1, -R243 ;  /* 0x000000011313c824 */ /* 0x000fe200078e0af3 */
[----:B------:R-:W-:-:S03]  /*6ed0*/  ISETP.GT.U32.AND P4, PT, R243, R26, PT ;  /* 0x0000001af300720c */ /* 0x000fc60003f84070 */
[--C-:B------:R-:W-:Y:S02]  /*6ee0*/  @!P5 IMAD.IADD R20, R20, 0x1, -R243.reuse ;  /* 0x000000011414d824 */ /* 0x100fe400078e0af3 */
[----:B------:R-:W-:Y:S01]  /*6ef0*/  @!P6 IMAD.IADD R25, R25, 0x1, -R243 ;  /* 0x000000011919e824 */ /* 0x000fe200078e0af3 */
[----:B--2---:R-:W-:Y:S02]  /*6f00*/  ISETP.GE.AND P5, PT, R236, RZ, PT ;  /* 0x000000ffec00720c */ /* 0x004fe40003fa6270 */
[----:B------:R-:W-:Y:S01]  /*6f10*/  @!P0 IADD3 R18, -R18, RZ, RZ ;  /* 0x000000ff12128210 */ /* 0x000fe20007ffe1ff */
[----:B------:R-:W2:Y:S01]  /*6f20*/  LDL R236, [R1+0x43fc] ;  /* 0x0043fc0001ec7983 */ /* 0x000ea20000100800 */
[----:B------:R-:W-:-:S03]  /*6f30*/  ISETP.GE.AND P6, PT, R246, RZ, PT ;  /* 0x000000fff600720c */ /* 0x000fc60003fc6270 */
[----:B------:R-:W2:Y:S01]  /*6f40*/  LDL R246, [R1+0x4410] ;  /* 0x0044100001f67983 */ /* 0x000ea20000100800 */
[----:B------:R-:W-:Y:S02]  /*6f50*/  @!P4 IMAD.IADD R26, R26, 0x1, -R243 ;  /* 0x000000011a1ac824 */ /* 0x000fe400078e0af3 */
[----:B------:R-:W-:-:S03]  /*6f60*/  @!P2 IMAD.MOV R17, RZ, RZ, -R17 ;  /* 0x000000ffff11a224 */ /* 0x000fc600078e0a11 */
[----:B------:R-:W-:Y:S02]  /*6f70*/  @!P5 IADD3 R15, -R15, RZ, RZ ;  /* 0x000000ff0f0fd210 */ /* 0x000fe40007ffe1ff */
[C---:B------:R-:W-:Y:S02]  /*6f80*/  ISETP.GT.U32.AND P5, PT, R243.reuse, R26, PT ;  /* 0x0000001af300720c */ /* 0x040fe40003fa4070 */
[C---:B------:R-:W-:Y:S02]  /*6f90*/  ISETP.GT.U32.AND P2, PT, R243.reuse, R23, PT ;  /* 0x00000017f300720c */ /* 0x040fe40003f44070 */
[----:B------:R-:W-:-:S09]  /*6fa0*/  ISETP.GT.U32.AND P0, PT, R243, R24, PT ;  /* 0x00000018f300720c */ /* 0x000fd20003f04070 */
[--C-:B------:R-:W-:Y:S02]  /*6fb0*/  @!P5 IMAD.IADD R26, R26, 0x1, -R243.reuse ;  /* 0x000000011a1ad824 */ /* 0x100fe400078e0af3 */
[----:B------:R-:W-:Y:S01]  /*6fc0*/  @!P2 IMAD.IADD R23, R23, 0x1, -R243 ;  /* 0x000000011717a824 */ /* 0x000fe200078e0af3 */
[----:B------:R-:W-:Y:S02]  /*6fd0*/  ISETP.GT.U32.AND P2, PT, R243, R29, PT ;  /* 0x0000001df300720c */ /* 0x000fe40003f44070 */
[----:B---3--:R-:W-:Y:S02]  /*6fe0*/  ISETP.GE.AND P5, PT, R244, RZ, PT ;  /* 0x000000fff400720c */ /* 0x008fe40003fa6270 */
[----:B------:R-:W3:Y:S01]  /*6ff0*/  LDL R244, [R1+0x4418] ;  /* 0x0044180001f47983 */ /* 0x000ee20000100800 */
[----:B------:R-:W-:-:S08]  /*7000*/  @!P0 IADD3 R24, R24, -R243, RZ ;  /* 0x800000f318188210 */ /* 0x000fd00007ffe0ff */
[----:B------:R-:W-:Y:S01]  /*7010*/  @!P2 IMAD.IADD R29, R29, 0x1, -R243 ;  /* 0x000000011d1da824 */ /* 0x000fe200078e0af3 */
[----:B------:R-:W-:Y:S02]  /*7020*/  ISETP.GT.U32.AND P0, PT, R243, R30, PT ;  /* 0x0000001ef300720c */ /* 0x000fe40003f04070 */
[----:B------:R-:W-:Y:S02]  /*7030*/  ISETP.GE.AND P2, PT, R245, RZ, PT ;  /* 0x000000fff500720c */ /* 0x000fe40003f46270 */
[----:B------:R-:W3:Y:S09]  /*7040*/  LDL R245, [R1+0x4420] ;  /* 0x0044200001f57983 */ /* 0x000ef20000100800 */
[----:B------:R-:W-:-:S02]  /*7050*/  @!P0 IADD3 R30, R30, -R243, RZ ;  /* 0x800000f31e1e8210 */ /* 0x000fc40007ffe0ff */
[----:B----4-:R-:W-:Y:S02]  /*7060*/  ISETP.GE.AND P0, PT, R250, RZ, PT ;  /* 0x000000fffa00720c */ /* 0x010fe40003f06270 */
[----:B------:R-:W4:Y:S01]  /*7070*/  LDL R250, [R1+0x4424] ;  /* 0x0044240001fa7983 */ /* 0x000f220000100800 */
[----:B------:R-:W-:Y:S01]  /*7080*/  @!P3 IMAD.MOV R16, RZ, RZ, -R16 ;  /* 0x000000ffff10b224 */ /* 0x000fe200078e0a10 */
[C---:B------:R-:W-:Y:S01]  /*7090*/  ISETP.GT.U32.AND P3, PT, R243.reuse, R22, PT ;  /* 0x00000016f300720c */ /* 0x040fe20003f64070 */
[----:B------:R-:W-:Y:S01]  /*70a0*/  @!P1 IMAD.MOV R19, RZ, RZ, -R19 ;  /* 0x000000ffff139224 */ /* 0x000fe200078e0a13 */
[----:B------:R-:W-:-:S11]  /*70b0*/  ISETP.GT.U32.AND P1, PT, R243, R25, PT ;  /* 0x00000019f300720c */ /* 0x000fd60003f24070 */
[--C-:B------:R-:W-:Y:S01]  /*70c0*/  @!P3 IMAD.IADD R22, R22, 0x1, -R243.reuse ;  /* 0x000000011616b824 */ /* 0x100fe200078e0af3 */
[----:B------:R-:W-:Y:S01]  /*70d0*/  ISETP.GT.U32.AND P3, PT, R243, R28, PT ;  /* 0x0000001cf300720c */ /* 0x000fe20003f64070 */
[----:B------:R-:W-:Y:S01]  /*70e0*/  @!P1 IMAD.IADD R25, R25, 0x1, -R243 ;  /* 0x0000000119199824 */ /* 0x000fe200078e0af3 */
[----:B------:R-:W-:-:S11]  /*70f0*/  ISETP.GT.U32.AND P1, PT, R243, R31, PT ;  /* 0x0000001ff300720c */ /* 0x000fd60003f24070 */
[--C-:B------:R-:W-:Y:S01]  /*7100*/  @!P3 IMAD.IADD R28, R28, 0x1, -R243.reuse ;  /* 0x000000011c1cb824 */ /* 0x100fe200078e0af3 */
[----:B------:R-:W-:Y:S02]  /*7110*/  ISETP.GE.AND P3, PT, R230, RZ, PT ;  /* 0x000000ffe600720c */ /* 0x000fe40003f66270 */
[----:B------:R-:W4:Y:S01]  /*7120*/  LDL R230, [R1+0x441c] ;  /* 0x00441c0001e67983 */ /* 0x000f220000100800 */
[----:B------:R-:W-:Y:S01]  /*7130*/  @!P1 IMAD.IADD R31, R31, 0x1, -R243 ;  /* 0x000000011f1f9824 */ /* 0x000fe200078e0af3 */
[----:B--2---:R-:W-:Y:S02]  /*7140*/  ISETP.GE.AND P1, PT, R246, RZ, PT ;  /* 0x000000fff600720c */ /* 0x004fe40003f26270 */
[----:B------:R-:W2:Y:S01]  /*7150*/  LDL R246, [R1+0x4428] ;  /* 0x0044280001f67983 */ /* 0x000ea20000100800 */
[----:B------:R-:W-:Y:S01]  /*7160*/  @!P5 IMAD.MOV R22, RZ, RZ, -R22 ;  /* 0x000000ffff16d224 */ /* 0x000fe200078e0a16 */
[----:B------:R-:W-:-:S09]  /*7170*/  ISETP.GT.U32.AND P5, PT, R243, R28, PT ;  /* 0x0000001cf300720c */ /* 0x000fd20003fa4070 */
[----:B------:R-:W-:Y:S02]  /*7180*/  @!P1 IADD3 R26, -R26, RZ, RZ ;  /* 0x000000ff1a1a9210 */ /* 0x000fe40007ffe1ff */
[----:B------:R-:W-:Y:S02]  /*7190*/  ISETP.GT.U32.AND P1, PT, R243, R33, PT ;  /* 0x00000021f300720c */ /* 0x000fe40003f24070 */
[----:B------:R-:W-:Y:S01]  /*71a0*/  @!P3 IADD3 R23, -R23, RZ, RZ ;  /* 0x000000ff1717b210 */ /* 0x000fe20007ffe1ff */
[----:B------:R-:W-:Y:S01]  /*71b0*/  @!P5 IMAD.IADD R28, R28, 0x1, -R243 ;  /* 0x000000011c1cd824 */ /* 0x000fe200078e0af3 */
[C---:B------:R-:W-:Y:S02]  /*71c0*/  ISETP.GT.U32.AND P3, PT, R243.reuse, R29, PT ;  /* 0x0000001df300720c */ /* 0x040fe40003f64070 */
[----:B------:R-:W-:-:S07]  /*71d0*/  ISETP.GT.U32.AND P5, PT, R243, R35, PT ;  /* 0x00000023f300720c */ /* 0x000fce0003fa4070 */
[----:B------:R-:W-:Y:S01]  /*71e0*/  @!P1 IMAD.IADD R33, R33, 0x1, -R243 ;  /* 0x0000000121219824 */ /* 0x000fe200078e0af3 */
[----:B---3--:R-:W-:Y:S02]  /*71f0*/  ISETP.GE.AND P1, PT, R244, RZ, PT ;  /* 0x000000fff400720c */ /* 0x008fe40003f26270 */
[----:B------:R-:W3:Y:S01]  /*7200*/  LDL R244, [R1+0x4430] ;  /* 0x0044300001f47983 */ /* 0x000ee20000100800 */
[-C--:B------:R-:W-:Y:S02]  /*7210*/  @!P3 IADD3 R29, R29, -R243.reuse, RZ ;  /* 0x800000f31d1db210 */ /* 0x080fe40007ffe0ff */
[----:B------:R-:W-:Y:S02]  /*7220*/  @!P5 IADD3 R35, R35, -R243, RZ ;  /* 0x800000f32323d210 */ /* 0x000fe40007ffe0ff */
[----:B------:R-:W-:Y:S02]  /*7230*/  ISETP.GT.U32.AND P3, PT, R243, R36, PT ;  /* 0x00000024f300720c */ /* 0x000fe40003f64070 */
[----:B------:R-:W-:-:S02]  /*7240*/  ISETP.GE.AND P5, PT, R245, RZ, PT ;  /* 0x000000fff500720c */ /* 0x000fc40003fa6270 */
[----:B------:R-:W3:Y:S09]  /*7250*/  LDL R245, [R1+0x4438] ;  /* 0x0044380001f57983 */ /* 0x000ef20000100800 */
[----:B------:R-:W-:Y:S01]  /*7260*/  @!P3 IMAD.IADD R36, R36, 0x1, -R243 ;  /* 0x000000012424b824 */ /* 0x000fe200078e0af3 */
[C---:B------:R-:W-:Y:S01]  /*7270*/  ISETP.GT.U32.AND P4, PT, R243.reuse, R21, PT ;  /* 0x00000015f300720c */ /* 0x040fe20003f84070 */
[----:B------:R-:W-:Y:S01]  /*7280*/  @!P6 IMAD.MOV R20, RZ, RZ, -R20 ;  /* 0x000000ffff14e224 */ /* 0x000fe200078e0a14 */
[----:B------:R-:W-:-:S02]  /*7290*/  ISETP.GT.U32.AND P6, PT, R243, R27, PT ;  /* 0x0000001bf300720c */ /* 0x000fc40003fc4070 */
[----:B----4-:R-:W-:Y:S02]  /*72a0*/  ISETP.GE.AND P3, PT, R250, RZ, PT ;  /* 0x000000fffa00720c */ /* 0x010fe40003f66270 */
[----:B------:R-:W4:Y:S07]  /*72b0*/  LDL R250, [R1+0x443c] ;  /* 0x00443c0001fa7983 */ /* 0x000f2e0000100800 */
[----:B------:R-:W-:Y:S02]  /*72c0*/  @!P4 IADD3 R21, R21, -R243, RZ ;  /* 0x800000f31515c210 */ /* 0x000fe40007ffe0ff */
[----:B------:R-:W-:-:S02]  /*72d0*/  ISETP.GE.AND P4, PT, R236, RZ, PT ;  /* 0x000000ffec00720c */ /* 0x000fc40003f86270 */
[----:B------:R-:W-:-:S11]  /*72e0*/  @!P6 IADD3 R27, R27, -R243, RZ ;  /* 0x800000f31b1be210 */ /* 0x000fd60007ffe0ff */
[----:B------:R-:W-:Y:S01]  /*72f0*/  @!P4 IMAD.MOV R21, RZ, RZ, -R21 ;  /* 0x000000ffff15c224 */ /* 0x000fe200078e0a15 */
[C---:B------:R-:W-:Y:S02]  /*7300*/  ISETP.GT.U32.AND P4, PT, R243.reuse, R27, PT ;  /* 0x0000001bf300720c */ /* 0x040fe40003f84070 */
[C---:B------:R-:W-:Y:S01]  /*7310*/  ISETP.GT.U32.AND P6, PT, R243.reuse, R32, PT ;  /* 0x00000020f300720c */ /* 0x040fe20003fc4070 */
[----:B------:R-:W-:Y:S01]  /*7320*/  @!P2 IMAD.MOV R24, RZ, RZ, -R24 ;  /* 0x000000ffff18a224 */ /* 0x000fe200078e0a18 */
[----:B------:R-:W-:-:S09]  /*7330*/  ISETP.GT.U32.AND P2, PT, R243, R30, PT ;  /* 0x0000001ef300720c */ /* 0x000fd20003f44070 */
[--C-:B------:R-:W-:Y:S01]  /*7340*/  @!P4 IMAD.IADD R27, R27, 0x1, -R243.reuse ;  /* 0x000000011b1bc824 */ /* 0x100fe200078e0af3 */
[C---:B------:R-:W-:Y:S02]  /*7350*/  ISETP.GT.U32.AND P4, PT, R243.reuse, R34, PT ;  /* 0x00000022f300720c */ /* 0x040fe40003f84070 */
[----:B------:R-:W-:Y:S01]  /*7360*/  @!P6 IADD3 R32, R32, -R243, RZ ;  /* 0x800000f32020e210 */ /* 0x000fe20007ffe0ff */
[----:B------:R-:W-:Y:S01]  /*7370*/  @!P2 IMAD.IADD R30, R30, 0x1, -R243 ;  /* 0x000000011e1ea824 */ /* 0x000fe200078e0af3 */
[C---:B------:R-:W-:Y:S02]  /*7380*/  ISETP.GT.U32.AND P2, PT, R243.reuse, R37, PT ;  /* 0x00000025f300720c */ /* 0x040fe40003f44070 */
[----:B------:R-:W-:-:S07]  /*7390*/  ISETP.GT.U32.AND P6, PT, R243, R32, PT ;  /* 0x00000020f300720c */ /* 0x000fce0003fc4070 */
[--C-:B------:R-:W-:Y:S01]  /*73a0*/  @!P4 IMAD.IADD R34, R34, 0x1, -R243.reuse ;  /* 0x000000012222c824 */ /* 0x100fe200078e0af3 */
[----:B------:R-:W-:Y:S02]  /*73b0*/  ISETP.GE.AND P4, PT, R230, RZ, PT ;  /* 0x000000ffe600720c */ /* 0x000fe40003f86270 */
[----:B------:R-:W4:Y:S01]  /*73c0*/  LDL R230, [R1+0x4434] ;  /* 0x0044340001e67983 */ /* 0x000f220000100800 */
[----:B------:R-:W-:Y:S01]  /*73d0*/  @!P2 IMAD.IADD R37, R37, 0x1, -R243 ;  /* 0x000000012525a824 */ /* 0x000fe200078e0af3 */
[----:B--2---:R-:W-:Y:S02]  /*73e0*/  ISETP.GE.AND P2, PT, R246, RZ, PT ;  /* 0x000000fff600720c */ /* 0x004fe40003f46270 */
[----:B------:R-:W-:Y:S01]  /*73f0*/  @!P6 IADD3 R32, R32, -R243, RZ ;  /* 0x800000f32020e210 */ /* 0x000fe20007ffe0ff */
[----:B------:R-:W2:Y:S01]  /*7400*/  LDL R246, [R1+0x4440] ;  /* 0x0044400001f67983 */ /* 0x000ea20000100800 */
[----:B------:R-:W-:-:S03]  /*7410*/  ISETP.GE.AND P6, PT, R237, RZ, PT ;  /* 0x000000ffed00720c */ /* 0x000fc60003fc6270 */
[----:B------:R-:W2:Y:S01]  /*7420*/  LDL R237, [R1+0x442c] ;  /* 0x00442c0001ed7983 */ /* 0x000ea20000100800 */
[----:B------:R-:W-:Y:S01]  /*7430*/  @!P1 IMAD.MOV R28, RZ, RZ, -R28 ;  /* 0x000000ffff1c9224 */ /* 0x000fe200078e0a1c */
[----:B------:R-:W-:-:S04]  /*7440*/  ISETP.GT.U32.AND P1, PT, R243, R34, PT ;  /* 0x00000022f300720c */ /* 0x000fc80003f24070 */
[----:B------:R-:W-:Y:S02]  /*7450*/  @!P2 IADD3 R32, -R32, RZ, RZ ;  /* 0x000000ff2020a210 */ /* 0x000fe40007ffe1ff */
[----:B------:R-:W-:Y:S02]  /*7460*/  ISETP.GT.U32.AND P2, PT, R243, R39, PT ;  /* 0x00000027f300720c */ /* 0x000fe40003f44070 */
[----:B------:R-:W-:Y:S02]  /*7470*/  IABS R236, R7 ;  /* 0x0000000700ec7213 */ /* 0x000fe40000000000 */
[----:B-1----:R-:W-:Y:S02]  /*7480*/  IADD3 R7, R222, 0xf4, RZ ;  /* 0x000000f4de077810 */ /* 0x002fe40007ffe0ff */
[----:B------:R-:W-:Y:S01]  /*7490*/  @!P4 IADD3 R29, -R29, RZ, RZ ;  /* 0x000000ff1d1dc210 */ /* 0x000fe20007ffe1ff */
[----:B------:R-:W-:Y:S01]  /*74a0*/  @!P1 IMAD.IADD R34, R34, 0x1, -R243 ;  /* 0x0000000122229824 */ /* 0x000fe200078e0af3 */
[C---:B------:R-:W-:Y:S01]  /*74b0*/  ISETP.GT.U32.AND P4, PT, R243.reuse, R35, PT ;  /* 0x00000023f300720c */ /* 0x040fe20003f84070 */
[----:B------:R1:W-:Y:S01]  /*74c0*/  STL [R1+0x44f4], R7 ;  /* 0x0044f40701007387 */ /* 0x0003e20000100800 */
[----:B------:R-:W-:-:S03]  /*74d0*/  ISETP.GT.U32.AND P1, PT, R243, R41, PT ;  /* 0x00000029f300720c */ /* 0x000fc60003f24070 */
[----:B------:R-:W-:Y:S01]  /*74e0*/  @!P2 IMAD.IADD R39, R39, 0x1, -R243 ;  /* 0x000000012727a824 */ /* 0x000fe200078e0af3 */
[----:B------:R-:W2:Y:S01]  /*74f0*/  LDL R241, [R1+0x4460] ;  /* 0x0044600001f17983 */ /* 0x000ea20000100800 */
[----:B---3--:R-:W-:-:S03]  /*7500*/  ISETP.GE.AND P2, PT, R244, RZ, PT ;  /* 0x000000fff400720c */ /* 0x008fc60003f46270 */
[----:B------:R-:W3:Y:S03]  /*7510*/  LDL R244, [R1+0x4448] ;  /* 0x0044480001f47983 */ /* 0x000ee60000100800 */
[-C--:B------:R-:W-:Y:S02]  /*7520*/  @!P4 IADD3 R35, R35, -R243.reuse, RZ ;  /* 0x800000f32323c210 */ /* 0x080fe40007ffe0ff */
[----:B------:R-:W-:Y:S02]  /*7530*/  @!P1 IADD3 R41, R41, -R243, RZ ;  /* 0x800000f329299210 */ /* 0x000fe40007ffe0ff */
[----:B------:R-:W-:Y:S02]  /*7540*/  ISETP.GT.U32.AND P4, PT, R243, R42, PT ;  /* 0x0000002af300720c */ /* 0x000fe40003f84070 */
[----:B------:R-:W-:Y:S02]  /*7550*/  ISETP.GE.AND P1, PT, R245, RZ, PT ;  /* 0x000000fff500720c */ /* 0x000fe40003f26270 */
[----:B------:R-:W3:Y:S09]  /*7560*/  LDL R245, [R1+0x4450] ;  /* 0x0044500001f57983 */ /* 0x000ef20000100800 */
[----:B------:R-:W-:-:S02]  /*7570*/  @!P4 IMAD.IADD R42, R42, 0x1, -R243 ;  /* 0x000000012a2ac824 */ /* 0x000fc400078e0af3 */
[----:B------:R-:W-:Y:S01]  /*7580*/  @!P0 IMAD.MOV R25, RZ, RZ, -R25 ;  /* 0x000000ffff198224 */ /* 0x000fe200078e0a19 */
[----:B------:R-:W-:Y:S02]  /*7590*/  ISETP.GT.U32.AND P0, PT, R243, R31, PT ;  /* 0x0000001ff300720c */ /* 0x000fe40003f04070 */
[----:B----4-:R-:W-:Y:S02]  /*75a0*/  ISETP.GE.AND P4, PT, R250, RZ, PT ;  /* 0x000000fffa00720c */ /* 0x010fe40003f86270 */
[----:B------:R-:W4:Y:S09]  /*75b0*/  LDL R250, [R1+0x4454] ;  /* 0x0044540001fa7983 */ /* 0x000f320000100800 */
[----:B------:R-:W-:Y:S01]  /*75c0*/  @!P0 IMAD.IADD R31, R31, 0x1, -R243 ;  /* 0x000000011f1f8824 */ /* 0x000fe200078e0af3 */
[----:B------:R-:W-:-:S13]  /*75d0*/  ISETP.GT.U32.AND P0, PT, R243, R38, PT ;  /* 0x00000026f300720c */ /* 0x000fda0003f04070 */
[----:B------:R-:W-:Y:S02]  /*75e0*/  @!P0 IADD3 R38, R38, -R243, RZ ;  /* 0x800000f326268210 */ /* 0x000fe40007ffe0ff */
[C---:B------:R-:W-:Y:S01]  /*75f0*/  ISETP.GT.U32.AND P0, PT, R243.reuse, R33, PT ;  /* 0x00000021f300720c */ /* 0x040fe20003f04070 */
[----:B------:R-:W-:Y:S01]  /*7600*/  @!P6 IMAD.MOV R27, RZ, RZ, -R27 ;  /* 0x000000ffff1be224 */ /* 0x000fe200078e0a1b */
[----:B------:R-:W-:-:S11]  /*7610*/  ISETP.GT.U32.AND P6, PT, R243, R36, PT ;  /* 0x00000024f300720c */ /* 0x000fd60003fc4070 */
[----:B------:R-:W-:Y:S01]  /*7620*/  @!P0 IMAD.IADD R33, R33, 0x1, -R243 ;  /* 0x0000000121218824 */ /* 0x000fe200078e0af3 */
[C---:B------:R-:W-:Y:S01]  /*7630*/  ISETP.GT.U32.AND P0, PT, R243.reuse, R40, PT ;  /* 0x00000028f300720c */ /* 0x040fe20003f04070 */
[----:B------:R-:W-:Y:S01]  /*7640*/  @!P3 IMAD.MOV R31, RZ, RZ, -R31 ;  /* 0x000000ffff1fb224 */ /* 0x000fe200078e0a1f */
[C---:B------:R-:W-:Y:S01]  /*7650*/  ISETP.GT.U32.AND P3, PT, R243.reuse, R37, PT ;  /* 0x00000025f300720c */ /* 0x040fe20003f64070 */
[----:B------:R-:W-:Y:S01]  /*7660*/  @!P5 IMAD.MOV R30, RZ, RZ, -R30 ;  /* 0x000000ffff1ed224 */ /* 0x000fe200078e0a1e */
[C---:B------:R-:W-:Y:S01]  /*7670*/  ISETP.GT.U32.AND P5, PT, R243.reuse, R38, PT ;  /* 0x00000026f300720c */ /* 0x040fe20003fa4070 */
[----:B------:R-:W-:Y:S01]  /*7680*/  @!P6 IMAD.IADD R36, R36, 0x1, -R243 ;  /* 0x000000012424e824 */ /* 0x000fe200078e0af3 */
[----:B------:R-:W-:-:S07]  /*7690*/  ISETP.GT.U32.AND P6, PT, R243, R43, PT ;  /* 0x0000002bf300720c */ /* 0x000fce0003fc4070 */
[--C-:B------:R-:W-:Y:S01]  /*76a0*/  @!P0 IMAD.IADD R40, R40, 0x1, -R243.reuse ;  /* 0x0000000128288824 */ /* 0x100fe200078e0af3 */
[----:B------:R-:W-:Y:S02]  /*76b0*/  ISETP.GE.AND P0, PT, R230, RZ, PT ;  /* 0x000000ffe600720c */ /* 0x000fe40003f06270 */
[----:B------:R-:W4:Y:S01]  /*76c0*/  LDL R230, [R1+0x444c] ;  /* 0x00444c0001e67983 */ /* 0x000f220000100800 */
[--C-:B------:R-:W-:Y:S01]  /*76d0*/  @!P3 IMAD.IADD R37, R37, 0x1, -R243.reuse ;  /* 0x000000012525b824 */ /* 0x100fe200078e0af3 */
[----:B------:R-:W-:Y:S01]  /*76e0*/  ISETP.GT.U32.AND P3, PT, R243, R44, PT ;  /* 0x0000002cf300720c */ /* 0x000fe20003f64070 */
[----:B------:R-:W-:Y:S01]  /*76f0*/  @!P6 IMAD.IADD R43, R43, 0x1, -R243 ;  /* 0x000000012b2be824 */ /* 0x000fe200078e0af3 */
[----:B------:R-:W-:Y:S02]  /*7700*/  @!P5 IADD3 R38, R38, -R243, RZ ;  /* 0x800000f32626d210 */ /* 0x000fe40007ffe0ff */
[----:B--2---:R-:W-:Y:S02]  /*7710*/  ISETP.GE.AND P6, PT, R246, RZ, PT ;  /* 0x000000fff600720c */ /* 0x004fe40003fc6270 */
[----:B------:R-:W-:Y:S01]  /*7720*/  ISETP.GE.AND P5, PT, R237, RZ, PT ;  /* 0x000000ffed00720c */ /* 0x000fe20003fa6270 */
[----:B------:R-:W2:Y:S02]  /*7730*/  LDL R246, [R1+0x445c] ;  /* 0x00445c0001f67983 */ /* 0x000ea40000100800 */
[----:B------:R-:W-:-:S04]  /*7740*/  @!P0 IADD3 R35, -R35, RZ, RZ ;  /* 0x000000ff23238210 */ /* 0x000fc80007ffe1ff */
[----:B------:R-:W-:Y:S01]  /*7750*/  @!P3 IADD3 R44, R44, -R243, RZ ;  /* 0x800000f32c2cb210 */ /* 0x000fe20007ffe0ff */
[----:B------:R-:W-:Y:S01]  /*7760*/  @!P1 IMAD.MOV R36, RZ, RZ, -R36 ;  /* 0x000000ffff249224 */ /* 0x000fe200078e0a24 */
[C---:B------:R-:W-:Y:S01]  /*7770*/  ISETP.GT.U32.AND P0, PT, R243.reuse, R41, PT ;  /* 0x00000029f300720c */ /* 0x040fe20003f04070 */
[----:B------:R-:W2:Y:S03]  /*7780*/  LDL R237, [R1+0x4444] ;  /* 0x0044440001ed7983 */ /* 0x000ea60000100800 */
[----:B------:R-:W-:Y:S01]  /*7790*/  @!P5 IMAD.MOV R33, RZ, RZ, -R33 ;  /* 0x000000ffff21d224 */ /* 0x000fe200078e0a21 */
[C---:B------:R-:W-:Y:S02]  /*77a0*/  ISETP.GT.U32.AND P5, PT, R243.reuse, R44, PT ;  /* 0x0000002cf300720c */ /* 0x040fe40003fa4070 */
[----:B------:R-:W-:-:S06]  /*77b0*/  ISETP.GT.U32.AND P1, PT, R243, R42, PT ;  /* 0x0000002af300720c */ /* 0x000fcc0003f24070 */
[----:B------:R-:W-:Y:S02]  /*77c0*/  @!P0 IADD3 R41, R41, -R243, RZ ;  /* 0x800000f329298210 */ /* 0x000fe40007ffe0ff */
[----:B------:R-:W-:-:S03]  /*77d0*/  ISETP.GT.U32.AND P0, PT, R243, R47, PT ;  /* 0x0000002ff300720c */ /* 0x000fc60003f04070 */
[----:B------:R-:W-:Y:S02]  /*77e0*/  @!P5 IADD3 R44, R44, -R243, RZ ;  /* 0x800000f32c2cd210 */ /* 0x000fe40007ffe0ff */
[----:B---3--:R-:W-:Y:S02]  /*77f0*/  ISETP.GE.AND P5, PT, R244, RZ, PT ;  /* 0x000000fff400720c */ /* 0x008fe40003fa6270 */
[----:B------:R-:W3:Y:S01]  /*7800*/  LDL R244, [R1+0x4464] ;  /* 0x0044640001f47983 */ /* 0x000ee20000100800 */
[----:B------:R-:W-:-:S05]  /*7810*/  @!P1 IMAD.IADD R42, R42, 0x1, -R243 ;  /* 0x000000012a2a9824 */ /* 0x000fca00078e0af3 */
[----:B------:R-:W-:Y:S02]  /*7820*/  @!P0 IADD3 R47, R47, -R243, RZ ;  /* 0x800000f32f2f8210 */ /* 0x000fe40007ffe0ff */
[----:B------:R-:W-:Y:S02]  /*7830*/  ISETP.GT.U32.AND P1, PT, R243, R48, PT ;  /* 0x00000030f300720c */ /* 0x000fe40003f24070 */
[----:B------:R-:W-:Y:S02]  /*7840*/  ISETP.GE.AND P0, PT, R245, RZ, PT ;  /* 0x000000fff500720c */ /* 0x000fe40003f06270 */
[----:B------:R-:W3:Y:S09]  /*7850*/  LDL R245, [R1+0x4470] ;  /* 0x0044700001f57983 */ /* 0x000ef20000100800 */
[----:B------:R-:W-:Y:S01]  /*7860*/  @!P1 IMAD.IADD R48, R48, 0x1, -R243 ;  /* 0x0000000130309824 */ /* 0x000fe200078e0af3 */
[----:B----4-:R-:W-:-:S02]  /*7870*/  ISETP.GE.AND P1, PT, R250, RZ, PT ;  /* 0x000000fffa00720c */ /* 0x010fc40003f26270 */
        /* <DEDUP_REMOVED lines=9> */
[--C-:B------:R-:W-:Y:S02]  /*7910*/  @!P2 IMAD.IADD R46, R46, 0x1, -R243.reuse ;  /* 0x000000012e2ea824 */ /* 0x100fe400078e0af3 */
[----:B------:R-:W-:Y:S01]  /*7920*/  @!P4 IMAD.IADD R49, R49, 0x1, -R243 ;  /* 0x000000013131c824 */ /* 0x000fe200078e0af3 */
[----:B------:R-:W-:Y:S02]  /*7930*/  ISETP.GE.AND P2, PT, R230, RZ, PT ;  /* 0x000000ffe600720c */ /* 0x000fe40003f46270 */
[----:B------:R-:W4:Y:S01]  /*7940*/  LDL R230, [R1+0x446c] ;  /* 0x00446c0001e67983 */ /* 0x000f220000100800 */
[----:B--2---:R-:W-:-:S03]  /*7950*/  ISETP.GE.AND P4, PT, R246, RZ, PT ;  /* 0x000000fff600720c */ /* 0x004fc60003f86270 */
[----:B------:R-:W2:Y:S01]  /*7960*/  LDL R246, [R1+0x4478] ;  /* 0x0044780001f67983 */ /* 0x000ea20000100800 */
[----:B------:R-:W-:Y:S02]  /*7970*/  @!P5 IADD3 R40, -R40, RZ, RZ ;  /* 0x000000ff2828d210 */ /* 0x000fe40007ffe1ff */
[----:B------:R-:W-:-:S07]  /*7980*/  ISETP.GT.U32.AND P5, PT, R243, R46, PT ;  /* 0x0000002ef300720c */ /* 0x000fce0003fa4070 */
[----:B------:R-:W-:Y:S01]  /*7990*/  @!P4 IMAD.MOV R44, RZ, RZ, -R44 ;  /* 0x000000ffff2cc224 */ /* 0x000fe200078e0a2c */
[C---:B------:R-:W-:Y:S01]  /*79a0*/  ISETP.GT.U32.AND P4, PT, R243.reuse, R51, PT ;  /* 0x00000033f300720c */ /* 0x040fe20003f84070 */
[----:B------:R-:W-:Y:S01]  /*79b0*/  @!P2 IMAD.MOV R41, RZ, RZ, -R41 ;  /* 0x000000ffff29a224 */ /* 0x000fe200078e0a29 */
[----:B------:R-:W-:-:S03]  /*79c0*/  ISETP.GT.U32.AND P2, PT, R243, R47, PT ;  /* 0x0000002ff300720c */ /* 0x000fc60003f44070 */
[----:B------:R-:W-:Y:S02]  /*79d0*/  @!P5 IADD3 R46, R46, -R243, RZ ;  /* 0x800000f32e2ed210 */ /* 0x000fe40007ffe0ff */
[----:B------:R-:W-:-:S06]  /*79e0*/  ISETP.GT.U32.AND P5, PT, R243, R53, PT ;  /* 0x00000035f300720c */ /* 0x000fcc0003fa4070 */
[--C-:B------:R-:W-:Y:S01]  /*79f0*/  @!P4 IMAD.IADD R51, R51, 0x1, -R243.reuse ;  /* 0x000000013333c824 */ /* 0x100fe200078e0af3 */
[----:B---3--:R-:W-:Y:S02]  /*7a00*/  ISETP.GE.AND P4, PT, R244, RZ, PT ;  /* 0x000000fff400720c */ /* 0x008fe40003f86270 */
[----:B------:R-:W3:Y:S01]  /*7a10*/  LDL R244, [R1+0x4484] ;  /* 0x0044840001f47983 */ /* 0x000ee20000100800 */
[--C-:B------:R-:W-:Y:S01]  /*7a20*/  @!P2 IMAD.IADD R47, R47, 0x1, -R243.reuse ;  /* 0x000000012f2fa824 */ /* 0x100fe200078e0af3 */
[----:B------:R-:W-:Y:S02]  /*7a30*/  ISETP.GT.U32.AND P2, PT, R243, R54, PT ;  /* 0x00000036f300720c */ /* 0x000fe40003f44070 */
[--C-:B------:R-:W-:Y:S01]  /*7a40*/  @!P5 IMAD.IADD R53, R53, 0x1, -R243.reuse ;  /* 0x000000013535d824 */ /* 0x100fe200078e0af3 */
[----:B------:R-:W-:Y:S02]  /*7a50*/  ISETP.GE.AND P5, PT, R245, RZ, PT ;  /* 0x000000fff500720c */ /* 0x000fe40003fa6270 */
[----:B------:R-:W3:Y:S08]  /*7a60*/  LDL R245, [R1+0x4490] ;  /* 0x0044900001f57983 */ /* 0x000ef00000100800 */
[----:B------:R-:W-:Y:S01]  /*7a70*/  @!P2 IMAD.IADD R54, R54, 0x1, -R243 ;  /* 0x000000013636a824 */ /* 0x000fe200078e0af3 */
[----:B------:R-:W-:-:S02]  /*7a80*/  ISETP.GT.U32.AND P3, PT, R243, R39, PT ;  /* 0x00000027f300720c */ /* 0x000fc40003f64070 */
[----:B------:R-:W-:Y:S02]  /*7a90*/  @!P6 IADD3 R38, -R38, RZ, RZ ;  /* 0x000000ff2626e210 */ /* 0x000fe40007ffe1ff */
[----:B------:R-:W-:Y:S02]  /*7aa0*/  ISETP.GT.U32.AND P6, PT, R243, R45, PT ;  /* 0x0000002df300720c */ /* 0x000fe40003fc4070 */
[----:B----4-:R-:W-:Y:S02]  /*7ab0*/  ISETP.GE.AND P2, PT, R250, RZ, PT ;  /* 0x000000fffa00720c */ /* 0x010fe40003f46270 */
[----:B------:R-:W4:Y:S05]  /*7ac0*/  LDL R250, [R1+0x4494] ;  /* 0x0044940001fa7983 */ /* 0x000f2a0000100800 */
[----:B------:R-:W-:Y:S01]  /*7ad0*/  @!P3 IMAD.IADD R39, R39, 0x1, -R243 ;  /* 0x000000012727b824 */ /* 0x000fe200078e0af3 */
[----:B------:R-:W-:-:S03]  /*7ae0*/  ISETP.GE.AND P3, PT, R237, RZ, PT ;  /* 0x000000ffed00720c */ /* 0x000fc60003f66270 */
[----:B------:R-:W-:Y:S01]  /*7af0*/  @!P6 IMAD.IADD R45, R45, 0x1, -R243 ;  /* 0x000000012d2de824 */ /* 0x000fe200078e0af3 */
[----:B------:R-:W-:-:S09]  /*7b00*/  ISETP.GT.U32.AND P6, PT, R243, R50, PT ;  /* 0x00000032f300720c */ /* 0x000fd20003fc4070 */
[----:B------:R-:W-:Y:S01]  /*7b10*/  @!P3 IMAD.MOV R39, RZ, RZ, -R39 ;  /* 0x000000ffff27b224 */ /* 0x000fe200078e0a27 */
[C---:B------:R-:W-:Y:S01]  /*7b20*/  ISETP.GT.U32.AND P3, PT, R243.reuse, R45, PT ;  /* 0x0000002df300720c */ /* 0x040fe20003f64070 */
[----:B------:R-:W-:Y:S01]  /*7b30*/  @!P0 IMAD.MOV R42, RZ, RZ, -R42 ;  /* 0x000000ffff2a8224 */ /* 0x000fe200078e0a2a */
[----:B------:R-:W-:Y:S01]  /*7b40*/  ISETP.GT.U32.AND P0, PT, R243, R48, PT ;  /* 0x00000030f300720c */ /* 0x000fe20003f04070 */
[----:B------:R-:W-:-:S10]  /*7b50*/  @!P6 IMAD.IADD R50, R50, 0x1, -R243 ;  /* 0x000000013232e824 */ /* 0x000fd400078e0af3 */
[--C-:B------:R-:W-:Y:S01]  /*7b60*/  @!P3 IMAD.IADD R45, R45, 0x1, -R243.reuse ;  /* 0x000000012d2db824 */ /* 0x100fe200078e0af3 */
[C---:B------:R-:W-:Y:S01]  /*7b70*/  ISETP.GT.U32.AND P3, PT, R243.reuse, R52, PT ;  /* 0x00000034f300720c */ /* 0x040fe20003f64070 */
[----:B------:R-:W-:Y:S01]  /*7b80*/  @!P0 IMAD.IADD R48, R48, 0x1, -R243 ;  /* 0x0000000130308824 */ /* 0x000fe200078e0af3 */
[C---:B------:R-:W-:Y:S02]  /*7b90*/  ISETP.GT.U32.AND P6, PT, R243.reuse, R50, PT ;  /* 0x00000032f300720c */ /* 0x040fe40003fc4070 */
[----:B------:R-:W-:-:S09]  /*7ba0*/  ISETP.GT.U32.AND P0, PT, R243, R55, PT ;  /* 0x00000037f300720c */ /* 0x000fd20003f04070 */
[-C--:B------:R-:W-:Y:S02]  /*7bb0*/  @!P3 IADD3 R52, R52, -R243.reuse, RZ ;  /* 0x800000f33434b210 */ /* 0x080fe40007ffe0ff */
[----:B------:R-:W-:Y:S02]  /*7bc0*/  ISETP.GE.AND P3, PT, R230, RZ, PT ;  /* 0x000000ffe600720c */ /* 0x000fe40003f66270 */
[----:B------:R-:W4:Y:S01]  /*7bd0*/  LDL R230, [R1+0x448c] ;  /* 0x00448c0001e67983 */ /* 0x000f220000100800 */
[----:B------:R-:W-:Y:S01]  /*7be0*/  @!P6 IMAD.IADD R50, R50, 0x1, -R243 ;  /* 0x000000013232e824 */ /* 0x000fe200078e0af3 */
[----:B------:R-:W-:Y:S02]  /*7bf0*/  @!P0 IADD3 R55, R55, -R243, RZ ;  /* 0x800000f337378210 */ /* 0x000fe40007ffe0ff */
[----:B------:R-:W-:Y:S02]  /*7c00*/  ISETP.GE.AND P6, PT, R241, RZ, PT ;  /* 0x000000fff100720c */ /* 0x000fe40003fc6270 */
[----:B------:R-:W4:Y:S01]  /*7c10*/  LDL R241, [R1+0x447c] ;  /* 0x00447c0001f17983 */ /* 0x000f220000100800 */
[----:B--2---:R-:W-:-:S03]  /*7c20*/  ISETP.GE.AND P0, PT, R246, RZ, PT ;  /* 0x000000fff600720c */ /* 0x004fc60003f06270 */
[----:B------:R-:W2:Y:S01]  /*7c30*/  LDL R246, [R1+0x4498] ;  /* 0x0044980001f67983 */ /* 0x000ea20000100800 */
[----:B------:R-:W-:Y:S02]  /*7c40*/  @!P4 IADD3 R46, -R46, RZ, RZ ;  /* 0x000000ff2e2ec210 */ /* 0x000fe40007ffe1ff */
[----:B------:R-:W-:-:S07]  /*7c50*/  ISETP.GT.U32.AND P4, PT, R243, R52, PT ;  /* 0x00000034f300720c */ /* 0x000fce0003f84070 */
[----:B------:R-:W-:Y:S01]  /*7c60*/  @!P0 IMAD.MOV R50, RZ, RZ, -R50 ;  /* 0x000000ffff328224 */ /* 0x000fe200078e0a32 */
[C---:B------:R-:W-:Y:S02]  /*7c70*/  ISETP.GT.U32.AND P0, PT, R243.reuse, R57, PT ;  /* 0x00000039f300720c */ /* 0x040fe40003f04070 */
[----:B------:R-:W-:Y:S02]  /*7c80*/  IABS R237, R7 ;  /* 0x0000000700ed7213 */ /* 0x000fe40000000000 */
[----:B-1----:R-:W-:Y:S01]  /*7c90*/  IADD3 R7, R222, 0xf5, RZ ;  /* 0x000000f5de077810 */ /* 0x002fe20007ffe0ff */
[----:B------:R-:W-:Y:S01]  /*7ca0*/  @!P3 IMAD.MOV R47, RZ, RZ, -R47 ;  /* 0x000000ffff2fb224 */ /* 0x000fe200078e0a2f */
[----:B------:R-:W-:Y:S02]  /*7cb0*/  @!P4 IADD3 R52, R52, -R243, RZ ;  /* 0x800000f33434c210 */ /* 0x000fe40007ffe0ff */
[C---:B------:R-:W-:Y:S01]  /*7cc0*/  ISETP.GT.U32.AND P3, PT, R243.reuse, R53, PT ;  /* 0x00000035f300720c */ /* 0x040fe20003f64070 */
[----:B------:R1:W-:Y:S01]  /*7cd0*/  STL [R1+0x44ec], R7 ;  /* 0x0044ec0701007387 */ /* 0x0003e20000100800 */
[----:B------:R-:W-:-:S03]  /*7ce0*/  ISETP.GT.U32.AND P4, PT, R243, R59, PT ;  /* 0x0000003bf300720c */ /* 0x000fc60003f84070 */
[--C-:B------:R-:W-:Y:S01]  /*7cf0*/  @!P0 IMAD.IADD R57, R57, 0x1, -R243.reuse ;  /* 0x0000000139398824 */ /* 0x100fe200078e0af3 */
[----:B---3--:R-:W-:Y:S02]  /*7d00*/  ISETP.GE.AND P0, PT, R244, RZ, PT ;  /* 0x000000fff400720c */ /* 0x008fe40003f06270 */
[----:B------:R-:W3:Y:S05]  /*7d10*/  LDL R244, [R1+0x44a4] ;  /* 0x0044a40001f47983 */ /* 0x000eea0000100800 */
[--C-:B------:R-:W-:Y:S01]  /*7d20*/  @!P3 IMAD.IADD R53, R53, 0x1, -R243.reuse ;  /* 0x000000013535b824 */ /* 0x100fe200078e0af3 */
[----:B------:R-:W-:Y:S01]  /*7d30*/  ISETP.GT.U32.AND P3, PT, R243, R60, PT ;  /* 0x0000003cf300720c */ /* 0x000fe20003f64070 */
[----:B------:R-:W-:Y:S01]  /*7d40*/  @!P4 IMAD.IADD R59, R59, 0x1, -R243 ;  /* 0x000000013b3bc824 */ /* 0x000fe200078e0af3 */
[----:B------:R-:W-:-:S02]  /*7d50*/  ISETP.GE.AND P4, PT, R245, RZ, PT ;  /* 0x000000fff500720c */ /* 0x000fc40003f86270 */
[----:B------:R-:W3:Y:S09]  /*7d60*/  LDL R245, [R1+0x44b0] ;  /* 0x0044b00001f57983 */ /* 0x000ef20000100800 */
[----:B------:R-:W-:Y:S01]  /*7d70*/  @!P3 IMAD.IADD R60, R60, 0x1, -R243 ;  /* 0x000000013c3cb824 */ /* 0x000fe200078e0af3 */
[----:B------:R-:W-:-:S02]  /*7d80*/  @!P1 IADD3 R43, -R43, RZ, RZ ;  /* 0x000000ff2b2b9210 */ /* 0x000fc40007ffe1ff */
[----:B------:R-:W-:Y:S02]  /*7d90*/  ISETP.GT.U32.AND P1, PT, R243, R49, PT ;  /* 0x00000031f300720c */ /* 0x000fe40003f24070 */
[----:B----4-:R-:W-:Y:S02]  /*7da0*/  ISETP.GE.AND P3, PT, R250, RZ, PT ;  /* 0x000000fffa00720c */ /* 0x010fe40003f66270 */
[----:B------:R-:W4:Y:S09]  /*7db0*/  LDL R250, [R1+0x44b4] ;  /* 0x0044b40001fa7983 */ /* 0x000f320000100800 */
[----:B------:R-:W-:-:S02]  /*7dc0*/  @!P1 IADD3 R49, R49, -R243, RZ ;  /* 0x800000f331319210 */ /* 0x000fc40007ffe0ff */
[----:B------:R-:W-:-:S13]  /*7dd0*/  ISETP.GT.U32.AND P1, PT, R243, R56, PT ;  /* 0x00000038f300720c */ /* 0x000fda0003f24070 */
[----:B------:R-:W-:Y:S01]  /*7de0*/  @!P1 IMAD.IADD R56, R56, 0x1, -R243 ;  /* 0x0000000138389824 */ /* 0x000fe200078e0af3 */
[C---:B------:R-:W-:Y:S01]  /*7df0*/  ISETP.GT.U32.AND P1, PT, R243.reuse, R51, PT ;  /* 0x00000033f300720c */ /* 0x040fe20003f24070 */
[----:B------:R-:W-:Y:S01]  /*7e00*/  @!P6 IMAD.MOV R45, RZ, RZ, -R45 ;  /* 0x000000ffff2de224 */ /* 0x000fe200078e0a2d */
[----:B------:R-:W-:-:S11]  /*7e10*/  ISETP.GT.U32.AND P6, PT, R243, R54, PT ;  /* 0x00000036f300720c */ /* 0x000fd60003fc4070 */
[--C-:B------:R-:W-:Y:S01]  /*7e20*/  @!P1 IMAD.IADD R51, R51, 0x1, -R243.reuse ;  /* 0x0000000133339824 */ /* 0x100fe200078e0af3 */
[----:B------:R-:W-:Y:S02]  /*7e30*/  ISETP.GT.U32.AND P1, PT, R243, R58, PT ;  /* 0x0000003af300720c */ /* 0x000fe40003f24070 */
[----:B------:R-:W-:Y:S02]  /*7e40*/  @!P2 IADD3 R49, -R49, RZ, RZ ;  /* 0x000000ff3131a210 */ /* 0x000fe40007ffe1ff */
[C---:B------:R-:W-:Y:S01]  /*7e50*/  ISETP.GT.U32.AND P2, PT, R243.reuse, R55, PT ;  /* 0x00000037f300720c */ /* 0x040fe20003f44070 */
[----:B------:R-:W-:Y:S01]  /*7e60*/  @!P5 IMAD.MOV R48, RZ, RZ, -R48 ;  /* 0x000000ffff30d224 */ /* 0x000fe200078e0a30 */
[C---:B------:R-:W-:Y:S01]  /*7e70*/  ISETP.GT.U32.AND P5, PT, R243.reuse, R56, PT ;  /* 0x00000038f300720c */ /* 0x040fe20003fa4070 */
[----:B------:R-:W-:Y:S01]  /*7e80*/  @!P6 IMAD.IADD R54, R54, 0x1, -R243 ;  /* 0x000000013636e824 */ /* 0x000fe200078e0af3 */
[----:B------:R-:W-:-:S05]  /*7e90*/  ISETP.GT.U32.AND P6, PT, R243, R61, PT ;  /* 0x0000003df300720c */ /* 0x000fca0003fc4070 */
[-C--:B------:R-:W-:Y:S02]  /*7ea0*/  @!P1 IADD3 R58, R58, -R243.reuse, RZ ;  /* 0x800000f33a3a9210 */ /* 0x080fe40007ffe0ff */
[----:B------:R-:W-:Y:S02]  /*7eb0*/  ISETP.GE.AND P1, PT, R230, RZ, PT ;  /* 0x000000ffe600720c */ /* 0x000fe40003f26270 */
[----:B------:R-:W4:Y:S01]  /*7ec0*/  LDL R230, [R1+0x44ac] ;  /* 0x0044ac0001e67983 */ /* 0x000f220000100800 */
[-C--:B------:R-:W-:Y:S02]  /*7ed0*/  @!P2 IADD3 R55, R55, -R243.reuse, RZ ;  /* 0x800000f33737a210 */ /* 0x080fe40007ffe0ff */
[----:B------:R-:W-:Y:S01]  /*7ee0*/  ISETP.GT.U32.AND P2, PT, R243, R62, PT ;  /* 0x0000003ef300720c */ /* 0x000fe20003f44070 */
[----:B------:R-:W-:Y:S01]  /*7ef0*/  @!P5 IMAD.IADD R56, R56, 0x1, -R243 ;  /* 0x000000013838d824 */ /* 0x000fe200078e0af3 */
[----:B------:R-:W-:Y:S02]  /*7f00*/  @!P6 IADD3 R61, R61, -R243, RZ ;  /* 0x800000f33d3de210 */ /* 0x000fe40007ffe0ff */
[----:B------:R-:W-:-:S02]  /*7f10*/  ISETP.GE.AND P5, PT, R241, RZ, PT ;  /* 0x000000fff100720c */ /* 0x000fc40003fa6270 */
[----:B--2---:R-:W-:Y:S01]  /*7f20*/  ISETP.GE.AND P6, PT, R246, RZ, PT ;  /* 0x000000fff600720c */ /* 0x004fe20003fc6270 */
[----:B------:R-:W2:Y:S04]  /*7f30*/  LDL R241, [R1+0x44a0] ;  /* 0x0044a00001f17983 */ /* 0x000ea80000100800 */
[----:B------:R-:W2:Y:S02]  /*7f40*/  LDL R246, [R1+0x44bc] ;  /* 0x0044bc0001f67983 */ /* 0x000ea40000100800 */
[----:B------:R-:W-:Y:S02]  /*7f50*/  @!P2 IMAD.IADD R62, R62, 0x1, -R243 ;  /* 0x000000013e3ea824 */ /* 0x000fe400078e0af3 */
[----:B------:R-:W-:Y:S02]  /*7f60*/  @!P1 IMAD.MOV R53, RZ, RZ, -R53 ;  /* 0x000000ffff359224 */ /* 0x000fe400078e0a35 */
[----:B------:R-:W-:Y:S01]  /*7f70*/  @!P5 IMAD.MOV R51, RZ, RZ, -R51 ;  /* 0x000000ffff33d224 */ /* 0x000fe200078e0a33 */
[----:B------:R-:W-:-:S02]  /*7f80*/  ISETP.GT.U32.AND P5, PT, R243, R62, PT ;  /* 0x0000003ef300720c */ /* 0x000fc40003fa4070 */
[C---:B------:R-:W-:Y:S01]  /*7f90*/  ISETP.GT.U32.AND P1, PT, R243.reuse, R59, PT ;  /* 0x0000003bf300720c */ /* 0x040fe20003f24070 */
[----:B------:R-:W-:Y:S01]  /*7fa0*/  @!P4 IMAD.MOV R54, RZ, RZ, -R54 ;  /* 0x000000ffff36c224 */ /* 0x000fe200078e0a36 */
[----:B------:R-:W-:-:S09]  /*7fb0*/  ISETP.GT.U32.AND P4, PT, R243, R60, PT ;  /* 0x0000003cf300720c */ /* 0x000fd20003f84070 */
[--C-:B------:R-:W-:Y:S02]  /*7fc0*/  @!P5 IMAD.IADD R62, R62, 0x1, -R243.reuse ;  /* 0x000000013e3ed824 */ /* 0x100fe400078e0af3 */
[--C-:B------:R-:W-:Y:S01]  /*7fd0*/  @!P1 IMAD.IADD R59, R59, 0x1, -R243.reuse ;  /* 0x000000013b3b9824 */ /* 0x100fe200078e0af3 */
[C---:B------:R-:W-:Y:S02]  /*7fe0*/  ISETP.GT.U32.AND P1, PT, R243.reuse, R65, PT ;  /* 0x00000041f300720c */ /* 0x040fe40003f24070 */
[----:B---3--:R-:W-:Y:S02]  /*7ff0*/  ISETP.GE.AND P5, PT, R244, RZ, PT ;  /* 0x000000fff400720c */ /* 0x008fe40003fa6270 */
[----:B------:R-:W3:Y:S01]  /*8000*/  LDL R244, [R1+0x44c4] ;  /* 0x0044c40001f47983 */ /* 0x000ee20000100800 */
[----:B------:R-:W-:Y:S01]  /*8010*/  @!P4 IMAD.IADD R60, R60, 0x1, -R243 ;  /* 0x000000013c3cc824 */ /* 0x000fe200078e0af3 */
[----:B------:R-:W-:-:S07]  /*8020*/  ISETP.GT.U32.AND P4, PT, R243, R66, PT ;  /* 0x00000042f300720c */ /* 0x000fce0003f84070 */
[--C-:B------:R-:W-:Y:S01]  /*8030*/  @!P1 IMAD.IADD R65, R65, 0x1, -R243.reuse ;  /* 0x0000000141419824 */ /* 0x100fe200078e0af3 */
[----:B------:R-:W-:Y:S02]  /*8040*/  ISETP.GE.AND P1, PT, R245, RZ, PT ;  /* 0x000000fff500720c */ /* 0x000fe40003f26270 */
[----:B------:R-:W3:Y:S03]  /*8050*/  LDL R245, [R1+0x44cc] ;  /* 0x0044cc0001f57983 */ /* 0x000ee60000100800 */
[----:B------:R-:W-:Y:S01]  /*8060*/  @!P4 IMAD.IADD R66, R66, 0x1, -R243 ;  /* 0x000000014242c824 */ /* 0x000fe200078e0af3 */
[----:B----4-:R-:W-:Y:S02]  /*8070*/  ISETP.GE.AND P4, PT, R250, RZ, PT ;  /* 0x000000fffa00720c */ /* 0x010fe40003f86270 */
[----:B------:R-:W4:Y:S01]  /*8080*/  LDL R250, [R1+0x44d4] ;  /* 0x0044d40001fa7983 */ /* 0x000f220000100800 */
[----:B------:R-:W-:-:S02]  /*8090*/  @!P0 IADD3 R52, -R52, RZ, RZ ;  /* 0x000000ff34348210 */ /* 0x000fc40007ffe1ff */
[----:B------:R-:W-:Y:S02]  /*80a0*/  ISETP.GT.U32.AND P0, PT, R243, R58, PT ;  /* 0x0000003af300720c */ /* 0x000fe40003f04070 */
[----:B------:R-:W-:Y:S02]  /*80b0*/  @!P3 IADD3 R55, -R55, RZ, RZ ;  /* 0x000000ff3737b210 */ /* 0x000fe40007ffe1ff */
[----:B------:R-:W-:-:S09]  /*80c0*/  ISETP.GT.U32.AND P3, PT, R243, R61, PT ;  /* 0x0000003df300720c */ /* 0x000fd20003f64070 */
[-C--:B------:R-:W-:Y:S02]  /*80d0*/  @!P0 IADD3 R58, R58, -R243.reuse, RZ ;  /* 0x800000f33a3a8210 */ /* 0x080fe40007ffe0ff */
[----:B------:R-:W-:Y:S02]  /*80e0*/  ISETP.GT.U32.AND P0, PT, R243, R64, PT ;  /* 0x00000040f300720c */ /* 0x000fe40003f04070 */
[----:B------:R-:W-:Y:S02]  /*80f0*/  @!P3 IADD3 R61, R61, -R243, RZ ;  /* 0x800000f33d3db210 */ /* 0x000fe40007ffe0ff */
[C---:B------:R-:W-:Y:S02]  /*8100*/  ISETP.GT.U32.AND P2, PT, R243.reuse, R57, PT ;  /* 0x00000039f300720c */ /* 0x040fe40003f44070 */
[----:B------:R-:W-:-:S07]  /*8110*/  ISETP.GT.U32.AND P3, PT, R243, R67, PT ;  /* 0x00000043f300720c */ /* 0x000fce0003f64070 */
[-C--:B------:R-:W-:Y:S02]  /*8120*/  @!P0 IADD3 R64, R64, -R243.reuse, RZ ;  /* 0x800000f340408210 */ /* 0x080fe40007ffe0ff */
[----:B------:R-:W-:Y:S02]  /*8130*/  ISETP.GE.AND P0, PT, R230, RZ, PT ;  /* 0x000000ffe600720c */ /* 0x000fe40003f06270 */
[----:B------:R-:W4:Y:S01]  /*8140*/  LDL R230, [R1+0x44c8] ;  /* 0x0044c80001e67983 */ /* 0x000f220000100800 */
[----:B------:R-:W-:Y:S01]  /*8150*/  @!P2 IMAD.IADD R57, R57, 0x1, -R243 ;  /* 0x000000013939a824 */ /* 0x000fe200078e0af3 */
[----:B------:R-:W-:Y:S02]  /*8160*/  @!P3 IADD3 R67, R67, -R243, RZ ;  /* 0x800000f34343b210 */ /* 0x000fe40007ffe0ff */
[----:B--2---:R-:W-:Y:S02]  /*8170*/  ISETP.GE.AND P2, PT, R241, RZ, PT ;  /* 0x000000fff100720c */ /* 0x004fe40003f46270 */
[----:B------:R-:W2:Y:S01]  /*8180*/  LDL R241, [R1+0x44c0] ;  /* 0x0044c00001f17983 */ /* 0x000ea20000100800 */
[----:B------:R-:W-:-:S03]  /*8190*/  ISETP.GE.AND P3, PT, R246, RZ, PT ;  /* 0x000000fff600720c */ /* 0x000fc60003f66270 */
[----:B------:R-:W2:Y:S01]  /*81a0*/  LDL R246, [R1+0x44dc] ;  /* 0x0044dc0001f67983 */ /* 0x000ea20000100800 */
[----:B------:R-:W-:Y:S01]  /*81b0*/  @!P5 IMAD.MOV R58, RZ, RZ, -R58 ;  /* 0x000000ffff3ad224 */ /* 0x000fe200078e0a3a */
[----:B------:R-:W-:-:S08]  /*81c0*/  ISETP.GT.U32.AND P5, PT, R243, R64, PT ;  /* 0x00000040f300720c */ /* 0x000fd00003fa4070 */
[----:B------:R-:W-:Y:S01]  /*81d0*/  @!P3 IMAD.MOV R62, RZ, RZ, -R62 ;  /* 0x000000ffff3eb224 */ /* 0x000fe200078e0a3e */
[C---:B------:R-:W-:Y:S01]  /*81e0*/  ISETP.GT.U32.AND P3, PT, R243.reuse, R69, PT ;  /* 0x00000045f300720c */ /* 0x040fe20003f64070 */
[----:B------:R-:W-:Y:S01]  /*81f0*/  @!P0 IMAD.MOV R59, RZ, RZ, -R59 ;  /* 0x000000ffff3b8224 */ /* 0x000fe200078e0a3b */
[C---:B------:R-:W-:Y:S02]  /*8200*/  ISETP.GT.U32.AND P0, PT, R243.reuse, R65, PT ;  /* 0x00000041f300720c */ /* 0x040fe40003f04070 */
[----:B------:R-:W-:Y:S01]  /*8210*/  @!P5 IMAD.IADD R64, R64, 0x1, -R243 ;  /* 0x000000014040d824 */ /* 0x000fe200078e0af3 */
[----:B------:R-:W-:-:S08]  /*8220*/  ISETP.GT.U32.AND P5, PT, R243, R71, PT ;  /* 0x00000047f300720c */ /* 0x000fd00003fa4070 */
[-C--:B------:R-:W-:Y:S02]  /*8230*/  @!P3 IADD3 R69, R69, -R243.reuse, RZ ;  /* 0x800000f34545b210 */ /* 0x080fe40007ffe0ff */
[----:B---3--:R-:W-:Y:S02]  /*8240*/  ISETP.GE.AND P3, PT, R244, RZ, PT ;  /* 0x000000fff400720c */ /* 0x008fe40003f66270 */
[----:B------:R-:W3:Y:S01]  /*8250*/  LDL R244, [R1+0x44e4] ;  /* 0x0044e40001f47983 */ /* 0x000ee20000100800 */
[--C-:B------:R-:W-:Y:S01]  /*8260*/  @!P0 IMAD.IADD R65, R65, 0x1, -R243.reuse ;  /* 0x0000000141418824 */ /* 0x100fe200078e0af3 */
[----:B------:R-:W-:Y:S01]  /*8270*/  ISETP.GT.U32.AND P0, PT, R243, R72, PT ;  /* 0x00000048f300720c */ /* 0x000fe20003f04070 */
[----:B------:R-:W-:Y:S01]  /*8280*/  @!P5 IMAD.IADD R71, R71, 0x1, -R243 ;  /* 0x000000014747d824 */ /* 0x000fe200078e0af3 */
[----:B------:R-:W-:Y:S02]  /*8290*/  ISETP.GE.AND P5, PT, R245, RZ, PT ;  /* 0x000000fff500720c */ /* 0x000fe40003fa6270 */
[----:B------:R-:W3:Y:S09]  /*82a0*/  LDL R245, [R1+0x44f0] ;  /* 0x0044f00001f57983 */ /* 0x000ef20000100800 */
[----:B------:R-:W-:Y:S01]  /*82b0*/  @!P0 IADD3 R72, R72, -R243, RZ ;  /* 0x800000f348488210 */ /* 0x000fe20007ffe0ff */
[----:B------:R-:W-:Y:S01]  /*82c0*/  @!P6 IMAD.MOV R56, RZ, RZ, -R56 ;  /* 0x000000ffff38e224 */ /* 0x000fe200078e0a38 */
[----:B------:R-:W-:-:S02]  /*82d0*/  ISETP.GT.U32.AND P6, PT, R243, R63, PT ;  /* 0x0000003ff300720c */ /* 0x000fc40003fc4070 */
[----:B----4-:R-:W-:Y:S02]  /*82e0*/  ISETP.GE.AND P0, PT, R250, RZ, PT ;  /* 0x000000fffa00720c */ /* 0x010fe40003f06270 */
[----:B------:R-:W4:Y:S09]  /*82f0*/  LDL R250, [R1+0x44f8] ;  /* 0x0044f80001fa7983 */ /* 0x000f320000100800 */
[----:B------:R-:W-:Y:S01]  /*8300*/  @!P6 IMAD.IADD R63, R63, 0x1, -R243 ;  /* 0x000000013f3fe824 */ /* 0x000fe200078e0af3 */
[----:B------:R-:W-:-:S04]  /*8310*/  @!P2 IADD3 R57, -R57, RZ, RZ ;  /* 0x000000ff3939a210 */ /* 0x000fc80007ffe1ff */
[C---:B------:R-:W-:Y:S02]  /*8320*/  ISETP.GT.U32.AND P2, PT, R243.reuse, R63, PT ;  /* 0x0000003ff300720c */ /* 0x040fe40003f44070 */
[C---:B------:R-:W-:Y:S02]  /*8330*/  ISETP.GT.U32.AND P6, PT, R243.reuse, R68, PT ;  /* 0x00000044f300720c */ /* 0x040fe40003fc4070 */
[----:B------:R-:W-:Y:S02]  /*8340*/  @!P1 IADD3 R60, -R60, RZ, RZ ;  /* 0x000000ff3c3c9210 */ /* 0x000fe40007ffe1ff */
[----:B------:R-:W-:-:S07]  /*8350*/  ISETP.GT.U32.AND P1, PT, R243, R66, PT ;  /* 0x00000042f300720c */ /* 0x000fce0003f24070 */
[----:B------:R-:W-:Y:S02]  /*8360*/  @!P2 IADD3 R63, R63, -R243, RZ ;  /* 0x800000f33f3fa210 */ /* 0x000fe40007ffe0ff */
[----:B------:R-:W-:Y:S01]  /*8370*/  ISETP.GT.U32.AND P2, PT, R243, R70, PT ;  /* 0x00000046f300720c */ /* 0x000fe20003f44070 */
[----:B------:R-:W-:-:S03]  /*8380*/  @!P6 IMAD.IADD R68, R68, 0x1, -R243 ;  /* 0x000000014444e824 */ /* 0x000fc600078e0af3 */
[----:B------:R-:W-:Y:S02]  /*8390*/  @!P1 IADD3 R66, R66, -R243, RZ ;  /* 0x800000f342429210 */ /* 0x000fe40007ffe0ff */
[C---:B------:R-:W-:Y:S02]  /*83a0*/  ISETP.GT.U32.AND P6, PT, R243.reuse, R68, PT ;  /* 0x00000044f300720c */ /* 0x040fe40003fc4070 */
[----:B------:R-:W-:-:S05]  /*83b0*/  ISETP.GT.U32.AND P1, PT, R243, R73, PT ;  /* 0x00000049f300720c */ /* 0x000fca0003f24070 */
[--C-:B------:R-:W-:Y:S01]  /*83c0*/  @!P2 IMAD.IADD R70, R70, 0x1, -R243.reuse ;  /* 0x000000014646a824 */ /* 0x100fe200078e0af3 */
[----:B------:R-:W-:Y:S02]  /*83d0*/  ISETP.GE.AND P2, PT, R230, RZ, PT ;  /* 0x000000ffe600720c */ /* 0x000fe40003f46270 */
[----:B------:R-:W4:Y:S03]  /*83e0*/  LDL R230, [R1+0x44e8] ;  /* 0x0044e80001e67983 */ /* 0x000f260000100800 */
[--C-:B------:R-:W-:Y:S02]  /*83f0*/  @!P6 IMAD.IADD R68, R68, 0x1, -R243.reuse ;  /* 0x000000014444e824 */ /* 0x100fe400078e0af3 */
[----:B------:R-:W-:Y:S01]  /*8400*/  @!P1 IMAD.IADD R73, R73, 0x1, -R243 ;  /* 0x0000000149499824 */ /* 0x000fe200078e0af3 */
[----:B--2---:R-:W-:Y:S02]  /*8410*/  ISETP.GE.AND P6, PT, R241, RZ, PT ;  /* 0x000000fff100720c */ /* 0x004fe40003fc6270 */
[----:B------:R-:W2:Y:S01]  /*8420*/  LDL R241, [R1+0x44e0] ;  /* 0x0044e00001f17983 */ /* 0x000ea20000100800 */
[----:B------:R-:W-:-:S03]  /*8430*/  ISETP.GE.AND P1, PT, R246, RZ, PT ;  /* 0x000000fff600720c */ /* 0x000fc60003f26270 */
[----:B------:R-:W2:Y:S01]  /*8440*/  LDL R246, [R1+0x44fc] ;  /* 0x0044fc0001f67983 */ /* 0x000ea20000100800 */
[----:B------:R-:W-:Y:S01]  /*8450*/  @!P3 IMAD.MOV R64, RZ, RZ, -R64 ;  /* 0x000000ffff40b224 */ /* 0x000fe200078e0a40 */
[----:B------:R-:W-:-:S08]  /*8460*/  ISETP.GT.U32.AND P3, PT, R243, R70, PT ;  /* 0x00000046f300720c */ /* 0x000fd00003f64070 */
[----:B------:R-:W-:Y:S01]  /*8470*/  @!P1 IMAD.MOV R68, RZ, RZ, -R68 ;  /* 0x000000ffff449224 */ /* 0x000fe200078e0a44 */
[C---:B------:R-:W-:Y:S02]  /*8480*/  ISETP.GT.U32.AND P1, PT, R243.reuse, R75, PT ;  /* 0x0000004bf300720c */ /* 0x040fe40003f24070 */
[----:B------:R-:W-:Y:S02]  /*8490*/  IABS R238, R7 ;  /* 0x0000000700ee7213 */ /* 0x000fe40000000000 */
[----:B-1----:R-:W-:Y:S01]  /*84a0*/  IADD3 R7, R222, 0xf6, RZ ;  /* 0x000000f6de077810 */ /* 0x002fe20007ffe0ff */
[----:B------:R-:W-:Y:S01]  /*84b0*/  @!P2 IMAD.MOV R65, RZ, RZ, -R65 ;  /* 0x000000ffff41a224 */ /* 0x000fe200078e0a41 */
[C---:B------:R-:W-:Y:S01]  /*84c0*/  ISETP.GT.U32.AND P2, PT, R243.reuse, R71, PT ;  /* 0x00000047f300720c */ /* 0x040fe20003f44070 */
[----:B------:R-:W-:Y:S01]  /*84d0*/  @!P3 IMAD.IADD R70, R70, 0x1, -R243 ;  /* 0x000000014646b824 */ /* 0x000fe200078e0af3 */
[----:B------:R-:W-:Y:S01]  /*84e0*/  ISETP.GT.U32.AND P3, PT, R243, R77, PT ;  /* 0x0000004df300720c */ /* 0x000fe20003f64070 */
[----:B------:R1:W-:Y:S04]  /*84f0*/  STL [R1+0x44d8], R7 ;  /* 0x0044d80701007387 */ /* 0x0003e80000100800 */
[----:B------:R-:W-:-:S02]  /*8500*/  @!P1 IADD3 R75, R75, -R243, RZ ;  /* 0x800000f34b4b9210 */ /* 0x000fc40007ffe0ff */
[----:B---3--:R-:W-:Y:S02]  /*8510*/  ISETP.GE.AND P1, PT, R244, RZ, PT ;  /* 0x000000fff400720c */ /* 0x008fe40003f26270 */
[----:B------:R-:W3:Y:S02]  /*8520*/  LDL R244, [R1+0x4504] ;  /* 0x0045040001f47983 */ /* 0x000ee40000100800 */
        /* <DEDUP_REMOVED lines=11> */
[----:B------:R-:W-:-:S13]  /*85e0*/  ISETP.GT.U32.AND P4, PT, R243, R74, PT ;  /* 0x0000004af300720c */ /* 0x000fda0003f84070 */
[----:B------:R-:W-:Y:S01]  /*85f0*/  @!P4 IMAD.IADD R74, R74, 0x1, -R243 ;  /* 0x000000014a4ac824 */ /* 0x000fe200078e0af3 */
[----:B------:R-:W-:Y:S02]  /*8600*/  ISETP.GT.U32.AND P4, PT, R243, R69, PT ;  /* 0x00000045f300720c */ /* 0x000fe40003f84070 */
[----:B------:R-:W-:Y:S02]  /*8610*/  @!P6 IADD3 R63, -R63, RZ, RZ ;  /* 0x000000ff3f3fe210 */ /* 0x000fe40007ffe1ff */
[----:B------:R-:W-:-:S09]  /*8620*/  ISETP.GT.U32.AND P6, PT, R243, R72, PT ;  /* 0x00000048f300720c */ /* 0x000fd20003fc4070 */
[----:B------:R-:W-:Y:S02]  /*8630*/  @!P4 IADD3 R69, R69, -R243, RZ ;  /* 0x800000f34545c210 */ /* 0x000fe40007ffe0ff */
[C---:B------:R-:W-:Y:S01]  /*8640*/  ISETP.GT.U32.AND P4, PT, R243.reuse, R76, PT ;  /* 0x0000004cf300720c */ /* 0x040fe20003f84070 */
[----:B------:R-:W-:Y:S01]  /*8650*/  @!P0 IMAD.MOV R67, RZ, RZ, -R67 ;  /* 0x000000ffff438224 */ /* 0x000fe200078e0a43 */
        /* <DEDUP_REMOVED lines=13> */
[----:B------:R-:W2:Y:S01]  /*8730*/  LDL R241, [R1+0x4500] ;  /* 0x0045000001f17983 */ /* 0x000ea20000100800 */
[----:B------:R-:W-:-:S03]  /*8740*/  ISETP.GE.AND P6, PT, R246, RZ, PT ;  /* 0x000000fff600720c */ /* 0x000fc60003fc6270 */
[----:B------:R-:W2:Y:S01]  /*8750*/  LDL R246, [R1+0x451c] ;  /* 0x00451c0001f67983 */ /* 0x000ea20000100800 */
[----:B------:R-:W-:Y:S02]  /*8760*/  @!P0 IMAD.IADD R80, R80, 0x1, -R243 ;  /* 0x0000000150508824 */ /* 0x000fe400078e0af3 */
[----:B------:R-:W-:Y:S01]  /*8770*/  @!P4 IMAD.MOV R71, RZ, RZ, -R71 ;  /* 0x000000ffff47c224 */ /* 0x000fe200078e0a47 */
[----:B------:R-:W-:-:S03]  /*8780*/  ISETP.GT.U32.AND P4, PT, R243, R77, PT ;  /* 0x0000004df300720c */ /* 0x000fc60003f84070 */
[----:B------:R-:W-:Y:S02]  /*8790*/  @!P5 IADD3 R69, -R69, RZ, RZ ;  /* 0x000000ff4545d210 */ /* 0x000fe40007ffe1ff */
[C---:B------:R-:W-:Y:S02]  /*87a0*/  ISETP.GT.U32.AND P5, PT, R243.reuse, R80, PT ;  /* 0x00000050f300720c */ /* 0x040fe40003fa4070 */
[----:B------:R-:W-:Y:S02]  /*87b0*/  @!P3 IADD3 R72, -R72, RZ, RZ ;  /* 0x000000ff4848b210 */ /* 0x000fe40007ffe1ff */
[----:B------:R-:W-:-:S04]  /*87c0*/  ISETP.GT.U32.AND P3, PT, R243, R78, PT ;  /* 0x0000004ef300720c */ /* 0x000fc80003f64070 */
[----:B------:R-:W-:Y:S01]  /*87d0*/  @!P4 IMAD.IADD R77, R77, 0x1, -R243 ;  /* 0x000000014d4dc824 */ /* 0x000fe200078e0af3 */
[----:B------:R-:W-:-:S04]  /*87e0*/  ISETP.GT.U32.AND P4, PT, R243, R83, PT ;  /* 0x00000053f300720c */ /* 0x000fc80003f84070 */
[----:B------:R-:W-:Y:S01]  /*87f0*/  @!P5 IMAD.IADD R80, R80, 0x1, -R243 ;  /* 0x000000015050d824 */ /* 0x000fe200078e0af3 */
[----:B---3--:R-:W-:Y:S02]  /*8800*/  ISETP.GE.AND P5, PT, R244, RZ, PT ;  /* 0x000000fff400720c */ /* 0x008fe40003fa6270 */
[----:B------:R-:W3:Y:S01]  /*8810*/  LDL R244, [R1+0x4528] ;  /* 0x0045280001f47983 */ /* 0x000ee20000100800 */
[----:B------:R-:W-:-:S05]  /*8820*/  @!P3 IADD3 R78, R78, -R243, RZ ;  /* 0x800000f34e4eb210 */ /* 0x000fca0007ffe0ff */
        /* <DEDUP_REMOVED lines=14> */
[C---:B------:R-:W-:Y:S02]  /*8910*/  ISETP.GT.U32.AND P0, PT, R243.reuse, R75, PT ;  /* 0x0000004bf300720c */ /* 0x040fe40003f04070 */
[----:B------:R-:W-:-:S09]  /*8920*/  ISETP.GT.U32.AND P2, PT, R243, R85, PT ;  /* 0x00000055f300720c */ /* 0x000fd20003f44070 */
[--C-:B------:R-:W-:Y:S02]  /*8930*/  @!P1 IMAD.IADD R82, R82, 0x1, -R243.reuse ;  /* 0x0000000152529824 */ /* 0x100fe400078e0af3 */
[----:B------:R-:W-:Y:S02]  /*8940*/  @!P0 IADD3 R75, R75, -R243, RZ ;  /* 0x800000f34b4b8210 */ /* 0x000fe40007ffe0ff */
[----:B------:R-:W-:Y:S01]  /*8950*/  @!P2 IMAD.IADD R85, R85, 0x1, -R243 ;  /* 0x000000015555a824 */ /* 0x000fe200078e0af3 */
[----:B------:R-:W-:Y:S02]  /*8960*/  ISETP.GE.AND P1, PT, R230, RZ, PT ;  /* 0x000000ffe600720c */ /* 0x000fe40003f26270 */
[----:B------:R-:W4:Y:S01]  /*8970*/  LDL R230, [R1+0x4530] ;  /* 0x0045300001e67983 */ /* 0x000f220000100800 */
[----:B--2---:R-:W-:-:S03]  /*8980*/  ISETP.GE.AND P0, PT, R241, RZ, PT ;  /* 0x000000fff100720c */ /* 0x004fc60003f06270 */
[----:B------:R-:W2:Y:S01]  /*8990*/  LDL R241, [R1+0x4520] ;  /* 0x0045200001f17983 */ /* 0x000ea20000100800 */
[----:B------:R-:W-:-:S03]  /*89a0*/  ISETP.GE.AND P2, PT, R246, RZ, PT ;  /* 0x000000fff600720c */ /* 0x000fc60003f46270 */
[----:B------:R-:W2:Y:S01]  /*89b0*/  LDL R246, [R1+0x4548] ;  /* 0x0045480001f67983 */ /* 0x000ea20000100800 */
[----:B------:R-:W-:Y:S01]  /*89c0*/  @!P5 IMAD.MOV R76, RZ, RZ, -R76 ;  /* 0x000000ffff4cd224 */ /* 0x000fe200078e0a4c */
[----:B------:R-:W-:-:S08]  /*89d0*/  ISETP.GT.U32.AND P5, PT, R243, R82, PT ;  /* 0x00000052f300720c */ /* 0x000fd00003fa4070 */
        /* <DEDUP_REMOVED lines=14> */
[----:B------:R-:W-:Y:S02]  /*8ac0*/  @!P1 IMAD.IADD R90, R90, 0x1, -R243 ;  /* 0x000000015a5a9824 */ /* 0x000fe400078e0af3 */
[----:B------:R-:W-:Y:S01]  /*8ad0*/  @!P6 IMAD.MOV R74, RZ, RZ, -R74 ;  /* 0x000000ffff4ae224 */ /* 0x000fe200078e0a4a */
[----:B------:R-:W-:-:S02]  /*8ae0*/  ISETP.GT.U32.AND P6, PT, R243, R81, PT ;  /* 0x00000051f300720c */ /* 0x000fc40003fc4070 */
[----:B----4-:R-:W-:Y:S02]  /*8af0*/  ISETP.GE.AND P1, PT, R250, RZ, PT ;  /* 0x000000fffa00720c */ /* 0x010fe40003f26270 */
[----:B------:R-:W4:Y:S09]  /*8b00*/  LDL R250, [R1+0x4568] ;  /* 0x0045680001fa7983 */ /* 0x000f320000100800 */
[----:B------:R-:W-:Y:S01]  /*8b10*/  @!P6 IADD3 R81, R81, -R243, RZ ;  /* 0x800000f35151e210 */ /* 0x000fe20007ffe0ff */
[----:B------:R-:W-:-:S03]  /*8b20*/  @!P0 IMAD.MOV R75, RZ, RZ, -R75 ;  /* 0x000000ffff4b8224 */ /* 0x000fc600078e0a4b */
        /* <DEDUP_REMOVED lines=12> */
[----:B------:R-:W4:Y:S03]  /*8bf0*/  LDL R230, [R1+0x4560] ;  /* 0x0045600001e67983 */ /* 0x000f260000100800 */
[----:B------:R-:W-:Y:S01]  /*8c00*/  @!P6 IADD3 R86, R86, -R243, RZ ;  /* 0x800000f35656e210 */ /* 0x000fe20007ffe0ff */
[----:B------:R-:W-:Y:S01]  /*8c10*/  @!P4 IMAD.IADD R91, R91, 0x1, -R243 ;  /* 0x000000015b5bc824 */ /* 0x000fe200078e0af3 */
[----:B--2---:R-:W-:Y:S02]  /*8c20*/  ISETP.GE.AND P6, PT, R241, RZ, PT ;  /* 0x000000fff100720c */ /* 0x004fe40003fc6270 */
[----:B------:R-:W2:Y:S01]  /*8c30*/  LDL R241, [R1+0x4554] ;  /* 0x0045540001f17983 */ /* 0x000ea20000100800 */
[----:B------:R-:W-:-:S03]  /*8c40*/  ISETP.GE.AND P4, PT, R246, RZ, PT ;  /* 0x000000fff600720c */ /* 0x000fc60003f86270 */
[----:B------:R-:W2:Y:S01]  /*8c50*/  LDL R246, [R1+0x457c] ;  /* 0x00457c0001f67983 */ /* 0x000ea20000100800 */
[----:B------:R-:W-:Y:S01]  /*8c60*/  @!P2 IMAD.MOV R82, RZ, RZ, -R82 ;  /* 0x000000ffff52a224 */ /* 0x000fe200078e0a52 */
[----:B------:R-:W-:-:S08]  /*8c70*/  ISETP.GT.U32.AND P2, PT, R243, R88, PT ;  /* 0x00000058f300720c */ /* 0x000fd00003f44070 */
[----:B------:R-:W-:Y:S02]  /*8c80*/  @!P4 IADD3 R86, -R86, RZ, RZ ;  /* 0x000000ff5656c210 */ /* 0x000fe40007ffe1ff */
[----:B------:R-:W-:Y:S02]  /*8c90*/  ISETP.GT.U32.AND P4, PT, R243, R93, PT ;  /* 0x0000005df300720c */ /* 0x000fe40003f84070 */
[----:B------:R-:W-:Y:S02]  /*8ca0*/  IABS R239, R7 ;  /* 0x0000000700ef7213 */ /* 0x000fe40000000000 */
[----:B-1----:R-:W-:Y:S01]  /*8cb0*/  IADD3 R7, R222, 0xf7, RZ ;  /* 0x000000f7de077810 */ /* 0x002fe20007ffe0ff */
[----:B------:R-:W-:Y:S01]  /*8cc0*/  @!P2 IMAD.IADD R88, R88, 0x1, -R243 ;  /* 0x000000015858a824 */ /* 0x000fe200078e0af3 */
[----:B------:R-:W-:Y:S02]  /*8cd0*/  @!P0 IADD3 R83, -R83, RZ, RZ ;  /* 0x000000ff53538210 */ /* 0x000fe40007ffe1ff */
[C---:B------:R-:W-:Y:S01]  /*8ce0*/  ISETP.GT.U32.AND P0, PT, R243.reuse, R89, PT ;  /* 0x00000059f300720c */ /* 0x040fe20003f04070 */
[----:B------:R1:W-:Y:S01]  /*8cf0*/  STL [R1+0x44d0], R7 ;  /* 0x0044d00701007387 */ /* 0x0003e20000100800 */
[----:B------:R-:W-:-:S03]  /*8d00*/  ISETP.GT.U32.AND P2, PT, R243, R95, PT ;  /* 0x0000005ff300720c */ /* 0x000fc60003f44070 */
[----:B------:R-:W-:Y:S01]  /*8d10*/  @!P4 IMAD.IADD R93, R93, 0x1, -R243 ;  /* 0x000000015d5dc824 */ /* 0x000fe200078e0af3 */
[----:B---3--:R-:W-:Y:S02]  /*8d20*/  ISETP.GE.AND P4, PT, R244, RZ, PT ;  /* 0x000000fff400720c */ /* 0x008fe40003f86270 */
[----:B------:R-:W3:Y:S05]  /*8d30*/  LDL R244, [R1+0x4588] ;  /* 0x0045880001f47983 */ /* 0x000eea0000100800 */
[-C--:B------:R-:W-:Y:S02]  /*8d40*/  @!P0 IADD3 R89, R89, -R243.reuse, RZ ;  /* 0x800000f359598210 */ /* 0x080fe40007ffe0ff */
[----:B------:R-:W-:-:S02]  /*8d50*/  @!P2 IADD3 R95, R95, -R243, RZ ;  /* 0x800000f35f5fa210 */ /* 0x000fc40007ffe0ff */
        /* <DEDUP_REMOVED lines=30> */
[----:B------:R-:W2:Y:S01]  /*8f40*/  LDL R241, [R1+0x4584] ;  /* 0x0045840001f17983 */ /* 0x000ea20000100800 */
[----:B------:R-:W-:-:S03]  /*8f50*/  ISETP.GE.AND P6, PT, R246, RZ, PT ;  /* 0x000000fff600720c */ /* 0x000fc60003fc6270 */
[----:B------:R-:W2:Y:S03]  /*8f60*/  LDL R246, [R1+0x45ac] ;  /* 0x0045ac0001f67983 */ /* 0x000ea60000100800 */
[----:B------:R-:W-:Y:S02]  /*8f70*/  @!P1 IADD3 R98, R98, -R243, RZ ;  /* 0x800000f362629210 */ /* 0x000fe40007ffe0ff */
[----:B------:R-:W-:Y:S02]  /*8f80*/  @!P3 IADD3 R89, -R89, RZ, RZ ;  /* 0x000000ff5959b210 */ /* 0x000fe40007ffe1ff */
[C---:B------:R-:W-:Y:S01]  /*8f90*/  ISETP.GT.U32.AND P3, PT, R243.reuse, R95, PT ;  /* 0x0000005ff300720c */ /* 0x040fe20003f64070 */
[----:B------:R-:W-:Y:S01]  /*8fa0*/  @!P5 IMAD.MOV R87, RZ, RZ, -R87 ;  /* 0x000000ffff57d224 */ /* 0x000fe200078e0a57 */
[C---:B------:R-:W-:Y:S01]  /*8fb0*/  ISETP.GT.U32.AND P5, PT, R243.reuse, R98, PT ;  /* 0x00000062f300720c */ /* 0x040fe20003fa4070 */
[----:B------:R-:W-:Y:S01]  /*8fc0*/  @!P2 IMAD.MOV R90, RZ, RZ, -R90 ;  /* 0x000000ffff5aa224 */ /* 0x000fe200078e0a5a */
[----:B------:R-:W-:-:S09]  /*8fd0*/  ISETP.GT.U32.AND P2, PT, R243, R96, PT ;  /* 0x00000060f300720c */ /* 0x000fd20003f44070 */
[-C--:B------:R-:W-:Y:S02]  /*8fe0*/  @!P3 IADD3 R95, R95, -R243.reuse, RZ ;  /* 0x800000f35f5fb210 */ /* 0x080fe40007ffe0ff */
[----:B------:R-:W-:Y:S02]  /*8ff0*/  @!P5 IADD3 R98, R98, -R243, RZ ;  /* 0x800000f36262d210 */ /* 0x000fe40007ffe0ff */
[C---:B------:R-:W-:Y:S02]  /*9000*/  ISETP.GT.U32.AND P3, PT, R243.reuse, R101, PT ;  /* 0x00000065f300720c */ /* 0x040fe40003f64070 */
[----:B---3--:R-:W-:Y:S02]  /*9010*/  ISETP.GE.AND P5, PT, R244, RZ, PT ;  /* 0x000000fff400720c */ /* 0x008fe40003fa6270 */
[----:B------:R-:W3:Y:S01]  /*9020*/  LDL R244, [R1+0x45b4] ;  /* 0x0045b40001f47983 */ /* 0x000ee20000100800 */
[----:B------:R-:W-:Y:S01]  /*9030*/  @!P2 IMAD.IADD R96, R96, 0x1, -R243 ;  /* 0x000000016060a824 */ /* 0x000fe200078e0af3 */
[----:B------:R-:W-:-:S07]  /*9040*/  ISETP.GT.U32.AND P2, PT, R243, R102, PT ;  /* 0x00000066f300720c */ /* 0x000fce0003f44070 */
[----:B------:R-:W-:Y:S02]  /*9050*/  @!P3 IADD3 R101, R101, -R243, RZ ;  /* 0x800000f36565b210 */ /* 0x000fe40007ffe0ff */
[----:B------:R-:W-:Y:S02]  /*9060*/  ISETP.GE.AND P3, PT, R245, RZ, PT ;  /* 0x000000fff500720c */ /* 0x000fe40003f66270 */
[----:B------:R-:W3:Y:S02]  /*9070*/  LDL R245, [R1+0x45d0] ;  /* 0x0045d00001f57983 */ /* 0x000ee40000100800 */
[----:B------:R-:W-:Y:S01]  /*9080*/  @!P2 IMAD.IADD R102, R102, 0x1, -R243 ;  /* 0x000000016666a824 */ /* 0x000fe200078e0af3 */
        /* <DEDUP_REMOVED lines=12> */
[--C-:B------:R-:W-:Y:S02]  /*9150*/  @!P1 IMAD.IADD R93, R93, 0x1, -R243.reuse ;  /* 0x000000015d5d9824 */ /* 0x100fe400078e0af3 */
[----:B------:R-:W-:Y:S01]  /*9160*/  @!P0 IMAD.IADD R103, R103, 0x1, -R243 ;  /* 0x0000000167678824 */ /* 0x000fe200078e0af3 */
[----:B------:R-:W-:Y:S02]  /*9170*/  ISETP.GE.AND P4, PT, R230, RZ, PT ;  /* 0x000000ffe600720c */ /* 0x000fe40003f86270 */
[----:B------:R-:W4:Y:S01]  /*9180*/  LDL R230, [R1+0x45b8] ;  /* 0x0045b80001e67983 */ /* 0x000f220000100800 */
[----:B--2---:R-:W-:-:S03]  /*9190*/  ISETP.GE.AND P1, PT, R241, RZ, PT ;  /* 0x000000fff100720c */ /* 0x004fc60003f26270 */
[----:B------:R-:W2:Y:S01]  /*91a0*/  LDL R241, [R1+0x45b0] ;  /* 0x0045b00001f17983 */ /* 0x000ea20000100800 */
[----:B------:R-:W-:-:S03]  /*91b0*/  ISETP.GE.AND P0, PT, R246, RZ, PT ;  /* 0x000000fff600720c */ /* 0x000fc60003f06270 */
        /* <DEDUP_REMOVED lines=18> */
[----:B------:R-:W-:-:S02]  /*92e0*/  @!P6 IADD3 R92, -R92, RZ, RZ ;  /* 0x000000ff5c5ce210 */ /* 0x000fc40007ffe1ff */
[----:B------:R-:W-:Y:S02]  /*92f0*/  ISETP.GT.U32.AND P6, PT, R243, R99, PT ;  /* 0x00000063f300720c */ /* 0x000fe40003fc4070 */
[----:B----4-:R-:W-:Y:S02]  /*9300*/  ISETP.GE.AND P4, PT, R250, RZ, PT ;  /* 0x000000fffa00720c */ /* 0x010fe40003f86270 */
[----:B------:R-:W4:Y:S09]  /*9310*/  LDL R250, [R1+0x4600] ;  /* 0x0046000001fa7983 */ /* 0x000f320000100800 */
[----:B------:R-:W-:-:S02]  /*9320*/  @!P6 IMAD.IADD R99, R99, 0x1, -R243 ;  /* 0x000000016363e824 */ /* 0x000fc400078e0af3 */
[----:B------:R-:W-:-:S03]  /*9330*/  @!P1 IMAD.MOV R93, RZ, RZ, -R93 ;  /* 0x000000ffff5d9224 */ /* 0x000fc600078e0a5d */
[C---:B------:R-:W-:Y:S02]  /*9340*/  ISETP.GT.U32.AND P1, PT, R243.reuse, R99, PT ;  /* 0x00000063f300720c */ /* 0x040fe40003f24070 */
[C---:B------:R-:W-:Y:S01]  /*9350*/  ISETP.GT.U32.AND P6, PT, R243.reuse, R104, PT ;  /* 0x00000068f300720c */ /* 0x040fe20003fc4070 */
[----:B------:R-:W-:Y:S01]  /*9360*/  @!P3 IMAD.MOV R96, RZ, RZ, -R96 ;  /* 0x000000ffff60b224 */ /* 0x000fe200078e0a60 */
[----:B------:R-:W-:-:S09]  /*9370*/  ISETP.GT.U32.AND P3, PT, R243, R102, PT ;  /* 0x00000066f300720c */ /* 0x000fd20003f64070 */
[--C-:B------:R-:W-:Y:S01]  /*9380*/  @!P1 IMAD.IADD R99, R99, 0x1, -R243.reuse ;  /* 0x0000000163639824 */ /* 0x100fe200078e0af3 */
[C---:B------:R-:W-:Y:S01]  /*9390*/  ISETP.GT.U32.AND P1, PT, R243.reuse, R106, PT ;  /* 0x0000006af300720c */ /* 0x040fe20003f24070 */
[--C-:B------:R-:W-:Y:S02]  /*93a0*/  @!P6 IMAD.IADD R104, R104, 0x1, -R243.reuse ;  /* 0x000000016868e824 */ /* 0x100fe400078e0af3 */
[----:B------:R-:W-:Y:S01]  /*93b0*/  @!P3 IMAD.IADD R102, R102, 0x1, -R243 ;  /* 0x000000016666b824 */ /* 0x000fe200078e0af3 */
[C---:B------:R-:W-:Y:S02]  /*93c0*/  ISETP.GT.U32.AND P3, PT, R243.reuse, R109, PT ;  /* 0x0000006df300720c */ /* 0x040fe40003f64070 */
[----:B------:R-:W-:-:S07]  /*93d0*/  ISETP.GT.U32.AND P6, PT, R243, R104, PT ;  /* 0x00000068f300720c */ /* 0x000fce0003fc4070 */
[-C--:B------:R-:W-:Y:S02]  /*93e0*/  @!P1 IADD3 R106, R106, -R243.reuse, RZ ;  /* 0x800000f36a6a9210 */ /* 0x080fe40007ffe0ff */
[----:B------:R-:W-:Y:S02]  /*93f0*/  ISETP.GE.AND P1, PT, R230, RZ, PT ;  /* 0x000000ffe600720c */ /* 0x000fe40003f26270 */
[----:B------:R-:W4:Y:S02]  /*9400*/  LDL R230, [R1+0x45f8] ;  /* 0x0045f80001e67983 */ /* 0x000f240000100800 */
[----:B------:R-:W-:Y:S01]  /*9410*/  @!P6 IMAD.IADD R104, R104, 0x1, -R243 ;  /* 0x000000016868e824 */ /* 0x000fe200078e0af3 */
[----:B------:R-:W-:Y:S02]  /*9420*/  @!P3 IADD3 R109, R109, -R243, RZ ;  /* 0x800000f36d6db210 */ /* 0x000fe40007ffe0ff */
[----:B--2---:R-:W-:Y:S02]  /*9430*/  ISETP.GE.AND P6, PT, R241, RZ, PT ;  /* 0x000000fff100720c */ /* 0x004fe40003fc6270 */
[----:B------:R-:W2:Y:S01]  /*9440*/  LDL R241, [R1+0x45dc] ;  /* 0x0045dc0001f17983 */ /* 0x000ea20000100800 */
[----:B------:R-:W-:-:S03]  /*9450*/  ISETP.GE.AND P3, PT, R246, RZ, PT ;  /* 0x000000fff600720c */ /* 0x000fc60003f66270 */
        /* <DEDUP_REMOVED lines=12> */
[----:B------:R-:W-:Y:S01]  /*9520*/  @!P3 IMAD.IADD R111, R111, 0x1, -R243 ;  /* 0x000000016f6fb824 */ /* 0x000fe200078e0af3 */
[----:B------:R-:W-:Y:S01]  /*9530*/  @!P2 IADD3 R97, -R97, RZ, RZ ;  /* 0x000000ff6161a210 */ /* 0x000fe20007ffe1ff */
[----:B------:R-:W-:Y:S01]  /*9540*/  @!P6 IMAD.MOV R99, RZ, RZ, -R99 ;  /* 0x000000ffff63e224 */ /* 0x000fe200078e0a63 */
[----:B---3--:R-:W-:Y:S01]  /*9550*/  ISETP.GE.AND P3, PT, R244, RZ, PT ;  /* 0x000000fff400720c */ /* 0x008fe20003f66270 */
[----:B------:R-:W-:Y:S01]  /*9560*/  @!P5 IMAD.MOV R102, RZ, RZ, -R102 ;  /* 0x000000ffff66d224 */ /* 0x000fe200078e0a66 */
[----:B------:R-:W3:Y:S03]  /*9570*/  LDL R244, [R1+0x4620] ;  /* 0x0046200001f47983 */ /* 0x000ee60000100800 */
[--C-:B------:R-:W-:Y:S01]  /*9580*/  @!P1 IMAD.IADD R107, R107, 0x1, -R243.reuse ;  /* 0x000000016b6b9824 */ /* 0x100fe200078e0af3 */
[----:B------:R-:W-:Y:S01]  /*9590*/  ISETP.GT.U32.AND P1, PT, R243, R114, PT ;  /* 0x00000072f300720c */ /* 0x000fe20003f24070 */
[----:B------:R-:W-:Y:S01]  /*95a0*/  @!P0 IMAD.IADD R113, R113, 0x1, -R243 ;  /* 0x0000000171718824 */ /* 0x000fe200078e0af3 */
[----:B------:R-:W3:Y:S04]  /*95b0*/  LDL R252, [R1+0x4648] ;  /* 0x0046480001fc7983 */ /* 0x000ee80000100800 */
[----:B------:R-:W3:Y:S01]  /*95c0*/  LDL R251, [R1+0x469c] ;  /* 0x00469c0001fb7983 */ /* 0x000ee20000100800 */
[----:B------:R-:W-:-:S03]  /*95d0*/  ISETP.GE.AND P0, PT, R245, RZ, PT ;  /* 0x000000fff500720c */ /* 0x000fc60003f06270 */
[----:B------:R-:W3:Y:S03]  /*95e0*/  LDL R245, [R1+0x4628] ;  /* 0x0046280001f57983 */ /* 0x000ee60000100800 */
[----:B------:R-:W-:Y:S01]  /*95f0*/  @!P1 IMAD.IADD R114, R114, 0x1, -R243 ;  /* 0x0000000172729824 */ /* 0x000fe200078e0af3 */
[----:B------:R-:W-:Y:S02]  /*9600*/  ISETP.GT.U32.AND P2, PT, R243, R103, PT ;  /* 0x00000067f300720c */ /* 0x000fe40003f44070 */
[----:B----4-:R-:W-:Y:S02]  /*9610*/  ISETP.GE.AND P1, PT, R250, RZ, PT ;  /* 0x000000fffa00720c */ /* 0x010fe40003f26270 */
[----:B------:R-:W4:Y:S09]  /*9620*/  LDL R250, [R1+0x462c] ;  /* 0x00462c0001fa7983 */ /* 0x000f320000100800 */
[----:B------:R-:W-:-:S02]  /*9630*/  @!P2 IADD3 R103, R103, -R243, RZ ;  /* 0x800000f36767a210 */ /* 0x000fc40007ffe0ff */
[----:B------:R-:W-:-:S13]  /*9640*/  ISETP.GT.U32.AND P2, PT, R243, R110, PT ;  /* 0x0000006ef300720c */ /* 0x000fda0003f44070 */
[----:B------:R-:W-:Y:S01]  /*9650*/  @!P2 IMAD.IADD R110, R110, 0x1, -R243 ;  /* 0x000000016e6ea824 */ /* 0x000fe200078e0af3 */
[C---:B------:R-:W-:Y:S02]  /*9660*/  ISETP.GT.U32.AND P2, PT, R243.reuse, R105, PT ;  /* 0x00000069f300720c */ /* 0x040fe40003f44070 */
[----:B------:R-:W-:-:S11]  /*9670*/  ISETP.GT.U32.AND P6, PT, R243, R108, PT ;  /* 0x0000006cf300720c */ /* 0x000fd60003fc4070 */
[--C-:B------:R-:W-:Y:S01]  /*9680*/  @!P2 IMAD.IADD R105, R105, 0x1, -R243.reuse ;  /* 0x000000016969a824 */ /* 0x100fe200078e0af3 */
[----:B------:R-:W-:Y:S02]  /*9690*/  ISETP.GT.U32.AND P2, PT, R243, R112, PT ;  /* 0x00000070f300720c */ /* 0x000fe40003f44070 */
[----:B------:R-:W-:Y:S02]  /*96a0*/  @!P4 IADD3 R103, -R103, RZ, RZ ;  /* 0x000000ff6767c210 */ /* 0x000fe40007ffe1ff */
[C---:B------:R-:W-:Y:S01]  /*96b0*/  ISETP.GT.U32.AND P4, PT, R243.reuse, R109, PT ;  /* 0x0000006df300720c */ /* 0x040fe20003f84070 */
[----:B------:R-:W-:Y:S01]  /*96c0*/  @!P6 IMAD.IADD R108, R108, 0x1, -R243 ;  /* 0x000000016c6ce824 */ /* 0x000fe200078e0af3 */
[C---:B------:R-:W-:Y:S02]  /*96d0*/  ISETP.GT.U32.AND P5, PT, R243.reuse, R110, PT ;  /* 0x0000006ef300720c */ /* 0x040fe40003fa4070 */
        /* <DEDUP_REMOVED lines=8> */
[----:B--2---:R-:W-:Y:S01]  /*9760*/  ISETP.GE.AND P5, PT, R241, RZ, PT ;  /* 0x000000fff100720c */ /* 0x004fe20003fa6270 */
[----:B------:R-:W-:Y:S01]  /*9770*/  @!P0 IMAD.MOV R108, RZ, RZ, -R108 ;  /* 0x000000ffff6c8224 */ /* 0x000fe200078e0a6c */
[----:B------:R-:W2:Y:S01]  /*9780*/  LDL R241, [R1+0x4608] ;  /* 0x0046080001f17983 */ /* 0x000ea20000100800 */
[----:B------:R-:W-:-:S03]  /*9790*/  ISETP.GE.AND P6, PT, R246, RZ, PT ;  /* 0x000000fff600720c */ /* 0x000fc60003fc6270 */
[----:B------:R-:W2:Y:S03]  /*97a0*/  LDL R246, [R1+0x4634] ;  /* 0x0046340001f67983 */ /* 0x000ea60000100800 */
[----:B------:R-:W-:Y:S02]  /*97b0*/  @!P4 IMAD.IADD R116, R116, 0x1, -R243 ;  /* 0x000000017474c824 */ /* 0x000fe400078e0af3 */
[----:B------:R-:W-:Y:S01]  /*97c0*/  @!P2 IMAD.MOV R107, RZ, RZ, -R107 ;  /* 0x000000ffff6ba224 */ /* 0x000fe200078e0a6b */
[C---:B------:R-:W-:Y:S01]  /*97d0*/  ISETP.GT.U32.AND P2, PT, R243.reuse, R113, PT ;  /* 0x00000071f300720c */ /* 0x040fe20003f44070 */
[----:B------:R-:W-:Y:S01]  /*97e0*/  @!P5 IMAD.MOV R105, RZ, RZ, -R105 ;  /* 0x000000ffff69d224 */ /* 0x000fe200078e0a69 */
[C---:B------:R-:W-:Y:S02]  /*97f0*/  ISETP.GT.U32.AND P5, PT, R243.reuse, R116, PT ;  /* 0x00000074f300720c */ /* 0x040fe40003fa4070 */
[----:B------:R-:W-:-:S09]  /*9800*/  ISETP.GT.U32.AND P0, PT, R243, R114, PT ;  /* 0x00000072f300720c */ /* 0x000fd20003f04070 */
[--C-:B------:R-:W-:Y:S01]  /*9810*/  @!P2 IMAD.IADD R113, R113, 0x1, -R243.reuse ;  /* 0x000000017171a824 */ /* 0x100fe200078e0af3 */
[C---:B------:R-:W-:Y:S01]  /*9820*/  ISETP.GT.U32.AND P2, PT, R243.reuse, R119, PT ;  /* 0x00000077f300720c */ /* 0x040fe20003f44070 */
[--C-:B------:R-:W-:Y:S01]  /*9830*/  @!P5 IMAD.IADD R116, R116, 0x1, -R243.reuse ;  /* 0x000000017474d824 */ /* 0x100fe200078e0af3 */
        /* <DEDUP_REMOVED lines=17> */
[----:B------:R-:W-:-:S09]  /*9950*/  ISETP.GT.U32.AND P1, PT, R243, R121, PT ;  /* 0x00000079f300720c */ /* 0x000fd20003f24070 */
[-C--:B------:R-:W-:Y:S02]  /*9960*/  @!P3 IADD3 R118, R118, -R243.reuse, RZ ;  /* 0x800000f37676b210 */ /* 0x080fe40007ffe0ff */
[----:B------:R-:W-:Y:S02]  /*9970*/  ISETP.GE.AND P3, PT, R230, RZ, PT ;  /* 0x000000ffe600720c */ /* 0x000fe40003f66270 */
[----:B------:R-:W4:Y:S01]  /*9980*/  LDL R230, [R1+0x4650] ;  /* 0x0046500001e67983 */ /* 0x000f220000100800 */
[----:B------:R-:W-:Y:S02]  /*9990*/  @!P1 IADD3 R121, R121, -R243, RZ ;  /* 0x800000f379799210 */ /* 0x000fe40007ffe0ff */
[----:B--2---:R-:W-:Y:S02]  /*99a0*/  ISETP.GE.AND P1, PT, R246, RZ, PT ;  /* 0x000000fff600720c */ /* 0x004fe40003f26270 */
[----:B------:R-:W2:Y:S01]  /*99b0*/  LDL R246, [R1+0x4684] ;  /* 0x0046840001f67983 */ /* 0x000ea20000100800 */
[----:B------:R-:W-:Y:S01]  /*99c0*/  @!P5 IMAD.MOV R112, RZ, RZ, -R112 ;  /* 0x000000ffff70d224 */ /* 0x000fe200078e0a70 */
[----:B------:R-:W-:-:S09]  /*99d0*/  ISETP.GT.U32.AND P5, PT, R243, R118, PT ;  /* 0x00000076f300720c */ /* 0x000fd20003fa4070 */
[----:B------:R-:W-:Y:S01]  /*99e0*/  @!P1 IMAD.MOV R116, RZ, RZ, -R116 ;  /* 0x000000ffff749224 */ /* 0x000fe200078e0a74 */
[C---:B------:R-:W-:Y:S01]  /*99f0*/  ISETP.GT.U32.AND P1, PT, R243.reuse, R123, PT ;  /* 0x0000007bf300720c */ /* 0x040fe20003f24070 */
[----:B------:R-:W-:Y:S01]  /*9a00*/  @!P3 IMAD.MOV R113, RZ, RZ, -R113 ;  /* 0x000000ffff71b224 */ /* 0x000fe200078e0a71 */
[C---:B------:R-:W-:Y:S01]  /*9a10*/  ISETP.GT.U32.AND P3, PT, R243.reuse, R119, PT ;  /* 0x00000077f300720c */ /* 0x040fe20003f64070 */
[----:B------:R-:W-:Y:S01]  /*9a20*/  @!P5 IMAD.IADD R118, R118, 0x1, -R243 ;  /* 0x000000017676d824 */ /* 0x000fe200078e0af3 */
[----:B------:R-:W-:-:S09]  /*9a30*/  ISETP.GT.U32.AND P5, PT, R243, R125, PT ;  /* 0x0000007df300720c */ /* 0x000fd20003fa4070 */
        /* <DEDUP_REMOVED lines=8> */
[----:B------:R-:W-:-:S02]  /*9ac0*/  @!P3 IADD3 R126, R126, -R243, RZ ;  /* 0x800000f37e7eb210 */ /* 0x000fc40007ffe0ff */
[C---:B------:R-:W-:Y:S01]  /*9ad0*/  ISETP.GT.U32.AND P4, PT, R243.reuse, R111, PT ;  /* 0x0000006ff300720c */ /* 0x040fe20003f84070 */
[----:B------:R-:W-:Y:S01]  /*9ae0*/  @!P6 IMAD.MOV R110, RZ, RZ, -R110 ;  /* 0x000000ffff6ee224 */ /* 0x000fe200078e0a6e */
[----:B------:R-:W-:Y:S02]  /*9af0*/  ISETP.GT.U32.AND P6, PT, R243, R117, PT ;  /* 0x00000075f300720c */ /* 0x000fe40003fc4070 */
[----:B----4-:R-:W-:Y:S02]  /*9b00*/  ISETP.GE.AND P3, PT, R250, RZ, PT ;  /* 0x000000fffa00720c */ /* 0x010fe40003f66270 */
[----:B------:R-:W4:Y:S07]  /*9b10*/  LDL R250, [R1+0x4698] ;  /* 0x0046980001fa7983 */ /* 0x000f2e0000100800 */
[--C-:B------:R-:W-:Y:S01]  /*9b20*/  @!P4 IMAD.IADD R111, R111, 0x1, -R243.reuse ;  /* 0x000000016f6fc824 */ /* 0x100fe200078e0af3 */
[----:B------:R-:W-:Y:S01]  /*9b30*/  ISETP.GE.AND P4, PT, R241, RZ, PT ;  /* 0x000000fff100720c */ /* 0x000fe20003f86270 */
[----:B------:R-:W-:-:S12]  /*9b40*/  @!P6 IMAD.IADD R117, R117, 0x1, -R243 ;  /* 0x000000017575e824 */ /* 0x000fd800078e0af3 */
[----:B------:R-:W-:Y:S02]  /*9b50*/  @!P4 IADD3 R111, -R111, RZ, RZ ;  /* 0x000000ff6f6fc210 */ /* 0x000fe40007ffe1ff */
[C---:B------:R-:W-:Y:S02]  /*9b60*/  ISETP.GT.U32.AND P4, PT, R243.reuse, R117, PT ;  /* 0x00000075f300720c */ /* 0x040fe40003f84070 */
[----:B------:R-:W-:Y:S02]  /*9b70*/  @!P2 IADD3 R114, -R114, RZ, RZ ;  /* 0x000000ff7272a210 */ /* 0x000fe40007ffe1ff */
[C---:B------:R-:W-:Y:S02]  /*9b80*/  ISETP.GT.U32.AND P2, PT, R243.reuse, R120, PT ;  /* 0x00000078f300720c */ /* 0x040fe40003f44070 */
[----:B------:R-:W-:-:S07]  /*9b90*/  ISETP.GT.U32.AND P6, PT, R243, R122, PT ;  /* 0x0000007af300720c */ /* 0x000fce0003fc4070 */
[-C--:B------:R-:W-:Y:S02]  /*9ba0*/  @!P4 IADD3 R117, R117, -R243.reuse, RZ ;  /* 0x800000f37575c210 */ /* 0x080fe40007ffe0ff */
[C---:B------:R-:W-:Y:S02]  /*9bb0*/  ISETP.GT.U32.AND P4, PT, R243.reuse, R124, PT ;  /* 0x0000007cf300720c */ /* 0x040fe40003f84070 */
[----:B------:R-:W-:Y:S02]  /*9bc0*/  @!P2 IADD3 R120, R120, -R243, RZ ;  /* 0x800000f37878a210 */ /* 0x000fe40007ffe0ff */
[----:B------:R-:W-:Y:S01]  /*9bd0*/  ISETP.GT.U32.AND P2, PT, R243, R127, PT ;  /* 0x0000007ff300720c */ /* 0x000fe20003f44070 */
[----:B------:R-:W-:-:S08]  /*9be0*/  @!P6 IMAD.IADD R122, R122, 0x1, -R243 ;  /* 0x000000017a7ae824 */ /* 0x000fd000078e0af3 */
[----:B------:R-:W-:Y:S01]  /*9bf0*/  @!P4 IMAD.IADD R124, R124, 0x1, -R243 ;  /* 0x000000017c7cc824 */ /* 0x000fe200078e0af3 */
[----:B------:R-:W-:Y:S02]  /*9c00*/  ISETP.GE.AND P4, PT, R230, RZ, PT ;  /* 0x000000ffe600720c */ /* 0x000fe40003f86270 */
[----:B------:R-:W4:Y:S01]  /*9c10*/  LDL R230, [R1+0x466c] ;  /* 0x00466c0001e67983 */ /* 0x000f220000100800 */
[C---:B------:R-:W-:Y:S01]  /*9c20*/  ISETP.GT.U32.AND P6, PT, R243.reuse, R122, PT ;  /* 0x0000007af300720c */ /* 0x040fe20003fc4070 */
[----:B------:R-:W-:Y:S01]  /*9c30*/  @!P0 IMAD.MOV R115, RZ, RZ, -R115 ;  /* 0x000000ffff738224 */ /* 0x000fe200078e0a73 */
[----:B------:R-:W-:Y:S01]  /*9c40*/  ISETP.GT.U32.AND P0, PT, R243, R121, PT ;  /* 0x00000079f300720c */ /* 0x000fe20003f04070 */
[--C-:B------:R-:W-:Y:S01]  /*9c50*/  @!P2 IMAD.IADD R127, R127, 0x1, -R243.reuse ;  /* 0x000000017f7fa824 */ /* 0x100fe200078e0af3 */
[----:B--2---:R-:W-:Y:S02]  /*9c60*/  ISETP.GE.AND P2, PT, R246, RZ, PT ;  /* 0x000000fff600720c */ /* 0x004fe40003f46270 */
[----:B------:R-:W2:Y:S07]  /*9c70*/  LDL R246, [R1+0x46b0] ;  /* 0x0046b00001f67983 */ /* 0x000eae0000100800 */
[----:B------:R-:W-:-:S02]  /*9c80*/  @!P6 IMAD.IADD R122, R122, 0x1, -R243 ;  /* 0x000000017a7ae824 */ /* 0x000fc400078e0af3 */
[----:B------:R-:W-:Y:S01]  /*9c90*/  @!P0 IMAD.IADD R121, R121, 0x1, -R243 ;  /* 0x0000000179798824 */ /* 0x000fe200078e0af3 */
[C---:B------:R-:W-:Y:S01]  /*9ca0*/  ISETP.GT.U32.AND P0, PT, R243.reuse, R128, PT ;  /* 0x00000080f300720c */ /* 0x040fe20003f04070 */
[----:B------:R-:W-:Y:S01]  /*9cb0*/  @!P1 IMAD.MOV R118, RZ, RZ, -R118 ;  /* 0x000000ffff769224 */ /* 0x000fe200078e0a76 */
[C---:B------:R-:W-:Y:S01]  /*9cc0*/  ISETP.GT.U32.AND P1, PT, R243.reuse, R124, PT ;  /* 0x0000007cf300720c */ /* 0x040fe20003f24070 */
[----:B------:R-:W-:Y:S01]  /*9cd0*/  @!P2 IMAD.MOV R122, RZ, RZ, -R122 ;  /* 0x000000ffff7aa224 */ /* 0x000fe200078e0a7a */
[----:B------:R-:W-:Y:S02]  /*9ce0*/  ISETP.GT.U32.AND P2, PT, R243, R129, PT ;  /* 0x00000081f300720c */ /* 0x000fe40003f44070 */
[----:B------:R-:W-:Y:S02]  /*9cf0*/  ISETP.GE.AND P6, PT, R252, RZ, PT ;  /* 0x000000fffc00720c */ /* 0x000fe40003fc6270 */
[----:B------:R-:W-:-:S05]  /*9d00*/  IADD3 R252, R222, 0xf9, RZ ;  /* 0x000000f9defc7810 */ /* 0x000fca0007ffe0ff */
[----:B------:R-:W-:Y:S01]  /*9d10*/  @!P0 IMAD.IADD R128, R128, 0x1, -R243 ;  /* 0x0000000180808824 */ /* 0x000fe200078e0af3 */
[----:B------:R-:W-:Y:S01]  /*9d20*/  @!P5 IADD3 R120, -R120, RZ, RZ ;  /* 0x000000ff7878d210 */ /* 0x000fe20007ffe1ff */
[----:B------:R-:W-:Y:S01]  /*9d30*/  @!P4 IMAD.MOV R119, RZ, RZ, -R119 ;  /* 0x000000ffff77c224 */ /* 0x000fe200078e0a77 */
[C---:B------:R-:W-:Y:S01]  /*9d40*/  ISETP.GT.U32.AND P4, PT, R243.reuse, R125, PT ;  /* 0x0000007df300720c */ /* 0x040fe20003f84070 */
[----:B------:R-:W-:Y:S01]  /*9d50*/  STL [R1+0x44a8], R252 ;  /* 0x0044a8fc01007387 */ /* 0x000fe20000100800 */
[----:B------:R-:W-:Y:S01]  /*9d60*/  @!P1 IMAD.IADD R124, R124, 0x1, -R243 ;  /* 0x000000017c7c9824 */ /* 0x000fe200078e0af3 */
[----:B------:R-:W-:Y:S02]  /*9d70*/  ISETP.GT.U32.AND P1, PT, R243, R131, PT ;  /* 0x00000083f300720c */ /* 0x000fe40003f24070 */
[----:B------:R-:W-:Y:S02]  /*9d80*/  @!P2 IADD3 R129, R129, -R243, RZ ;  /* 0x800000f38181a210 */ /* 0x000fe40007ffe0ff */
[----:B---3--:R-:W-:-:S02]  /*9d90*/  ISETP.GE.AND P2, PT, R244, RZ, PT ;  /* 0x000000fff400720c */ /* 0x008fc40003f46270 */
[----:B------:R-:W3:Y:S01]  /*9da0*/  LDL R244, [R1+0x4688] ;  /* 0x0046880001f47983 */ /* 0x000ee20000100800 */
[----:B------:R-:W-:-:S03]  /*9db0*/  ISETP.GT.U32.AND P5, PT, R243, R128, PT ;  /* 0x00000080f300720c */ /* 0x000fc60003fa4070 */
[--C-:B------:R-:W-:Y:S01]  /*9dc0*/  @!P4 IMAD.IADD R125, R125, 0x1, -R243.reuse ;  /* 0x000000017d7dc824 */ /* 0x100fe200078e0af3 */
[----:B------:R-:W-:Y:S02]  /*9dd0*/  ISETP.GT.U32.AND P4, PT, R243, R132, PT ;  /* 0x00000084f300720c */ /* 0x000fe40003f84070 */
[----:B------:R-:W-:Y:S01]  /*9de0*/  @!P1 IMAD.IADD R131, R131, 0x1, -R243 ;  /* 0x0000000183839824 */ /* 0x000fe200078e0af3 */
[----:B------:R-:W-:-:S06]  /*9df0*/  ISETP.GE.AND P1, PT, R245, RZ, PT ;  /* 0x000000fff500720c */ /* 0x000fcc0003f26270 */
[----:B------:R-:W-:Y:S01]  /*9e00*/  @!P5 IMAD.IADD R128, R128, 0x1, -R243 ;  /* 0x000000018080d824 */ /* 0x000fe200078e0af3 */
[----:B------:R-:W-:Y:S01]  /*9e10*/  ISETP.GE.AND P5, PT, R251, RZ, PT ;  /* 0x000000fffb00720c */ /* 0x000fe20003fa6270 */
[----:B------:R-:W3:Y:S04]  /*9e20*/  LDL R245, [R1+0x46ac] ;  /* 0x0046ac0001f57983 */ /* 0x000ee80000100800 */
[----:B------:R-:W3:Y:S01]  /*9e30*/  LDL R251, [R1+0x4680] ;  /* 0x0046800001fb7983 */ /* 0x000ee20000100800 */
[----:B------:R-:W-:Y:S02]  /*9e40*/  @!P4 IADD3 R132, R132, -R243, RZ ;  /* 0x800000f38484c210 */ /* 0x000fe40007ffe0ff */
[----:B----4-:R-:W-:Y:S02]  /*9e50*/  ISETP.GE.AND P4, PT, R250, RZ, PT ;  /* 0x000000fffa00720c */ /* 0x010fe40003f86270 */
[----:B------:R-:W4:Y:S01]  /*9e60*/  LDL R250, [R1+0x46c4] ;  /* 0x0046c40001fa7983 */ /* 0x000f220000100800 */
[----:B------:R-:W-:-:S02]  /*9e70*/  ISETP.GT.U32.AND P0, PT, R243, R123, PT ;  /* 0x0000007bf300720c */ /* 0x000fc40003f04070 */
[----:B------:R-:W-:Y:S02]  /*9e80*/  @!P6 IADD3 R117, -R117, RZ, RZ ;  /* 0x000000ff7575e210 */ /* 0x000fe40007ffe1ff */
[----:B------:R-:W-:-:S09]  /*9e90*/  ISETP.GT.U32.AND P6, PT, R243, R126, PT ;  /* 0x0000007ef300720c */ /* 0x000fd20003fc4070 */
[-C--:B------:R-:W-:Y:S02]  /*9ea0*/  @!P0 IADD3 R123, R123, -R243.reuse, RZ ;  /* 0x800000f37b7b8210 */ /* 0x080fe40007ffe0ff */
[C---:B------:R-:W-:Y:S02]  /*9eb0*/  ISETP.GT.U32.AND P0, PT, R243.reuse, R130, PT ;  /* 0x00000082f300720c */ /* 0x040fe40003f04070 */
[----:B------:R-:W-:Y:S02]  /*9ec0*/  @!P6 IADD3 R126, R126, -R243, RZ ;  /* 0x800000f37e7ee210 */ /* 0x000fe40007ffe0ff */
[----:B------:R-:W-:-:S09]  /*9ed0*/  ISETP.GT.U32.AND P6, PT, R243, R133, PT ;  /* 0x00000085f300720c */ /* 0x000fd20003fc4070 */
[----:B------:R-:W-:Y:S02]  /*9ee0*/  @!P0 IMAD.IADD R130, R130, 0x1, -R243 ;  /* 0x0000000182828824 */ /* 0x000fe400078e0af3 */
[----:B------:R-:W-:Y:S01]  /*9ef0*/  @!P3 IMAD.MOV R121, RZ, RZ, -R121 ;  /* 0x000000ffff79b224 */ /* 0x000fe200078e0a79 */
[----:B------:R-:W-:Y:S01]  /*9f00*/  ISETP.GT.U32.AND P3, PT, R243, R127, PT ;  /* 0x0000007ff300720c */ /* 0x000fe20003f64070 */
[----:B------:R-:W-:Y:S01]  /*9f10*/  @!P2 IMAD.MOV R124, RZ, RZ, -R124 ;  /* 0x000000ffff7ca224 */ /* 0x000fe200078e0a7c */
[----:B------:R-:W-:Y:S02]  /*9f20*/  ISETP.GE.AND P0, PT, R230, RZ, PT ;  /* 0x000000ffe600720c */ /* 0x000fe40003f06270 */
[----:B------:R-:W4:Y:S01]  /*9f30*/  LDL R230, [R1+0x4668] ;  /* 0x0046680001e67983 */ /* 0x000f220000100800 */
[----:B------:R-:W-:Y:S01]  /*9f40*/  @!P6 IMAD.IADD R133, R133, 0x1, -R243 ;  /* 0x000000018585e824 */ /* 0x000fe200078e0af3 */
[----:B------:R-:W-:Y:S02]  /*9f50*/  ISETP.GT.U32.AND P2, PT, R243, R130, PT ;  /* 0x00000082f300720c */ /* 0x000fe40003f44070 */
[----:B--2---:R-:W-:-:S02]  /*9f60*/  ISETP.GE.AND P6, PT, R246, RZ, PT ;  /* 0x000000fff600720c */ /* 0x004fc40003fc6270 */
[----:B------:R-:W2:Y:S03]  /*9f70*/  LDL R246, [R1+0x467c] ;  /* 0x00467c0001f67983 */ /* 0x000ea60000100800 */
[----:B------:R-:W-:Y:S01]  /*9f80*/  @!P3 IMAD.IADD R127, R127, 0x1, -R243 ;  /* 0x000000017f7fb824 */ /* 0x000fe200078e0af3 */
[----:B------:R-:W-:-:S05]  /*9f90*/  ISETP.GT.U32.AND P3, PT, R243, R134, PT ;  /* 0x00000086f300720c */ /* 0x000fca0003f64070 */
[----:B------:R-:W-:Y:S01]  /*9fa0*/  @!P2 IMAD.IADD R130, R130, 0x1, -R243 ;  /* 0x000000018282a824 */ /* 0x000fe200078e0af3 */
[C---:B------:R-:W-:Y:S01]  /*9fb0*/  ISETP.GT.U32.AND P2, PT, R243.reuse, R136, PT ;  /* 0x00000088f300720c */ /* 0x040fe20003f44070 */
[----:B------:R-:W-:Y:S01]  /*9fc0*/  @!P0 IMAD.MOV R125, RZ, RZ, -R125 ;  /* 0x000000ffff7d8224 */ /* 0x000fe200078e0a7d */
[----:B------:R-:W-:Y:S02]  /*9fd0*/  ISETP.GT.U32.AND P0, PT, R243, R131, PT ;  /* 0x00000083f300720c */ /* 0x000fe40003f04070 */
[----:B------:R-:W-:Y:S02]  /*9fe0*/  @!P1 IADD3 R126, -R126, RZ, RZ ;  /* 0x000000ff7e7e9210 */ /* 0x000fe40007ffe1ff */
[----:B------:R-:W-:Y:S01]  /*9ff0*/  @!P5 IADD3 R123, -R123, RZ, RZ ;  /* 0x000000ff7b7bd210 */ /* 0x000fe20007ffe1ff */
[----:B------:R-:W-:-:S06]  /*a000*/  @!P3 IMAD.IADD R134, R134, 0x1, -R243 ;  /* 0x000000018686b824 */ /* 0x000fcc00078e0af3 */
[--C-:B------:R-:W-:Y:S01]  /*a010*/  @!P2 IMAD.IADD R136, R136, 0x1, -R243.reuse ;  /* 0x000000018888a824 */ /* 0x100fe200078e0af3 */
[----:B------:R-:W-:Y:S01]  /*a020*/  ISETP.GT.U32.AND P1, PT, R243, R132, PT ;  /* 0x00000084f300720c */ /* 0x000fe20003f24070 */
[----:B------:R-:W-:Y:S01]  /*a030*/  @!P0 IMAD.IADD R131, R131, 0x1, -R243 ;  /* 0x0000000183838824 */ /* 0x000fe200078e0af3 */
[C---:B------:R-:W-:Y:S02]  /*a040*/  ISETP.GT.U32.AND P0, PT, R243.reuse, R137, PT ;  /* 0x00000089f300720c */ /* 0x040fe40003f04070 */
[----:B------:R-:W-:Y:S02]  /*a050*/  ISETP.GT.U32.AND P5, PT, R243, R134, PT ;  /* 0x00000086f300720c */ /* 0x000fe40003fa4070 */
[----:B---3--:R-:W-:Y:S02]  /*a060*/  ISETP.GE.AND P2, PT, R244, RZ, PT ;  /* 0x000000fff400720c */ /* 0x008fe40003f46270 */
[----:B------:R-:W3:Y:S05]  /*a070*/  LDL R244, [R1+0x46c0] ;  /* 0x0046c00001f47983 */ /* 0x000eea0000100800 */
[----:B------:R-:W-:-:S02]  /*a080*/  @!P1 IADD3 R132, R132, -R243, RZ ;  /* 0x800000f384849210 */ /* 0x000fc40007ffe0ff */
[--C-:B------:R-:W-:Y:S01]  /*a090*/  @!P0 IMAD.IADD R137, R137, 0x1, -R243.reuse ;  /* 0x0000000189898824 */ /* 0x100fe200078e0af3 */
[----:B------:R-:W-:Y:S01]  /*a0a0*/  IABS R241, R7 ;  /* 0x0000000700f17213 */ /* 0x000fe20000000000 */
[----:B------:R-:W-:Y:S01]  /*a0b0*/  @!P5 IMAD.IADD R134, R134, 0x1, -R243 ;  /* 0x000000018686d824 */ /* 0x000fe200078e0af3 */
[----:B------:R-:W-:Y:S01]  /*a0c0*/  ISETP.GT.U32.AND P1, PT, R243, R138, PT ;  /* 0x0000008af300720c */ /* 0x000fe20003f24070 */
[----:B-1----:R-:W3:Y:S01]  /*a0d0*/  LDL R7, [R1+0x4694] ;  /* 0x0046940001077983 */ /* 0x002ee20000100800 */
[----:B------:R-:W-:-:S03]  /*a0e0*/  ISETP.GE.AND P0, PT, R245, RZ, PT ;  /* 0x000000fff500720c */ /* 0x000fc60003f06270 */
[----:B------:R-:W3:Y:S01]  /*a0f0*/  LDL R245, [R1+0x46d8] ;  /* 0x0046d80001f57983 */ /* 0x000ee20000100800 */
[----:B------:R-:W-:-:S03]  /*a100*/  ISETP.GE.AND P5, PT, R251, RZ, PT ;  /* 0x000000fffb00720c */ /* 0x000fc60003fa6270 */
[----:B------:R-:W3:Y:S04]  /*a110*/  LDL R251, [R1+0x46a0] ;  /* 0x0046a00001fb7983 */ /* 0x000ee80000100800 */
[----:B------:R-:W-:Y:S02]  /*a120*/  @!P1 IADD3 R138, R138, -R243, RZ ;  /* 0x800000f38a8a9210 */ /* 0x000fe40007ffe0ff */
[----:B----4-:R-:W-:Y:S02]  /*a130*/  ISETP.GE.AND P1, PT, R250, RZ, PT ;  /* 0x000000fffa00720c */ /* 0x010fe40003f26270 */
[----:B------:R-:W4:Y:S01]  /*a140*/  LDL R250, [R1+0x4690] ;  /* 0x0046900001fa7983 */ /* 0x000f220000100800 */
[C---:B------:R-:W-:Y:S01]  /*a150*/  ISETP.GT.U32.AND P3, PT, R243.reuse, R129, PT ;  /* 0x00000081f300720c */ /* 0x040fe20003f64070 */
[----:B------:R-:W-:Y:S01]  /*a160*/  @!P4 IMAD.MOV R127, RZ, RZ, -R127 ;  /* 0x000000ffff7fc224 */ /* 0x000fe200078e0a7f */
[C---:B------:R-:W-:Y:S01]  /*a170*/  ISETP.GT.U32.AND P4, PT, R243.reuse, R133, PT ;  /* 0x00000085f300720c */ /* 0x040fe20003f84070 */
[----:B------:R-:W-:Y:S01]  /*a180*/  @!P6 IMAD.MOV R128, RZ, RZ, -R128 ;  /* 0x000000ffff80e224 */ /* 0x000fe200078e0a80 */
[----:B------:R-:W-:-:S09]  /*a190*/  ISETP.GT.U32.AND P6, PT, R243, R135, PT ;  /* 0x00000087f300720c */ /* 0x000fd20003fc4070 */
[----:B------:R-:W-:Y:S02]  /*a1a0*/  @!P3 IADD3 R129, R129, -R243, RZ ;  /* 0x800000f38181b210 */ /* 0x000fe40007ffe0ff */
[----:B------:R-:W-:Y:S01]  /*a1b0*/  @!P4 IMAD.IADD R133, R133, 0x1, -R243 ;  /* 0x000000018585c824 */ /* 0x000fe200078e0af3 */
[----:B------:R-:W-:Y:S02]  /*a1c0*/  ISETP.GT.U32.AND P4, PT, R243, R139, PT ;  /* 0x0000008bf300720c */ /* 0x000fe40003f84070 */
[----:B------:R-:W-:-:S11]  /*a1d0*/  @!P6 IADD3 R135, R135, -R243, RZ ;  /* 0x800000f38787e210 */ /* 0x000fd60007ffe0ff */
[----:B------:R-:W-:Y:S01]  /*a1e0*/  @!P4 IMAD.IADD R139, R139, 0x1, -R243 ;  /* 0x000000018b8bc824 */ /* 0x000fe200078e0af3 */
[----:B------:R-:W-:-:S13]  /*a1f0*/  ISETP.GE.AND P3, PT, R230, RZ, PT ;  /* 0x000000ffe600720c */ /* 0x000fda0003f66270 */
[----:B------:R-:W-:Y:S01]  /*a200*/  @!P3 IMAD.MOV R129, RZ, RZ, -R129 ;  /* 0x000000ffff81b224 */ /* 0x000fe200078e0a81 */
[C---:B------:R-:W-:Y:S02]  /*a210*/  ISETP.GT.U32.AND P3, PT, R243.reuse, R135, PT ;  /* 0x00000087f300720c */ /* 0x040fe40003f64070 */
[----:B--2---:R-:W-:Y:S02]  /*a220*/  ISETP.GE.AND P4, PT, R246, RZ, PT ;  /* 0x000000fff600720c */ /* 0x004fe40003f86270 */
[----:B------:R-:W2:Y:S01]  /*a230*/  LDL R246, [R1+0x46a8] ;  /* 0x0046a80001f67983 */ /* 0x000ea20000100800 */
[C---:B------:R-:W-:Y:S01]  /*a240*/  ISETP.GT.U32.AND P6, PT, R243.reuse, R140, PT ;  /* 0x0000008cf300720c */ /* 0x040fe20003fc4070 */
[----:B------:R-:W-:Y:S01]  /*a250*/  @!P5 IMAD.MOV R130, RZ, RZ, -R130 ;  /* 0x000000ffff82d224 */ /* 0x000fe200078e0a82 */
[----:B------:R-:W-:-:S06]  /*a260*/  ISETP.GT.U32.AND P5, PT, R243, R136, PT ;  /* 0x00000088f300720c */ /* 0x000fcc0003fa4070 */
[----:B------:R-:W-:Y:S01]  /*a270*/  @!P3 IMAD.IADD R135, R135, 0x1, -R243 ;  /* 0x000000018787b824 */ /* 0x000fe200078e0af3 */
[----:B------:R-:W-:-:S04]  /*a280*/  ISETP.GT.U32.AND P3, PT, R243, R142, PT ;  /* 0x0000008ef300720c */ /* 0x000fc80003f64070 */
[----:B------:R-:W-:Y:S02]  /*a290*/  @!P6 IADD3 R140, R140, -R243, RZ ;  /* 0x800000f38c8ce210 */ /* 0x000fe40007ffe0ff */
[----:B------:R-:W-:Y:S01]  /*a2a0*/  @!P2 IADD3 R131, -R131, RZ, RZ ;  /* 0x000000ff8383a210 */ /* 0x000fe20007ffe1ff */
[----:B------:R-:W-:Y:S01]  /*a2b0*/  @!P5 IMAD.IADD R136, R136, 0x1, -R243 ;  /* 0x000000018888d824 */ /* 0x000fe200078e0af3 */
[C---:B------:R-:W-:Y:S02]  /*a2c0*/  ISETP.GT.U32.AND P2, PT, R243.reuse, R137, PT ;  /* 0x00000089f300720c */ /* 0x040fe40003f44070 */
[----:B------:R-:W-:-:S03]  /*a2d0*/  ISETP.GT.U32.AND P6, PT, R243, R140, PT ;  /* 0x0000008cf300720c */ /* 0x000fc60003fc4070 */
[----:B------:R-:W-:Y:S01]  /*a2e0*/  @!P3 IMAD.IADD R142, R142, 0x1, -R243 ;  /* 0x000000018e8eb824 */ /* 0x000fe200078e0af3 */
[----:B------:R-:W-:Y:S02]  /*a2f0*/  @!P4 IADD3 R134, -R134, RZ, RZ ;  /* 0x000000ff8686c210 */ /* 0x000fe40007ffe1ff */
[----:B---3--:R-:W-:Y:S02]  /*a300*/  ISETP.GE.AND P3, PT, R244, RZ, PT ;  /* 0x000000fff400720c */ /* 0x008fe40003f66270 */
[C---:B------:R-:W-:Y:S01]  /*a310*/  ISETP.GT.U32.AND P5, PT, R243.reuse, R143, PT ;  /* 0x0000008ff300720c */ /* 0x040fe20003fa4070 */
[----:B------:R-:W3:Y:S01]  /*a320*/  LDL R244, [R1+0x46ec] ;  /* 0x0046ec0001f47983 */ /* 0x000ee20000100800 */
[----:B------:R-:W-:Y:S02]  /*a330*/  ISETP.GT.U32.AND P4, PT, R243, R141, PT ;  /* 0x0000008df300720c */ /* 0x000fe40003f84070 */
[-C--:B------:R-:W-:Y:S02]  /*a340*/  @!P2 IADD3 R137, R137, -R243.reuse, RZ ;  /* 0x800000f38989a210 */ /* 0x080fe40007ffe0ff */
[----:B------:R-:W-:-:S02]  /*a350*/  @!P6 IADD3 R140, R140, -R243, RZ ;  /* 0x800000f38c8ce210 */ /* 0x000fc40007ffe0ff */
[----:B------:R-:W-:Y:S02]  /*a360*/  ISETP.GT.U32.AND P2, PT, R243, R144, PT ;  /* 0x00000090f300720c */ /* 0x000fe40003f44070 */
[----:B------:R-:W-:Y:S02]  /*a370*/  ISETP.GE.AND P6, PT, R7, RZ, PT ;  /* 0x000000ff0700720c */ /* 0x000fe40003fc6270 */
[----:B------:R-:W3:Y:S01]  /*a380*/  LDL R7, [R1+0x46b4] ;  /* 0x0046b40001077983 */ /* 0x000ee20000100800 */
[----:B------:R-:W-:Y:S02]  /*a390*/  @!P5 IADD3 R143, R143, -R243, RZ ;  /* 0x800000f38f8fd210 */ /* 0x000fe40007ffe0ff */
[--C-:B------:R-:W-:Y:S01]  /*a3a0*/  @!P4 IMAD.IADD R141, R141, 0x1, -R243.reuse ;  /* 0x000000018d8dc824 */ /* 0x100fe200078e0af3 */
[----:B------:R-:W-:Y:S02]  /*a3b0*/  ISETP.GE.AND P5, PT, R245, RZ, PT ;  /* 0x000000fff500720c */ /* 0x000fe40003fa6270 */
[----:B------:R-:W-:Y:S01]  /*a3c0*/  ISETP.GE.AND P4, PT, R251, RZ, PT ;  /* 0x000000fffb00720c */ /* 0x000fe20003f86270 */
[----:B------:R-:W3:Y:S04]  /*a3d0*/  LDL R245, [R1+0x46bc] ;  /* 0x0046bc0001f57983 */ /* 0x000ee80000100800 */
[----:B------:R-:W3:Y:S01]  /*a3e0*/  LDL R251, [R1+0x46d4] ;  /* 0x0046d40001fb7983 */ /* 0x000ee20000100800 */
        /* <DEDUP_REMOVED lines=8> */
[C---:B------:R-:W-:Y:S01]  /*a470*/  ISETP.GT.U32.AND P1, PT, R243.reuse, R146, PT ;  /* 0x00000092f300720c */ /* 0x040fe20003f24070 */
[----:B------:R-:W-:Y:S01]  /*a480*/  @!P0 IMAD.IADD R138, R138, 0x1, -R243 ;  /* 0x000000018a8a8824 */ /* 0x000fe200078e0af3 */
[----:B------:R-:W-:-:S11]  /*a490*/  ISETP.GT.U32.AND P0, PT, R243, R145, PT ;  /* 0x00000091f300720c */ /* 0x000fd60003f04070 */
[----:B------:R-:W-:Y:S02]  /*a4a0*/  @!P1 IADD3 R146, R146, -R243, RZ ;  /* 0x800000f392929210 */ /* 0x000fe40007ffe0ff */
[----:B------:R-:W-:Y:S01]  /*a4b0*/  @!P0 IMAD.IADD R145, R145, 0x1, -R243 ;  /* 0x0000000191918824 */ /* 0x000fe200078e0af3 */
[----:B------:R-:W-:Y:S02]  /*a4c0*/  ISETP.GT.U32.AND P1, PT, R243, R141, PT ;  /* 0x0000008df300720c */ /* 0x000fe40003f24070 */
[----:B------:R-:W-:Y:S02]  /*a4d0*/  @!P3 IADD3 R137, -R137, RZ, RZ ;  /* 0x000000ff8989b210 */ /* 0x000fe40007ffe1ff */
[----:B------:R-:W-:-:S09]  /*a4e0*/  ISETP.GT.U32.AND P3, PT, R243, R143, PT ;  /* 0x0000008ff300720c */ /* 0x000fd20003f64070 */
[----:B------:R-:W-:Y:S01]  /*a4f0*/  @!P1 IMAD.IADD R141, R141, 0x1, -R243 ;  /* 0x000000018d8d9824 */ /* 0x000fe200078e0af3 */
[----:B------:R-:W-:Y:S02]  /*a500*/  ISETP.GT.U32.AND P1, PT, R243, R148, PT ;  /* 0x00000094f300720c */ /* 0x000fe40003f24070 */
[----:B--2---:R-:W-:Y:S02]  /*a510*/  ISETP.GE.AND P0, PT, R246, RZ, PT ;  /* 0x000000fff600720c */ /* 0x004fe40003f06270 */
[----:B------:R-:W2:Y:S01]  /*a520*/  LDL R246, [R1+0x46a4] ;  /* 0x0046a40001f67983 */ /* 0x000ea20000100800 */
[----:B------:R-:W-:-:S08]  /*a530*/  IADD3 R9, R222, 0xfa, RZ ;  /* 0x000000fade097810 */ /* 0x000fd00007ffe0ff */
[----:B------:R-:W-:Y:S01]  /*a540*/  @!P1 IMAD.IADD R148, R148, 0x1, -R243 ;  /* 0x0000000194949824 */ /* 0x000fe200078e0af3 */
[----:B------:R-:W-:Y:S01]  /*a550*/  @!P3 IADD3 R143, R143, -R243, RZ ;  /* 0x800000f38f8fb210 */ /* 0x000fe20007ffe0ff */
[----:B------:R-:W-:Y:S01]  /*a560*/  @!P6 IMAD.MOV R135, RZ, RZ, -R135 ;  /* 0x000000ffff87e224 */ /* 0x000fe200078e0a87 */
[C---:B------:R-:W-:Y:S01]  /*a570*/  ISETP.GT.U32.AND P6, PT, R243.reuse, R144, PT ;  /* 0x00000090f300720c */ /* 0x040fe20003fc4070 */
[----:B------:R-:W-:Y:S01]  /*a580*/  @!P5 IMAD.MOV R138, RZ, RZ, -R138 ;  /* 0x000000ffff8ad224 */ /* 0x000fe200078e0a8a */
[----:B------:R-:W-:Y:S01]  /*a590*/  STL [R1+0x449c], R9 ;  /* 0x00449c0901007387 */ /* 0x000fe20000100800 */
[C---:B------:R-:W-:Y:S02]  /*a5a0*/  ISETP.GT.U32.AND P5, PT, R243.reuse, R146, PT ;  /* 0x00000092f300720c */ /* 0x040fe40003fa4070 */
[C---:B------:R-:W-:Y:S01]  /*a5b0*/  ISETP.GT.U32.AND P3, PT, R243.reuse, R150, PT ;  /* 0x00000096f300720c */ /* 0x040fe20003f64070 */
[----:B------:R-:W-:Y:S01]  /*a5c0*/  @!P4 IMAD.MOV R136, RZ, RZ, -R136 ;  /* 0x000000ffff88c224 */ /* 0x000fe200078e0a88 */
[----:B------:R-:W-:Y:S01]  /*a5d0*/  @!P0 IADD3 R140, -R140, RZ, RZ ;  /* 0x000000ff8c8c8210 */ /* 0x000fe20007ffe1ff */
[----:B------:R-:W-:Y:S01]  /*a5e0*/  @!P2 IMAD.MOV R139, RZ, RZ, -R139 ;  /* 0x000000ffff8ba224 */ /* 0x000fe200078e0a8b */
[----:B------:R-:W-:Y:S01]  /*a5f0*/  ISETP.GT.U32.AND P0, PT, R243, R147, PT ;  /* 0x00000093f300720c */ /* 0x000fe20003f04070 */
[----:B------:R-:W2:Y:S01]  /*a600*/  LDL R8, [R1+0x472c] ;  /* 0x00472c0001087983 */ /* 0x000ea20000100800 */
[----:B---3--:R-:W-:-:S02]  /*a610*/  ISETP.GE.AND P1, PT, R244, RZ, PT ;  /* 0x000000fff400720c */ /* 0x008fc40003f26270 */
[--C-:B------:R-:W-:Y:S01]  /*a620*/  @!P6 IMAD.IADD R144, R144, 0x1, -R243.reuse ;  /* 0x000000019090e824 */ /* 0x100fe200078e0af3 */
[----:B------:R-:W3:Y:S02]  /*a630*/  LDL R244, [R1+0x46d0] ;  /* 0x0046d00001f47983 */ /* 0x000ee40000100800 */
[----:B------:R-:W-:Y:S02]  /*a640*/  @!P5 IADD3 R146, R146, -R243, RZ ;  /* 0x800000f39292d210 */ /* 0x000fe40007ffe0ff */
[----:B------:R-:W-:Y:S01]  /*a650*/  @!P3 IMAD.IADD R150, R150, 0x1, -R243 ;  /* 0x000000019696b824 */ /* 0x000fe200078e0af3 */
[----:B------:R-:W-:-:S03]  /*a660*/  ISETP.GT.U32.AND P6, PT, R243, R151, PT ;  /* 0x00000097f300720c */ /* 0x000fc60003fc4070 */
[----:B------:R-:W-:Y:S01]  /*a670*/  @!P0 IMAD.IADD R147, R147, 0x1, -R243 ;  /* 0x0000000193938824 */ /* 0x000fe200078e0af3 */
[----:B------:R-:W3:Y:S01]  /*a680*/  LDL R10, [R1+0x46e0] ;  /* 0x0046e000010a7983 */ /* 0x000ee20000100800 */
[----:B------:R-:W-:-:S03]  /*a690*/  ISETP.GE.AND P5, PT, R7, RZ, PT ;  /* 0x000000ff0700720c */ /* 0x000fc60003fa6270 */
[----:B------:R-:W3:Y:S01]  /*a6a0*/  LDL R7, [R1+0x4710] ;  /* 0x0047100001077983 */ /* 0x000ee20000100800 */
[----:B------:R-:W-:-:S03]  /*a6b0*/  ISETP.GE.AND P3, PT, R245, RZ, PT ;  /* 0x000000fff500720c */ /* 0x000fc60003f66270 */
[----:B------:R-:W3:Y:S01]  /*a6c0*/  LDL R245, [R1+0x46dc] ;  /* 0x0046dc0001f57983 */ /* 0x000ee20000100800 */
[----:B------:R-:W-:-:S03]  /*a6d0*/  ISETP.GE.AND P0, PT, R251, RZ, PT ;  /* 0x000000fffb00720c */ /* 0x000fc60003f06270 */
[----:B------:R-:W3:Y:S01]  /*a6e0*/  LDL R251, [R1+0x46b8] ;  /* 0x0046b80001fb7983 */ /* 0x000ee20000100800 */
[----:B------:R-:W-:Y:S01]  /*a6f0*/  @!P6 IMAD.IADD R151, R151, 0x1, -R243 ;  /* 0x000000019797e824 */ /* 0x000fe200078e0af3 */
[----:B----4-:R-:W-:Y:S02]  /*a700*/  ISETP.GE.AND P6, PT, R250, RZ, PT ;  /* 0x000000fffa00720c */ /* 0x010fe40003fc6270 */
[----:B------:R-:W4:Y:S01]  /*a710*/  LDL R250, [R1+0x470c] ;  /* 0x00470c0001fa7983 */ /* 0x000f220000100800 */
[----:B------:R-:W-:-:S13]  /*a720*/  ISETP.GT.U32.AND P4, PT, R243, R142, PT ;  /* 0x0000008ef300720c */ /* 0x000fda0003f84070 */
[----:B------:R-:W-:Y:S01]  /*a730*/  @!P4 IMAD.IADD R142, R142, 0x1, -R243 ;  /* 0x000000018e8ec824 */ /* 0x000fe200078e0af3 */
[C---:B------:R-:W-:Y:S02]  /*a740*/  ISETP.GT.U32.AND P4, PT, R243.reuse, R149, PT ;  /* 0x00000095f300720c */ /* 0x040fe40003f84070 */
[----:B------:R-:W-:Y:S02]  /*a750*/  ISETP.GT.U32.AND P2, PT, R243, R145, PT ;  /* 0x00000091f300720c */ /* 0x000fe40003f44070 */
[----:B------:R-:W-:-:S09]  /*a760*/  @!P1 IADD3 R143, -R143, RZ, RZ ;  /* 0x000000ff8f8f9210 */ /* 0x000fd20007ffe1ff */
[----:B------:R-:W-:-:S04]  /*a770*/  @!P4 IADD3 R149, R149, -R243, RZ ;  /* 0x800000f39595c210 */ /* 0x000fc80007ffe0ff */
[----:B------:R-:W-:Y:S01]  /*a780*/  ISETP.GT.U32.AND P1, PT, R243, R149, PT ;  /* 0x00000095f300720c */ /* 0x000fe20003f24070 */
[----:B------:R-:W-:Y:S01]  /*a790*/  @!P2 IMAD.IADD R145, R145, 0x1, -R243 ;  /* 0x000000019191a824 */ /* 0x000fe200078e0af3 */
[C---:B------:R-:W-:Y:S01]  /*a7a0*/  ISETP.GT.U32.AND P2, PT, R243.reuse, R152, PT ;  /* 0x00000098f300720c */ /* 0x040fe20003f44070 */
[----:B------:R-:W-:Y:S01]  /*a7b0*/  @!P0 IMAD.MOV R142, RZ, RZ, -R142 ;  /* 0x000000ffff8e8224 */ /* 0x000fe200078e0a8e */
[----:B------:R-:W-:-:S09]  /*a7c0*/  ISETP.GT.U32.AND P0, PT, R243, R148, PT ;  /* 0x00000094f300720c */ /* 0x000fd20003f04070 */
[----:B------:R-:W-:Y:S02]  /*a7d0*/  @!P1 IADD3 R149, R149, -R243, RZ ;  /* 0x800000f395959210 */ /* 0x000fe40007ffe0ff */
[C---:B------:R-:W-:Y:S02]  /*a7e0*/  ISETP.GT.U32.AND P1, PT, R243.reuse, R155, PT ;  /* 0x0000009bf300720c */ /* 0x040fe40003f24070 */
[----:B--2---:R-:W-:Y:S02]  /*a7f0*/  ISETP.GE.AND P4, PT, R246, RZ, PT ;  /* 0x000000fff600720c */ /* 0x004fe40003f86270 */
[----:B------:R-:W2:Y:S11]  /*a800*/  LDL R246, [R1+0x46e8] ;  /* 0x0046e80001f67983 */ /* 0x000eb60000100800 */
[----:B------:R-:W-:Y:S01]  /*a810*/  @!P4 IMAD.MOV R144, RZ, RZ, -R144 ;  /* 0x000000ffff90c224 */ /* 0x000fe200078e0a90 */
[----:B------:R-:W-:-:S02]  /*a820*/  ISETP.GT.U32.AND P4, PT, R243, R150, PT ;  /* 0x00000096f300720c */ /* 0x000fc40003f84070 */
[-C--:B------:R-:W-:Y:S01]  /*a830*/  @!P2 IADD3 R152, R152, -R243.reuse, RZ ;  /* 0x800000f39898a210 */ /* 0x080fe20007ffe0ff */
[----:B------:R-:W-:Y:S01]  /*a840*/  @!P5 IMAD.MOV R141, RZ, RZ, -R141 ;  /* 0x000000ffff8dd224 */ /* 0x000fe200078e0a8d */
[----:B------:R-:W-:Y:S01]  /*a850*/  @!P1 IADD3 R155, R155, -R243, RZ ;  /* 0x800000f39b9b9210 */ /* 0x000fe20007ffe0ff */
[----:B------:R-:W-:Y:S01]  /*a860*/  @!P3 IMAD.MOV R145, RZ, RZ, -R145 ;  /* 0x000000ffff91b224 */ /* 0x000fe200078e0a91 */
[C---:B------:R-:W-:Y:S01]  /*a870*/  ISETP.GT.U32.AND P3, PT, R243.reuse, R151, PT ;  /* 0x00000097f300720c */ /* 0x040fe20003f64070 */
[----:B------:R-:W-:Y:S01]  /*a880*/  @!P0 IMAD.IADD R148, R148, 0x1, -R243 ;  /* 0x0000000194948824 */ /* 0x000fe200078e0af3 */
[C---:B------:R-:W-:Y:S02]  /*a890*/  ISETP.GT.U32.AND P5, PT, R243.reuse, R152, PT ;  /* 0x00000098f300720c */ /* 0x040fe40003fa4070 */
[----:B------:R-:W-:-:S03]  /*a8a0*/  ISETP.GT.U32.AND P0, PT, R243, R154, PT ;  /* 0x0000009af300720c */ /* 0x000fc60003f04070 */
[--C-:B------:R-:W-:Y:S01]  /*a8b0*/  @!P4 IMAD.IADD R150, R150, 0x1, -R243.reuse ;  /* 0x000000019696c824 */ /* 0x100fe200078e0af3 */
[----:B------:R-:W-:Y:S02]  /*a8c0*/  ISETP.GT.U32.AND P4, PT, R243, R156, PT ;  /* 0x0000009cf300720c */ /* 0x000fe40003f84070 */
[----:B---3--:R-:W-:Y:S02]  /*a8d0*/  ISETP.GE.AND P1, PT, R244, RZ, PT ;  /* 0x000000fff400720c */ /* 0x008fe40003f26270 */
[----:B------:R-:W3:Y:S01]  /*a8e0*/  LDL R244, [R1+0x46f4] ;  /* 0x0046f40001f47983 */ /* 0x000ee20000100800 */
[--C-:B------:R-:W-:Y:S01]  /*a8f0*/  @!P3 IMAD.IADD R151, R151, 0x1, -R243.reuse ;  /* 0x000000019797b824 */ /* 0x100fe200078e0af3 */
[----:B------:R-:W-:Y:S02]  /*a900*/  ISETP.GT.U32.AND P3, PT, R243, R157, PT ;  /* 0x0000009df300720c */ /* 0x000fe40003f64070 */
[----:B------:R-:W-:Y:S01]  /*a910*/  @!P5 IADD3 R152, R152, -R243, RZ ;  /* 0x800000f39898d210 */ /* 0x000fe20007ffe0ff */
[----:B------:R-:W-:Y:S01]  /*a920*/  @!P0 IMAD.IADD R154, R154, 0x1, -R243 ;  /* 0x000000019a9a8824 */ /* 0x000fe200078e0af3 */
[----:B------:R-:W-:-:S03]  /*a930*/  ISETP.GE.AND P5, PT, R7, RZ, PT ;  /* 0x000000ff0700720c */ /* 0x000fc60003fa6270 */
[----:B------:R-:W-:Y:S01]  /*a940*/  @!P4 IMAD.IADD R156, R156, 0x1, -R243 ;  /* 0x000000019c9cc824 */ /* 0x000fe200078e0af3 */
        /* <DEDUP_REMOVED lines=8> */
[C---:B------:R-:W-:Y:S02]  /*a9d0*/  ISETP.GT.U32.AND P2, PT, R243.reuse, R147, PT ;  /* 0x00000093f300720c */ /* 0x040fe40003f44070 */
[----:B------:R-:W-:Y:S02]  /*a9e0*/  @!P6 IADD3 R146, -R146, RZ, RZ ;  /* 0x000000ff9292e210 */ /* 0x000fe40007ffe1ff */
[----:B------:R-:W-:Y:S02]  /*a9f0*/  ISETP.GT.U32.AND P6, PT, R243, R153, PT ;  /* 0x00000099f300720c */ /* 0x000fe40003fc4070 */
[----:B------:R-:W-:-:S02]  /*aa00*/  @!P5 IADD3 R148, -R148, RZ, RZ ;  /* 0x000000ff9494d210 */ /* 0x000fc40007ffe1ff */
[----:B------:R-:W-:-:S05]  /*aa10*/  ISETP.GT.U32.AND P5, PT, R243, R154, PT ;  /* 0x0000009af300720c */ /* 0x000fca0003fa4070 */
[----:B------:R-:W-:-:S04]  /*aa20*/  @!P2 IMAD.IADD R147, R147, 0x1, -R243 ;  /* 0x000000019393a824 */ /* 0x000fc800078e0af3 */
[----:B------:R-:W-:Y:S02]  /*aa30*/  @!P6 IMAD.IADD R153, R153, 0x1, -R243 ;  /* 0x000000019999e824 */ /* 0x000fe400078e0af3 */
[----:B------:R-:W-:Y:S02]  /*aa40*/  @!P0 IMAD.MOV R149, RZ, RZ, -R149 ;  /* 0x000000ffff958224 */ /* 0x000fe400078e0a95 */
[----:B------:R-:W-:Y:S02]  /*aa50*/  @!P5 IADD3 R154, R154, -R243, RZ ;  /* 0x800000f39a9ad210 */ /* 0x000fe40007ffe0ff */
[C---:B------:R-:W-:Y:S02]  /*aa60*/  ISETP.GT.U32.AND P5, PT, R243.reuse, R161, PT ;  /* 0x000000a1f300720c */ /* 0x040fe40003fa4070 */
[C---:B------:R-:W-:Y:S01]  /*aa70*/  ISETP.GT.U32.AND P0, PT, R243.reuse, R155, PT ;  /* 0x0000009bf300720c */ /* 0x040fe20003f04070 */
[----:B------:R-:W-:Y:S01]  /*aa80*/  @!P1 IMAD.MOV R150, RZ, RZ, -R150 ;  /* 0x000000ffff969224 */ /* 0x000fe200078e0a96 */
[C---:B------:R-:W-:Y:S01]  /*aa90*/  ISETP.GT.U32.AND P1, PT, R243.reuse, R156, PT ;  /* 0x0000009cf300720c */ /* 0x040fe20003f24070 */
[----:B------:R-:W-:Y:S01]  /*aaa0*/  @!P3 IMAD.MOV R152, RZ, RZ, -R152 ;  /* 0x000000ffff98b224 */ /* 0x000fe200078e0a98 */
[----:B------:R-:W-:-:S07]  /*aab0*/  ISETP.GT.U32.AND P3, PT, R243, R159, PT ;  /* 0x0000009ff300720c */ /* 0x000fce0003f64070 */
[----:B------:R-:W-:Y:S01]  /*aac0*/  @!P5 IMAD.IADD R161, R161, 0x1, -R243 ;  /* 0x00000001a1a1d824 */ /* 0x000fe200078e0af3 */
[----:B--2---:R-:W-:-:S13]  /*aad0*/  ISETP.GE.AND P2, PT, R246, RZ, PT ;  /* 0x000000fff600720c */ /* 0x004fda0003f46270 */
[----:B------:R-:W-:Y:S01]  /*aae0*/  @!P2 IMAD.MOV R147, RZ, RZ, -R147 ;  /* 0x000000ffff93a224 */ /* 0x000fe200078e0a93 */
[----:B------:R-:W-:Y:S01]  /*aaf0*/  ISETP.GT.U32.AND P2, PT, R243, R153, PT ;  /* 0x00000099f300720c */ /* 0x000fe20003f44070 */
[----:B------:R-:W-:Y:S01]  /*ab00*/  @!P0 IMAD.IADD R155, R155, 0x1, -R243 ;  /* 0x000000019b9b8824 */ /* 0x000fe200078e0af3 */
[----:B------:R-:W-:-:S11]  /*ab10*/  ISETP.GT.U32.AND P0, PT, R243, R162, PT ;  /* 0x000000a2f300720c */ /* 0x000fd60003f04070 */
[--C-:B------:R-:W-:Y:S01]  /*ab20*/  @!P2 IMAD.IADD R153, R153, 0x1, -R243.reuse ;  /* 0x000000019999a824 */ /* 0x100fe200078e0af3 */
[C---:B------:R-:W-:Y:S02]  /*ab30*/  ISETP.GT.U32.AND P2, PT, R243.reuse, R160, PT ;  /* 0x000000a0f300720c */ /* 0x040fe40003f44070 */
[----:B---3--:R-:W-:Y:S02]  /*ab40*/  ISETP.GE.AND P5, PT, R244, RZ, PT ;  /* 0x000000fff400720c */ /* 0x008fe40003fa6270 */
[----:B------:R-:W2:Y:S01]  /*ab50*/  LDL R244, [R1+0x4754] ;  /* 0x0047540001f47983 */ /* 0x000ea20000100800 */
[--C-:B------:R-:W-:Y:S01]  /*ab60*/  @!P1 IMAD.IADD R156, R156, 0x1, -R243.reuse ;  /* 0x000000019c9c9824 */ /* 0x100fe200078e0af3 */
[----:B------:R-:W-:Y:S01]  /*ab70*/  ISETP.GT.U32.AND P1, PT, R243, R163, PT ;  /* 0x000000a3f300720c */ /* 0x000fe20003f24070 */
[--C-:B------:R-:W-:Y:S02]  /*ab80*/  @!P3 IMAD.IADD R159, R159, 0x1, -R243.reuse ;  /* 0x000000019f9fb824 */ /* 0x100fe400078e0af3 */
[----:B------:R-:W-:Y:S01]  /*ab90*/  @!P0 IMAD.IADD R162, R162, 0x1, -R243 ;  /* 0x00000001a2a28824 */ /* 0x000fe200078e0af3 */
[----:B------:R-:W-:-:S03]  /*aba0*/  ISETP.GE.AND P3, PT, R7, RZ, PT ;  /* 0x000000ff0700720c */ /* 0x000fc60003f66270 */
[----:B------:R-:W-:Y:S01]  /*abb0*/  @!P2 IADD3 R160, R160, -R243, RZ ;  /* 0x800000f3a0a0a210 */ /* 0x000fe20007ffe0ff */
[----:B------:R-:W3:Y:S01]  /*abc0*/  LDL R7, [R1+0x4708] ;  /* 0x0047080001077983 */ /* 0x000ee20000100800 */
[----:B------:R-:W-:-:S03]  /*abd0*/  ISETP.GE.AND P0, PT, R245, RZ, PT ;  /* 0x000000fff500720c */ /* 0x000fc60003f06270 */
[----:B------:R-:W3:Y:S01]  /*abe0*/  LDL R245, [R1+0x4774] ;  /* 0x0047740001f57983 */ /* 0x000ee20000100800 */
[----:B------:R-:W-:-:S03]  /*abf0*/  ISETP.GE.AND P2, PT, R251, RZ, PT ;  /* 0x000000fffb00720c */ /* 0x000fc60003f46270 */
[----:B------:R-:W3:Y:S01]  /*ac00*/  LDL R251, [R1+0x4720] ;  /* 0x0047200001fb7983 */ /* 0x000ee20000100800 */
[----:B------:R-:W-:Y:S02]  /*ac10*/  @!P1 IADD3 R163, R163, -R243, RZ ;  /* 0x800000f3a3a39210 */ /* 0x000fe40007ffe0ff */
[----:B----4-:R-:W-:Y:S02]  /*ac20*/  ISETP.GE.AND P1, PT, R250, RZ, PT ;  /* 0x000000fffa00720c */ /* 0x010fe40003f26270 */
[----:B------:R-:W4:Y:S01]  /*ac30*/  LDL R250, [R1+0x4704] ;  /* 0x0047040001fa7983 */ /* 0x000f220000100800 */
[----:B------:R-:W-:Y:S02]  /*ac40*/  ISETP.GT.U32.AND P6, PT, R243, R158, PT ;  /* 0x0000009ef300720c */ /* 0x000fe40003fc4070 */
[----:B------:R-:W-:Y:S02]  /*ac50*/  @!P4 IADD3 R151, -R151, RZ, RZ ;  /* 0x000000ff9797c210 */ /* 0x000fe40007ffe1ff */
[----:B------:R-:W-:-:S02]  /*ac60*/  ISETP.GT.U32.AND P4, PT, R243, R157, PT ;  /* 0x0000009df300720c */ /* 0x000fc40003f84070 */
[----:B------:R-:W-:Y:S02]  /*ac70*/  @!P3 IADD3 R154, -R154, RZ, RZ ;  /* 0x000000ff9a9ab210 */ /* 0x000fe40007ffe1ff */
[----:B------:R-:W-:-:S05]  /*ac80*/  ISETP.GT.U32.AND P3, PT, R243, R160, PT ;  /* 0x000000a0f300720c */ /* 0x000fca0003f64070 */
[----:B------:R-:W-:-:S04]  /*ac90*/  @!P6 IMAD.IADD R158, R158, 0x1, -R243 ;  /* 0x000000019e9ee824 */ /* 0x000fc800078e0af3 */
[-C--:B------:R-:W-:Y:S02]  /*aca0*/  @!P4 IADD3 R157, R157, -R243.reuse, RZ ;  /* 0x800000f39d9dc210 */ /* 0x080fe40007ffe0ff */
[C---:B------:R-:W-:Y:S02]  /*acb0*/  ISETP.GT.U32.AND P6, PT, R243.reuse, R158, PT ;  /* 0x0000009ef300720c */ /* 0x040fe40003fc4070 */
[C---:B------:R-:W-:Y:S01]  /*acc0*/  ISETP.GT.U32.AND P4, PT, R243.reuse, R164, PT ;  /* 0x000000a4f300720c */ /* 0x040fe20003f84070 */
[----:B------:R-:W-:Y:S01]  /*acd0*/  @!P2 IMAD.MOV R155, RZ, RZ, -R155 ;  /* 0x000000ffff9ba224 */ /* 0x000fe200078e0a9b */
[----:B------:R-:W-:Y:S02]  /*ace0*/  @!P3 IADD3 R160, R160, -R243, RZ ;  /* 0x800000f3a0a0b210 */ /* 0x000fe40007ffe0ff */
[C---:B------:R-:W-:Y:S02]  /*acf0*/  ISETP.GT.U32.AND P3, PT, R243.reuse, R167, PT ;  /* 0x000000a7f300720c */ /* 0x040fe40003f64070 */
[----:B------:R-:W-:-:S05]  /*ad00*/  ISETP.GT.U32.AND P2, PT, R243, R161, PT ;  /* 0x000000a1f300720c */ /* 0x000fca0003f44070 */
[--C-:B------:R-:W-:Y:S01]  /*ad10*/  @!P6 IMAD.IADD R158, R158, 0x1, -R243.reuse ;  /* 0x000000019e9ee824 */ /* 0x100fe200078e0af3 */
[----:B------:R-:W-:Y:S01]  /*ad20*/  ISETP.GE.AND P6, PT, R8, RZ, PT ;  /* 0x000000ff0800720c */ /* 0x000fe20003fc6270 */
[--C-:B------:R-:W-:Y:S01]  /*ad30*/  @!P4 IMAD.IADD R164, R164, 0x1, -R243.reuse ;  /* 0x00000001a4a4c824 */ /* 0x100fe200078e0af3 */
[----:B------:R-:W-:Y:S02]  /*ad40*/  ISETP.GT.U32.AND P4, PT, R243, R159, PT ;  /* 0x0000009ff300720c */ /* 0x000fe40003f84070 */
[----:B------:R-:W-:Y:S01]  /*ad50*/  IADD3 R8, R222, 0xfb, RZ ;  /* 0x000000fbde087810 */ /* 0x000fe20007ffe0ff */
[--C-:B------:R-:W-:Y:S02]  /*ad60*/  @!P3 IMAD.IADD R167, R167, 0x1, -R243.reuse ;  /* 0x00000001a7a7b824 */ /* 0x100fe400078e0af3 */
[----:B------:R-:W-:Y:S01]  /*ad70*/  @!P5 IMAD.MOV R156, RZ, RZ, -R156 ;  /* 0x000000ffff9cd224 */ /* 0x000fe200078e0a9c */
[----:B------:R-:W-:Y:S01]  /*ad80*/  ISETP.GT.U32.AND P5, PT, R243, R164, PT ;  /* 0x000000a4f300720c */ /* 0x000fe20003fa4070 */
[----:B------:R-:W-:Y:S01]  /*ad90*/  @!P1 IMAD.MOV R158, RZ, RZ, -R158 ;  /* 0x000000ffff9e9224 */ /* 0x000fe200078e0a9e */
[----:B------:R-:W-:Y:S01]  /*ada0*/  STL [R1+0x4488], R8 ;  /* 0x0044880801007387 */ /* 0x000fe20000100800 */
[----:B------:R-:W-:Y:S01]  /*adb0*/  @!P2 IMAD.IADD R161, R161, 0x1, -R243 ;  /* 0x00000001a1a1a824 */ /* 0x000fe200078e0af3 */
[C---:B------:R-:W-:Y:S01]  /*adc0*/  ISETP.GT.U32.AND P1, PT, R243.reuse, R165, PT ;  /* 0x000000a5f300720c */ /* 0x040fe20003f24070 */
[----:B------:R-:W-:Y:S01]  /*add0*/  @!P6 IMAD.MOV R153, RZ, RZ, -R153 ;  /* 0x000000ffff99e224 */ /* 0x000fe200078e0a99 */
[----:B------:R-:W-:Y:S01]  /*ade0*/  ISETP.GT.U32.AND P6, PT, R243, R162, PT ;  /* 0x000000a2f300720c */ /* 0x000fe20003fc4070 */
[----:B------:R-:W-:Y:S01]  /*adf0*/  @!P4 IMAD.IADD R159, R159, 0x1, -R243 ;  /* 0x000000019f9fc824 */ /* 0x000fe200078e0af3 */
[----:B------:R-:W-:-:S02]  /*ae00*/  ISETP.GT.U32.AND P2, PT, R243, R168, PT ;  /* 0x000000a8f300720c */ /* 0x000fc40003f44070 */
[----:B------:R-:W-:-:S03]  /*ae10*/  ISETP.GT.U32.AND P4, PT, R243, R166, PT ;  /* 0x000000a6f300720c */ /* 0x000fc60003f84070 */
[--C-:B------:R-:W-:Y:S01]  /*ae20*/  @!P5 IMAD.IADD R164, R164, 0x1, -R243.reuse ;  /* 0x00000001a4a4d824 */ /* 0x100fe200078e0af3 */
[----:B------:R-:W-:Y:S02]  /*ae30*/  ISETP.GE.AND P5, PT, R10, RZ, PT ;  /* 0x000000ff0a00720c */ /* 0x000fe40003fa6270 */
[----:B------:R-:W4:Y:S01]  /*ae40*/  LDL R10, [R1+0x473c] ;  /* 0x00473c00010a7983 */ /* 0x000f220000100800 */
[--C-:B------:R-:W-:Y:S02]  /*ae50*/  @!P1 IMAD.IADD R165, R165, 0x1, -R243.reuse ;  /* 0x00000001a5a59824 */ /* 0x100fe400078e0af3 */
[--C-:B------:R-:W-:Y:S01]  /*ae60*/  @!P6 IMAD.IADD R162, R162, 0x1, -R243.reuse ;  /* 0x00000001a2a2e824 */ /* 0x100fe200078e0af3 */
[----:B------:R-:W-:Y:S01]  /*ae70*/  ISETP.GT.U32.AND P6, PT, R243, R169, PT ;  /* 0x000000a9f300720c */ /* 0x000fe20003fc4070 */
[----:B------:R-:W-:Y:S02]  /*ae80*/  @!P2 IMAD.IADD R168, R168, 0x1, -R243 ;  /* 0x00000001a8a8a824 */ /* 0x000fe400078e0af3 */
[----:B------:R-:W-:-:S02]  /*ae90*/  @!P4 IADD3 R166, R166, -R243, RZ ;  /* 0x800000f3a6a6c210 */ /* 0x000fc40007ffe0ff */
[----:B--2---:R-:W-:Y:S02]  /*aea0*/  ISETP.GE.AND P3, PT, R244, RZ, PT ;  /* 0x000000fff400720c */ /* 0x004fe40003f66270 */
[----:B------:R-:W2:Y:S01]  /*aeb0*/  LDL R244, [R1+0x4724] ;  /* 0x0047240001f47983 */ /* 0x000ea20000100800 */
[----:B---3--:R-:W-:-:S03]  /*aec0*/  ISETP.GE.AND P1, PT, R7, RZ, PT ;  /* 0x000000ff0700720c */ /* 0x008fc60003f26270 */
        /* <DEDUP_REMOVED lines=8> */
[----:B------:R-:W-:-:S05]  /*af50*/  IMAD.HI.U32 R224, R249, R235, RZ ;  /* 0x000000ebf9e07227 */ /* 0x000fca00078e00ff */
[----:B------:R-:W-:-:S05]  /*af60*/  IADD3 R224, -R224, RZ, RZ ;  /* 0x000000ffe0e07210 */ /* 0x000fca0007ffe1ff */
[----:B------:R-:W-:Y:S02]  /*af70*/  IMAD R235, R243, R224, R235 ;  /* 0x000000e0f3eb7224 */ /* 0x000fe400078e02eb */
[----:B------:R-:W-:-:S04]  /*af80*/  IMAD.HI.U32 R224, R249, R236, RZ ;  /* 0x000000ecf9e07227 */ /* 0x000fc800078e00ff */
[----:B------:R-:W-:-:S04]  /*af90*/  IMAD.MOV R224, RZ, RZ, -R224 ;  /* 0x000000ffffe07224 */ /* 0x000fc800078e0ae0 */
[----:B------:R-:W-:Y:S02]  /*afa0*/  IMAD R236, R243, R224, R236 ;  /* 0x000000e0f3ec7224 */ /* 0x000fe400078e02ec */
[----:B------:R-:W-:-:S05]  /*afb0*/  IMAD.HI.U32 R224, R249, R237, RZ ;  /* 0x000000edf9e07227 */ /* 0x000fca00078e00ff */
[----:B------:R-:W-:-:S05]  /*afc0*/  IADD3 R224, -R224, RZ, RZ ;  /* 0x000000ffe0e07210 */ /* 0x000fca0007ffe1ff */
[----:B------:R-:W-:Y:S02]  /*afd0*/  IMAD R237, R243, R224, R237 ;  /* 0x000000e0f3ed7224 */ /* 0x000fe400078e02ed */
[----:B------:R-:W-:-:S04]  /*afe0*/  IMAD.HI.U32 R224, R249, R238, RZ ;  /* 0x000000eef9e07227 */ /* 0x000fc800078e00ff */
[----:B------:R-:W-:Y:S01]  /*aff0*/  IMAD.MOV R224, RZ, RZ, -R224 ;  /* 0x000000ffffe07224 */ /* 0x000fe200078e0ae0 */
[----:B------:R-:W-:-:S03]  /*b000*/  @!P0 IADD3 R157, -R157, RZ, RZ ;  /* 0x000000ff9d9d8210 */ /* 0x000fc60007ffe1ff */
[C---:B------:R-:W-:Y:S01]  /*b010*/  IMAD R238, R243.reuse, R224, R238 ;  /* 0x000000e0f3ee7224 */ /* 0x040fe200078e02ee */
[----:B------:R-:W-:Y:S01]  /*b020*/  ISETP.GT.U32.AND P0, PT, R243, R163, PT ;  /* 0x000000a3f300720c */ /* 0x000fe20003f04070 */
[----:B------:R-:W-:-:S04]  /*b030*/  IMAD.HI.U32 R224, R249, R239, RZ ;  /* 0x000000eff9e07227 */ /* 0x000fc800078e00ff */
[----:B------:R-:W-:-:S04]  /*b040*/  IMAD.MOV R224, RZ, RZ, -R224 ;  /* 0x000000ffffe07224 */ /* 0x000fc800078e0ae0 */
[----:B------:R-:W-:Y:S02]  /*b050*/  IMAD R239, R243, R224, R239 ;  /* 0x000000e0f3ef7224 */ /* 0x000fe400078e02ef */
[----:B------:R-:W-:Y:S02]  /*b060*/  IMAD.HI.U32 R224, R249, R240, RZ ;  /* 0x000000f0f9e07227 */ /* 0x000fe400078e00ff */
[----:B------:R-:W-:Y:S02]  /*b070*/  @!P0 IADD3 R163, R163, -R243, RZ ;  /* 0x800000f3a3a38210 */ /* 0x000fe40007ffe0ff */
[----:B------:R-:W-:Y:S02]  /*b080*/  ISETP.GT.U32.AND P0, PT, R243, R170, PT ;  /* 0x000000aaf300720c */ /* 0x000fe40003f04070 */
[----:B------:R-:W-:-:S05]  /*b090*/  IADD3 R224, -R224, RZ, RZ ;  /* 0x000000ffe0e07210 */ /* 0x000fca0007ffe1ff */
[----:B------:R-:W-:Y:S02]  /*b0a0*/  IMAD R240, R243, R224, R240 ;  /* 0x000000e0f3f07224 */ /* 0x000fe400078e02f0 */
[----:B------:R-:W-:Y:S01]  /*b0b0*/  IMAD.HI.U32 R224, R249, R241, RZ ;  /* 0x000000f1f9e07227 */ /* 0x000fe200078e00ff */
[----:B------:R-:W-:-:S03]  /*b0c0*/  IABS R230, R252 ;  /* 0x000000fc00e67213 */ /* 0x000fc60000000000 */
[----:B------:R-:W-:Y:S01]  /*b0d0*/  IMAD.MOV R224, RZ, RZ, -R224 ;  /* 0x000000ffffe07224 */ /* 0x000fe200078e0ae0 */
[----:B------:R-:W-:Y:S01]  /*b0e0*/  @!P1 IADD3 R160, -R160, RZ, RZ ;  /* 0x000000ffa0a09210 */ /* 0x000fe20007ffe1ff */
[----:B------:R-:W-:Y:S01]  /*b0f0*/  @!P0 IMAD.IADD R170, R170, 0x1, -R243 ;  /* 0x00000001aaaa8824 */ /* 0x000fe200078e0af3 */
[C---:B------:R-:W-:Y:S01]  /*b100*/  ISETP.GT.U32.AND P0, PT, R243.reuse, R165, PT ;  /* 0x000000a5f300720c */ /* 0x040fe20003f04070 */
[C---:B------:R-:W-:Y:S01]  /*b110*/  IMAD R241, R243.reuse, R224, R241 ;  /* 0x000000e0f3f17224 */ /* 0x040fe200078e02f1 */
[----:B------:R-:W-:Y:S01]  /*b120*/  ISETP.GT.U32.AND P1, PT, R243, R166, PT ;  /* 0x000000a6f300720c */ /* 0x000fe20003f24070 */
[----:B------:R-:W-:-:S04]  /*b130*/  IMAD.HI.U32 R224, R249, R230, RZ ;  /* 0x000000e6f9e07227 */ /* 0x000fc800078e00ff */
[----:B------:R-:W-:Y:S01]  /*b140*/  @!P4 IMAD.MOV R161, RZ, RZ, -R161 ;  /* 0x000000ffffa1c224 */ /* 0x000fe200078e0aa1 */
[C---:B------:R-:W-:Y:S01]  /*b150*/  ISETP.GT.U32.AND P4, PT, R243.reuse, R168, PT ;  /* 0x000000a8f300720c */ /* 0x040fe20003f84070 */
[----:B------:R-:W-:Y:S01]  /*b160*/  @!P5 IMAD.MOV R159, RZ, RZ, -R159 ;  /* 0x000000ffff9fd224 */ /* 0x000fe200078e0a9f */
[----:B------:R-:W-:Y:S01]  /*b170*/  ISETP.GT.U32.AND P5, PT, R243, R167, PT ;  /* 0x000000a7f300720c */ /* 0x000fe20003fa4070 */
[----:B------:R-:W-:Y:S01]  /*b180*/  IMAD.MOV R224, RZ, RZ, -R224 ;  /* 0x000000ffffe07224 */ /* 0x000fe200078e0ae0 */
[----:B------:R-:W-:-:S03]  /*b190*/  IABS R246, R9 ;  /* 0x0000000900f67213 */ /* 0x000fc60000000000 */
[----:B------:R-:W-:Y:S02]  /*b1a0*/  IMAD R230, R243, R224, R230 ;  /* 0x000000e0f3e67224 */ /* 0x000fe400078e02e6 */
[----:B------:R-:W-:Y:S01]  /*b1b0*/  IMAD.HI.U32 R224, R249, R246, RZ ;  /* 0x000000f6f9e07227 */ /* 0x000fe200078e00ff */
[----:B------:R-:W-:Y:S02]  /*b1c0*/  @!P2 IADD3 R163, -R163, RZ, RZ ;  /* 0x000000ffa3a3a210 */ /* 0x000fe40007ffe1ff */
[----:B------:R-:W-:Y:S01]  /*b1d0*/  @!P1 IADD3 R166, R166, -R243, RZ ;  /* 0x800000f3a6a69210 */ /* 0x000fe20007ffe0ff */
[--C-:B------:R-:W-:Y:S01]  /*b1e0*/  @!P0 IMAD.IADD R165, R165, 0x1, -R243.reuse ;  /* 0x00000001a5a58824 */ /* 0x100fe200078e0af3 */
[----:B------:R-:W-:Y:S01]  /*b1f0*/  IADD3 R224, -R224, RZ, RZ ;  /* 0x000000ffe0e07210 */ /* 0x000fe20007ffe1ff */
[----:B------:R-:W-:Y:S01]  /*b200*/  @!P3 IMAD.MOV R162, RZ, RZ, -R162 ;  /* 0x000000ffffa2b224 */ /* 0x000fe200078e0aa2 */
[----:B--2---:R-:W-:Y:S01]  /*b210*/  ISETP.GE.AND P0, PT, R244, RZ, PT ;  /* 0x000000fff400720c */ /* 0x004fe20003f06270 */
[--C-:B------:R-:W-:Y:S01]  /*b220*/  @!P4 IMAD.IADD R168, R168, 0x1, -R243.reuse ;  /* 0x00000001a8a8c824 */ /* 0x100fe200078e0af3 */
[----:B------:R-:W-:Y:S01]  /*b230*/  ISETP.GT.U32.AND P3, PT, R243, R169, PT ;  /* 0x000000a9f300720c */ /* 0x000fe20003f64070 */
[----:B------:R-:W-:Y:S01]  /*b240*/  @!P5 IMAD.IADD R167, R167, 0x1, -R243 ;  /* 0x00000001a7a7d824 */ /* 0x000fe200078e0af3 */
[----:B------:R-:W-:-:S02]  /*b250*/  ISETP.GT.U32.AND P2, PT, R243, R170, PT ;  /* 0x000000aaf300720c */ /* 0x000fc40003f44070 */
[C---:B------:R-:W-:Y:S02]  /*b260*/  ISETP.GT.U32.AND P1, PT, R243.reuse, R172, PT ;  /* 0x000000acf300720c */ /* 0x040fe40003f24070 */
[----:B------:R-:W-:Y:S02]  /*b270*/  IABS R244, R8 ;  /* 0x0000000800f47213 */ /* 0x000fe40000000000 */
[C---:B------:R-:W-:Y:S02]  /*b280*/  ISETP.GT.U32.AND P4, PT, R243.reuse, R174, PT ;  /* 0x000000aef300720c */ /* 0x040fe40003f84070 */
[C---:B------:R-:W-:Y:S01]  /*b290*/  ISETP.GT.U32.AND P5, PT, R243.reuse, R173, PT ;  /* 0x000000adf300720c */ /* 0x040fe20003fa4070 */
[----:B------:R-:W-:Y:S02]  /*b2a0*/  IMAD R246, R243, R224, R246 ;  /* 0x000000e0f3f67224 */ /* 0x000fe400078e02f6 */
[----:B------:R-:W-:-:S04]  /*b2b0*/  IMAD.HI.U32 R224, R249, R244, RZ ;  /* 0x000000f4f9e07227 */ /* 0x000fc800078e00ff */
[----:B------:R-:W-:Y:S01]  /*b2c0*/  IMAD.MOV R224, RZ, RZ, -R224 ;  /* 0x000000ffffe07224 */ /* 0x000fe200078e0ae0 */
[-C--:B------:R-:W-:Y:S01]  /*b2d0*/  @!P3 IADD3 R169, R169, -R243.reuse, RZ ;  /* 0x800000f3a9a9b210 */ /* 0x080fe20007ffe0ff */
[--C-:B------:R-:W-:Y:S01]  /*b2e0*/  @!P2 IMAD.IADD R170, R170, 0x1, -R243.reuse ;  /* 0x00000001aaaaa824 */ /* 0x100fe200078e0af3 */
[----:B------:R-:W-:Y:S01]  /*b2f0*/  @!P1 IADD3 R172, R172, -R243, RZ ;  /* 0x800000f3acac9210 */ /* 0x000fe20007ffe0ff */
[--C-:B------:R-:W-:Y:S01]  /*b300*/  @!P4 IMAD.IADD R174, R174, 0x1, -R243.reuse ;  /* 0x00000001aeaec824 */ /* 0x100fe200078e0af3 */
[----:B------:R-:W-:Y:S01]  /*b310*/  ISETP.GT.U32.AND P3, PT, R243, R175, PT ;  /* 0x000000aff300720c */ /* 0x000fe20003f64070 */
[----:B------:R-:W-:Y:S01]  /*b320*/  @!P5 IMAD.IADD R173, R173, 0x1, -R243 ;  /* 0x00000001adadd824 */ /* 0x000fe200078e0af3 */
[----:B------:R-:W-:Y:S01]  /*b330*/  ISETP.GE.AND P2, PT, R10, RZ, PT ;  /* 0x000000ff0a00720c */ /* 0x000fe20003f46270 */
[----:B------:R-:W-:Y:S01]  /*b340*/  IMAD R244, R243, R224, R244 ;  /* 0x000000e0f3f47224 */ /* 0x000fe200078e02f4 */
[----:B---3--:R-:W-:Y:S01]  /*b350*/  ISETP.GE.AND P1, PT, R7, RZ, PT ;  /* 0x000000ff0700720c */ /* 0x008fe20003f26270 */
[----:B------:R-:W2:Y:S01]  /*b360*/  LDL R10, [R1+0x4784] ;  /* 0x00478400010a7983 */ /* 0x000ea20000100800 */
[----:B------:R-:W-:-:S02]  /*b370*/  ISETP.GE.AND P4, PT, R245, RZ, PT ;  /* 0x000000fff500720c */ /* 0x000fc40003f86270 */
[----:B------:R-:W-:Y:S01]  /*b380*/  ISETP.GE.AND P5, PT, R251, RZ, PT ;  /* 0x000000fffb00720c */ /* 0x000fe20003fa6270 */
[----:B------:R-:W3:Y:S04]  /*b390*/  LDL R7, [R1+0x4790] ;  /* 0x0047900001077983 */ /* 0x000ee80000100800 */
[----:B------:R-:W3:Y:S04]  /*b3a0*/  LDL R245, [R1+0x474c] ;  /* 0x00474c0001f57983 */ /* 0x000ee80000100800 */
[----:B------:R-:W3:Y:S04]  /*b3b0*/  LDL R224, [R1+0x4760] ;  /* 0x0047600001e07983 */ /* 0x000ee80000100800 */
[----:B------:R-:W3:Y:S01]  /*b3c0*/  LDL R251, [R1+0x4718] ;  /* 0x0047180001fb7983 */ /* 0x000ee20000100800 */
[----:B------:R-:W-:-:S02]  /*b3d0*/  @!P3 IADD3 R175, R175, -R243, RZ ;  /* 0x800000f3afafb210 */ /* 0x000fc40007ffe0ff */
[----:B----4-:R-:W-:Y:S02]  /*b3e0*/  ISETP.GE.AND P3, PT, R250, RZ, PT ;  /* 0x000000fffa00720c */ /* 0x010fe40003f66270 */
[----:B------:R-:W4:Y:S01]  /*b3f0*/  LDL R250, [R1+0x476c] ;  /* 0x00476c0001fa7983 */ /* 0x000f220000100800 */
[----:B------:R-:W-:Y:S01]  /*b400*/  @!P6 IMAD.MOV R164, RZ, RZ, -R164 ;  /* 0x000000ffffa4e224 */ /* 0x000fe200078e0aa4 */
[----:B------:R-:W-:Y:S01]  /*b410*/  ISETP.GT.U32.AND P6, PT, R243, R171, PT ;  /* 0x000000abf300720c */ /* 0x000fe20003fc4070 */
[----:B------:R-:W-:Y:S01]  /*b420*/  @!P1 IMAD.MOV R167, RZ, RZ, -R167 ;  /* 0x000000ffffa79224 */ /* 0x000fe200078e0aa7 */
[----:B------:R-:W-:Y:S01]  /*b430*/  @!P0 IADD3 R165, -R165, RZ, RZ ;  /* 0x000000ffa5a58210 */ /* 0x000fe20007ffe1ff */
[----:B------:R-:W-:Y:S01]  /*b440*/  @!P2 IMAD.MOV R166, RZ, RZ, -R166 ;  /* 0x000000ffffa6a224 */ /* 0x000fe200078e0aa6 */
[C---:B------:R-:W-:Y:S02]  /*b450*/  ISETP.GT.U32.AND P1, PT, R243.reuse, R173, PT ;  /* 0x000000adf300720c */ /* 0x040fe40003f24070 */
[----:B------:R-:W-:-:S07]  /*b460*/  ISETP.GT.U32.AND P2, PT, R243, R172, PT ;  /* 0x000000acf300720c */ /* 0x000fce0003f44070 */
[----:B------:R-:W-:Y:S01]  /*b470*/  @!P6 IMAD.IADD R171, R171, 0x1, -R243 ;  /* 0x00000001ababe824 */ /* 0x000fe200078e0af3 */
[----:B------:R-:W-:-:S04]  /*b480*/  ISETP.GT.U32.AND P6, PT, R243, R176, PT ;  /* 0x000000b0f300720c */ /* 0x000fc80003fc4070 */
[C---:B------:R-:W-:Y:S01]  /*b490*/  ISETP.GT.U32.AND P0, PT, R243.reuse, R171, PT ;  /* 0x000000abf300720c */ /* 0x040fe20003f04070 */
[----:B------:R-:W-:Y:S01]  /*b4a0*/  @!P4 IMAD.MOV R169, RZ, RZ, -R169 ;  /* 0x000000ffffa9c224 */ /* 0x000fe200078e0aa9 */
[----:B------:R-:W-:Y:S01]  /*b4b0*/  ISETP.GT.U32.AND P4, PT, R243, R175, PT ;  /* 0x000000aff300720c */ /* 0x000fe20003f84070 */
[----:B------:R-:W-:Y:S01]  /*b4c0*/  @!P3 IMAD.MOV R170, RZ, RZ, -R170 ;  /* 0x000000ffffaab224 */ /* 0x000fe200078e0aaa */
[----:B------:R-:W-:Y:S01]  /*b4d0*/  @!P5 IADD3 R168, -R168, RZ, RZ ;  /* 0x000000ffa8a8d210 */ /* 0x000fe20007ffe1ff */
[----:B------:R-:W-:-:S04]  /*b4e0*/  @!P1 IMAD.IADD R173, R173, 0x1, -R243 ;  /* 0x00000001adad9824 */ /* 0x000fc800078e0af3 */
[--C-:B------:R-:W-:Y:S01]  /*b4f0*/  @!P6 IMAD.IADD R176, R176, 0x1, -R243.reuse ;  /* 0x00000001b0b0e824 */ /* 0x100fe200078e0af3 */
[C---:B------:R-:W-:Y:S01]  /*b500*/  ISETP.GT.U32.AND P6, PT, R243.reuse, R174, PT ;  /* 0x000000aef300720c */ /* 0x040fe20003fc4070 */
[----:B------:R-:W-:Y:S01]  /*b510*/  @!P2 IMAD.IADD R172, R172, 0x1, -R243 ;  /* 0x00000001acaca824 */ /* 0x000fe200078e0af3 */
[----:B------:R-:W-:Y:S02]  /*b520*/  ISETP.GT.U32.AND P3, PT, R243, R177, PT ;  /* 0x000000b1f300720c */ /* 0x000fe40003f64070 */
[----:B------:R-:W-:Y:S02]  /*b530*/  @!P0 IADD3 R171, R171, -R243, RZ ;  /* 0x800000f3abab8210 */ /* 0x000fe40007ffe0ff */
[C---:B------:R-:W-:Y:S02]  /*b540*/  ISETP.GT.U32.AND P5, PT, R243.reuse, R176, PT ;  /* 0x000000b0f300720c */ /* 0x040fe40003fa4070 */
[C---:B------:R-:W-:Y:S02]  /*b550*/  ISETP.GT.U32.AND P0, PT, R243.reuse, R178, PT ;  /* 0x000000b2f300720c */ /* 0x040fe40003f04070 */
[----:B------:R-:W-:-:S02]  /*b560*/  ISETP.GT.U32.AND P1, PT, R243, R180, PT ;  /* 0x000000b4f300720c */ /* 0x000fc40003f24070 */
[----:B------:R-:W-:Y:S01]  /*b570*/  ISETP.GT.U32.AND P2, PT, R243, R179, PT ;  /* 0x000000b3f300720c */ /* 0x000fe20003f44070 */
[--C-:B------:R-:W-:Y:S01]  /*b580*/  @!P4 IMAD.IADD R175, R175, 0x1, -R243.reuse ;  /* 0x00000001afafc824 */ /* 0x100fe200078e0af3 */
[----:B------:R-:W-:Y:S02]  /*b590*/  @!P6 IADD3 R174, R174, -R243, RZ ;  /* 0x800000f3aeaee210 */ /* 0x000fe40007ffe0ff */
[C---:B------:R-:W-:Y:S02]  /*b5a0*/  ISETP.GT.U32.AND P6, PT, R243.reuse, R181, PT ;  /* 0x000000b5f300720c */ /* 0x040fe40003fc4070 */
[----:B------:R-:W-:Y:S01]  /*b5b0*/  ISETP.GT.U32.AND P4, PT, R243, R182, PT ;  /* 0x000000b6f300720c */ /* 0x000fe20003f84070 */
[--C-:B------:R-:W-:Y:S01]  /*b5c0*/  @!P5 IMAD.IADD R176, R176, 0x1, -R243.reuse ;  /* 0x00000001b0b0d824 */ /* 0x100fe200078e0af3 */
[-C--:B------:R-:W-:Y:S01]  /*b5d0*/  @!P3 IADD3 R177, R177, -R243.reuse, RZ ;  /* 0x800000f3b1b1b210 */ /* 0x080fe20007ffe0ff */
[----:B------:R-:W-:Y:S02]  /*b5e0*/  @!P0 IMAD.IADD R178, R178, 0x1, -R243 ;  /* 0x00000001b2b28824 */ /* 0x000fe400078e0af3 */
[----:B------:R-:W-:-:S02]  /*b5f0*/  @!P1 IADD3 R180, R180, -R243, RZ ;  /* 0x800000f3b4b49210 */ /* 0x000fc40007ffe0ff */
[----:B------:R-:W-:-:S04]  /*b600*/  @!P2 IMAD.IADD R179, R179, 0x1, -R243 ;  /* 0x00000001b3b3a824 */ /* 0x000fc800078e0af3 */
[--C-:B------:R-:W-:Y:S02]  /*b610*/  @!P6 IMAD.IADD R181, R181, 0x1, -R243.reuse ;  /* 0x00000001b5b5e824 */ /* 0x100fe400078e0af3 */
[----:B------:R-:W-:Y:S01]  /*b620*/  @!P4 IMAD.IADD R182, R182, 0x1, -R243 ;  /* 0x00000001b6b6c824 */ /* 0x000fe200078e0af3 */
[----:B------:R-:W-:-:S13]  /*b630*/  ISETP.GT.U32.AND P4, PT, R243, R178, PT ;  /* 0x000000b2f300720c */ /* 0x000fda0003f84070 */
[----:B------:R-:W-:Y:S01]  /*b640*/  @!P4 IMAD.IADD R178, R178, 0x1, -R243 ;  /* 0x00000001b2b2c824 */ /* 0x000fe200078e0af3 */
[----:B------:R-:W-:Y:S02]  /*b650*/  ISETP.GT.U32.AND P4, PT, R243, R185, PT ;  /* 0x000000b9f300720c */ /* 0x000fe40003f84070 */
[----:B--2---:R-:W-:Y:S02]  /*b660*/  ISETP.GE.AND P3, PT, R10, RZ, PT ;  /* 0x000000ff0a00720c */ /* 0x004fe40003f66270 */
[----:B------:R-:W2:Y:S01]  /*b670*/  LDL R10, [R1+0x4748] ;  /* 0x00474800010a7983 */ /* 0x000ea20000100800 */
[----:B---3--:R-:W-:Y:S02]  /*b680*/  ISETP.GE.AND P0, PT, R7, RZ, PT ;  /* 0x000000ff0700720c */ /* 0x008fe40003f06270 */
[----:B------:R-:W-:Y:S02]  /*b690*/  ISETP.GE.AND P1, PT, R245, RZ, PT ;  /* 0x000000fff500720c */ /* 0x000fe40003f26270 */
[----:B------:R-:W-:-:S02]  /*b6a0*/  ISETP.GE.AND P5, PT, R224, RZ, PT ;  /* 0x000000ffe000720c */ /* 0x000fc40003fa6270 */
[----:B------:R-:W-:-:S04]  /*b6b0*/  ISETP.GE.AND P2, PT, R251, RZ, PT ;  /* 0x000000fffb00720c */ /* 0x000fc80003f46270 */
[----:B------:R-:W-:Y:S01]  /*b6c0*/  @!P3 IMAD.MOV R172, RZ, RZ, -R172 ;  /* 0x000000ffffacb224 */ /* 0x000fe200078e0aac */
[C---:B------:R-:W-:Y:S02]  /*b6d0*/  ISETP.GT.U32.AND P3, PT, R243.reuse, R180, PT ;  /* 0x000000b4f300720c */ /* 0x040fe40003f64070 */
[----:B------:R-:W-:Y:S01]  /*b6e0*/  @!P0 IMAD.MOV R173, RZ, RZ, -R173 ;  /* 0x000000ffffad8224 */ /* 0x000fe200078e0aad */
[C---:B------:R-:W-:Y:S01]  /*b6f0*/  ISETP.GT.U32.AND P0, PT, R243.reuse, R179, PT ;  /* 0x000000b3f300720c */ /* 0x040fe20003f04070 */
[----:B------:R-:W-:Y:S01]  /*b700*/  @!P1 IMAD.MOV R175, RZ, RZ, -R175 ;  /* 0x000000ffffaf9224 */ /* 0x000fe200078e0aaf */
[----:B------:R-:W-:Y:S01]  /*b710*/  ISETP.GT.U32.AND P1, PT, R243, R181, PT ;  /* 0x000000b5f300720c */ /* 0x000fe20003f24070 */
[----:B------:R-:W3:Y:S01]  /*b720*/  LDL R224, [R1+0x47a0] ;  /* 0x0047a00001e07983 */ /* 0x000ee20000100800 */
[----:B------:R-:W-:Y:S02]  /*b730*/  @!P5 IADD3 R171, -R171, RZ, RZ ;  /* 0x000000ffababd210 */ /* 0x000fe40007ffe1ff */
[----:B------:R-:W-:Y:S01]  /*b740*/  ISETP.GT.U32.AND P5, PT, R243, R177, PT ;  /* 0x000000b1f300720c */ /* 0x000fe20003fa4070 */
[----:B------:R-:W2:Y:S01]  /*b750*/  LDL R245, [R1+0x4714] ;  /* 0x0047140001f57983 */ /* 0x000ea20000100800 */
[----:B------:R-:W-:-:S02]  /*b760*/  @!P2 IADD3 R174, -R174, RZ, RZ ;  /* 0x000000ffaeaea210 */ /* 0x000fc40007ffe1ff */
[----:B------:R-:W-:Y:S01]  /*b770*/  ISETP.GT.U32.AND P2, PT, R243, R182, PT ;  /* 0x000000b6f300720c */ /* 0x000fe20003f44070 */
[----:B------:R-:W2:Y:S01]  /*b780*/  LDL R251, [R1+0x4768] ;  /* 0x0047680001fb7983 */ /* 0x000ea20000100800 */
[----:B------:R-:W-:Y:S01]  /*b790*/  IADD3 R7, R222, 0xfc, RZ ;  /* 0x000000fcde077810 */ /* 0x000fe20007ffe0ff */
[--C-:B------:R-:W-:Y:S01]  /*b7a0*/  @!P0 IMAD.IADD R179, R179, 0x1, -R243.reuse ;  /* 0x00000001b3b38824 */ /* 0x100fe200078e0af3 */
[----:B------:R-:W-:Y:S01]  /*b7b0*/  @!P3 IADD3 R180, R180, -R243, RZ ;  /* 0x800000f3b4b4b210 */ /* 0x000fe20007ffe0ff */
[----:B------:R-:W-:Y:S01]  /*b7c0*/  @!P1 IMAD.IADD R181, R181, 0x1, -R243 ;  /* 0x00000001b5b59824 */ /* 0x000fe200078e0af3 */
[C---:B------:R-:W-:Y:S02]  /*b7d0*/  ISETP.GT.U32.AND P0, PT, R243.reuse, R186, PT ;  /* 0x000000baf300720c */ /* 0x040fe40003f04070 */
[----:B------:R-:W-:Y:S02]  /*b7e0*/  ISETP.GT.U32.AND P3, PT, R243, R187, PT ;  /* 0x000000bbf300720c */ /* 0x000fe40003f64070 */
[----:B------:R-:W-:-:S02]  /*b7f0*/  @!P5 IADD3 R177, R177, -R243, RZ ;  /* 0x800000f3b1b1d210 */ /* 0x000fc40007ffe0ff */
[C---:B------:R-:W-:Y:S01]  /*b800*/  ISETP.GT.U32.AND P5, PT, R243.reuse, R184, PT ;  /* 0x000000b8f300720c */ /* 0x040fe20003fa4070 */
[----:B------:R-:W-:Y:S01]  /*b810*/  @!P2 IMAD.IADD R182, R182, 0x1, -R243 ;  /* 0x00000001b6b6a824 */ /* 0x000fe200078e0af3 */
[C---:B------:R-:W-:Y:S02]  /*b820*/  ISETP.GT.U32.AND P1, PT, R243.reuse, R188, PT ;  /* 0x000000bcf300720c */ /* 0x040fe40003f24070 */
[----:B----4-:R-:W-:Y:S02]  /*b830*/  ISETP.GE.AND P6, PT, R250, RZ, PT ;  /* 0x000000fffa00720c */ /* 0x010fe40003fc6270 */
[----:B------:R-:W4:Y:S04]  /*b840*/  LDL R250, [R1+0x4780] ;  /* 0x0047800001fa7983 */ /* 0x000f280000100800 */
[----:B------:R-:W-:Y:S07]  /*b850*/  STL [R1+0x4480], R7 ;  /* 0x0044800701007387 */ /* 0x000fee0000100800 */
[----:B------:R-:W-:Y:S01]  /*b860*/  @!P6 IMAD.MOV R176, RZ, RZ, -R176 ;  /* 0x000000ffffb0e224 */ /* 0x000fe200078e0ab0 */
[----:B------:R-:W-:-:S02]  /*b870*/  ISETP.GT.U32.AND P6, PT, R243, R183, PT ;  /* 0x000000b7f300720c */ /* 0x000fc40003fc4070 */
[----:B------:R-:W2:Y:S02]  /*b880*/  LDL R243, [R1+0x478c] ;  /* 0x00478c0001f37983 */ /* 0x000ea40000100800 */
[----:B--2---:R-:W-:Y:S02]  /*b890*/  ISETP.GE.AND P2, PT, R243, RZ, PT ;  /* 0x000000fff300720c */ /* 0x004fe40003f46270 */
[----:B------:R-:W-:-:S04]  /*b8a0*/  IABS R243, c[0x0][0x17c] ;  /* 0x00005f0000f37a13 */ /* 0x000fc80000000000 */
[-C--:B------:R-:W-:Y:S01]  /*b8b0*/  @!P0 IADD3 R186, R186, -R243.reuse, RZ ;  /* 0x800000f3baba8210 */ /* 0x080fe20007ffe0ff */
[--C-:B------:R-:W-:Y:S02]  /*b8c0*/  @!P5 IMAD.IADD R184, R184, 0x1, -R243.reuse ;  /* 0x00000001b8b8d824 */ /* 0x100fe400078e0af3 */
[----:B------:R-:W-:Y:S01]  /*b8d0*/  @!P6 IADD3 R183, R183, -R243, RZ ;  /* 0x800000f3b7b7e210 */ /* 0x000fe20007ffe0ff */
[--C-:B------:R-:W-:Y:S01]  /*b8e0*/  @!P4 IMAD.IADD R185, R185, 0x1, -R243.reuse ;  /* 0x00000001b9b9c824 */ /* 0x100fe200078e0af3 */
[----:B------:R-:W-:Y:S02]  /*b8f0*/  ISETP.GE.AND P5, PT, R245, RZ, PT ;  /* 0x000000fff500720c */ /* 0x000fe40003fa6270 */
[----:B------:R-:W-:Y:S01]  /*b900*/  ISETP.GE.AND P4, PT, R10, RZ, PT ;  /* 0x000000ff0a00720c */ /* 0x000fe20003f86270 */
[--C-:B------:R-:W-:Y:S01]  /*b910*/  @!P3 IMAD.IADD R187, R187, 0x1, -R243.reuse ;  /* 0x00000001bbbbb824 */ /* 0x100fe200078e0af3 */
[----:B------:R-:W-:Y:S01]  /*b920*/  ISETP.GE.AND P0, PT, R251, RZ, PT ;  /* 0x000000fffb00720c */ /* 0x000fe20003f06270 */
[----:B------:R-:W-:Y:S01]  /*b930*/  @!P1 IMAD.IADD R188, R188, 0x1, -R243 ;  /* 0x00000001bcbc9824 */ /* 0x000fe200078e0af3 */
[----:B---3--:R-:W-:Y:S01]  /*b940*/  ISETP.GE.AND P6, PT, R224, RZ, PT ;  /* 0x000000ffe000720c */ /* 0x008fe20003fc6270 */
[----:B------:R-:W2:Y:S01]  /*b950*/  LDL R245, [R1+0x479c] ;  /* 0x00479c0001f57983 */ /* 0x000ea20000100800 */
[----:B------:R-:W-:-:S02]  /*b960*/  @!P2 IADD3 R177, -R177, RZ, RZ ;  /* 0x000000ffb1b1a210 */ /* 0x000fc40007ffe1ff */
[----:B----4-:R-:W-:Y:S01]  /*b970*/  ISETP.GE.AND P3, PT, R250, RZ, PT ;  /* 0x000000fffa00720c */ /* 0x010fe20003f66270 */
[----:B------:R-:W3:Y:S01]  /*b980*/  LDL R224, [R1+0x4744] ;  /* 0x0047440001e07983 */ /* 0x000ee20000100800 */
[C---:B------:R-:W-:Y:S01]  /*b990*/  ISETP.GT.U32.AND P2, PT, R243.reuse, R184, PT ;  /* 0x000000b8f300720c */ /* 0x040fe20003f44070 */
[----:B------:R-:W-:Y:S01]  /*b9a0*/  @!P5 IMAD.MOV R179, RZ, RZ, -R179 ;  /* 0x000000ffffb3d224 */ /* 0x000fe200078e0ab3 */
[C---:B------:R-:W-:Y:S01]  /*b9b0*/  ISETP.GT.U32.AND P5, PT, R243.reuse, R185, PT ;  /* 0x000000b9f300720c */ /* 0x040fe20003fa4070 */
[----:B------:R-:W4:Y:S01]  /*b9c0*/  LDL R10, [R1+0x4764] ;  /* 0x00476400010a7983 */ /* 0x000f220000100800 */
[----:B------:R-:W-:Y:S01]  /*b9d0*/  @!P4 IADD3 R180, -R180, RZ, RZ ;  /* 0x000000ffb4b4c210 */ /* 0x000fe20007ffe1ff */
[----:B------:R-:W-:Y:S01]  /*b9e0*/  @!P0 IMAD.MOV R181, RZ, RZ, -R181 ;  /* 0x000000ffffb58224 */ /* 0x000fe200078e0ab5 */
[C---:B------:R-:W-:Y:S01]  /*b9f0*/  ISETP.GT.U32.AND P4, PT, R243.reuse, R186, PT ;  /* 0x000000baf300720c */ /* 0x040fe20003f84070 */
[----:B------:R-:W-:Y:S01]  /*ba00*/  @!P6 IMAD.MOV R178, RZ, RZ, -R178 ;  /* 0x000000ffffb2e224 */ /* 0x000fe200078e0ab2 */
[C---:B------:R-:W-:Y:S01]  /*ba10*/  ISETP.GT.U32.AND P0, PT, R243.reuse, R187, PT ;  /* 0x000000bbf300720c */ /* 0x040fe20003f04070 */
[----:B------:R-:W3:Y:S01]  /*ba20*/  LDL R251, [R1+0x477c] ;  /* 0x00477c0001fb7983 */ /* 0x000ee20000100800 */
[----:B------:R-:W-:-:S02]  /*ba30*/  ISETP.GT.U32.AND P1, PT, R243, R183, PT ;  /* 0x000000b7f300720c */ /* 0x000fc40003f24070 */
[C---:B------:R-:W-:Y:S01]  /*ba40*/  ISETP.GT.U32.AND P6, PT, R243.reuse, R188, PT ;  /* 0x000000bcf300720c */ /* 0x040fe20003fc4070 */
[----:B------:R-:W-:Y:S01]  /*ba50*/  @!P3 IMAD.MOV R182, RZ, RZ, -R182 ;  /* 0x000000ffffb6b224 */ /* 0x000fe200078e0ab6 */
[C---:B------:R-:W-:Y:S01]  /*ba60*/  ISETP.GT.U32.AND P3, PT, R243.reuse, R189, PT ;  /* 0x000000bdf300720c */ /* 0x040fe20003f64070 */
[--C-:B------:R-:W-:Y:S01]  /*ba70*/  @!P2 IMAD.IADD R184, R184, 0x1, -R243.reuse ;  /* 0x00000001b8b8a824 */ /* 0x100fe200078e0af3 */
[----:B------:R-:W-:Y:S01]  /*ba80*/  ISETP.GT.U32.AND P2, PT, R243, R190, PT ;  /* 0x000000bef300720c */ /* 0x000fe20003f44070 */
[--C-:B------:R-:W-:Y:S01]  /*ba90*/  @!P5 IMAD.IADD R185, R185, 0x1, -R243.reuse ;  /* 0x00000001b9b9d824 */ /* 0x100fe200078e0af3 */
[----:B------:R-:W-:Y:S01]  /*baa0*/  ISETP.GT.U32.AND P5, PT, R243, R191, PT ;  /* 0x000000bff300720c */ /* 0x000fe20003fa4070 */
[----:B------:R-:W3:Y:S01]  /*bab0*/  LDL R250, [R1+0x4798] ;  /* 0x0047980001fa7983 */ /* 0x000ee20000100800 */
[----:B------:R-:W-:Y:S01]  /*bac0*/  @!P4 IADD3 R186, R186, -R243, RZ ;  /* 0x800000f3babac210 */ /* 0x000fe20007ffe0ff */
[----:B------:R-:W-:Y:S01]  /*bad0*/  @!P0 IMAD.IADD R187, R187, 0x1, -R243 ;  /* 0x00000001bbbb8824 */ /* 0x000fe200078e0af3 */
[----:B------:R-:W-:-:S02]  /*bae0*/  ISETP.GT.U32.AND P4, PT, R243, R192, PT ;  /* 0x000000c0f300720c */ /* 0x000fc40003f84070 */
[----:B------:R-:W-:Y:S01]  /*baf0*/  @!P1 IADD3 R183, R183, -R243, RZ ;  /* 0x800000f3b7b79210 */ /* 0x000fe20007ffe0ff */
[----:B------:R-:W-:Y:S01]  /*bb00*/  @!P6 IMAD.IADD R188, R188, 0x1, -R243 ;  /* 0x00000001bcbce824 */ /* 0x000fe200078e0af3 */
[----:B------:R-:W-:Y:S02]  /*bb10*/  ISETP.GT.U32.AND P0, PT, R243, R193, PT ;  /* 0x000000c1f300720c */ /* 0x000fe40003f04070 */
[----:B------:R-:W3:Y:S01]  /*bb20*/  LDL R243, [R1+0x4700] ;  /* 0x0047000001f37983 */ /* 0x000ee20000100800 */
[----:B--2---:R-:W-:Y:S02]  /*bb30*/  ISETP.GE.AND P1, PT, R245, RZ, PT ;  /* 0x000000fff500720c */ /* 0x004fe40003f26270 */
[----:B------:R-:W-:Y:S02]  /*bb40*/  IABS R245, R7 ;  /* 0x0000000700f57213 */ /* 0x000fe40000000000 */
[----:B---3--:R-:W-:Y:S02]  /*bb50*/  ISETP.GE.AND P6, PT, R243, RZ, PT ;  /* 0x000000fff300720c */ /* 0x008fe40003fc6270 */
[----:B------:R-:W-:-:S04]  /*bb60*/  IABS R243, c[0x0][0x17c] ;  /* 0x00005f0000f37a13 */ /* 0x000fc80000000000 */
[-C--:B------:R-:W-:Y:S01]  /*bb70*/  @!P3 IADD3 R189, R189, -R243.reuse, RZ ;  /* 0x800000f3bdbdb210 */ /* 0x080fe20007ffe0ff */
[--C-:B------:R-:W-:Y:S01]  /*bb80*/  @!P2 IMAD.IADD R190, R190, 0x1, -R243.reuse ;  /* 0x00000001bebea824 */ /* 0x100fe200078e0af3 */
[----:B------:R-:W-:Y:S01]  /*bb90*/  ISETP.GT.U32.AND P3, PT, R243, R194, PT ;  /* 0x000000c2f300720c */ /* 0x000fe20003f64070 */
[--C-:B------:R-:W-:Y:S01]  /*bba0*/  @!P5 IMAD.IADD R191, R191, 0x1, -R243.reuse ;  /* 0x00000001bfbfd824 */ /* 0x100fe200078e0af3 */
[----:B------:R-:W-:Y:S02]  /*bbb0*/  ISETP.GE.AND P2, PT, R224, RZ, PT ;  /* 0x000000ffe000720c */ /* 0x000fe40003f46270 */
[----:B----4-:R-:W-:Y:S02]  /*bbc0*/  ISETP.GE.AND P5, PT, R10, RZ, PT ;  /* 0x000000ff0a00720c */ /* 0x010fe40003fa6270 */
[----:B------:R-:W-:Y:S01]  /*bbd0*/  @!P4 IADD3 R192, R192, -R243, RZ ;  /* 0x800000f3c0c0c210 */ /* 0x000fe20007ffe0ff */
[----:B------:R-:W-:Y:S01]  /*bbe0*/  @!P0 IMAD.IADD R193, R193, 0x1, -R243 ;  /* 0x00000001c1c18824 */ /* 0x000fe200078e0af3 */
[----:B------:R-:W-:Y:S01]  /*bbf0*/  ISETP.GE.AND P4, PT, R251, RZ, PT ;  /* 0x000000fffb00720c */ /* 0x000fe20003f86270 */
[----:B------:R-:W-:Y:S01]  /*bc00*/  @!P1 IMAD.MOV R183, RZ, RZ, -R183 ;  /* 0x000000ffffb79224 */ /* 0x000fe200078e0ab7 */
[----:B------:R-:W-:Y:S01]  /*bc10*/  ISETP.GE.AND P0, PT, R250, RZ, PT ;  /* 0x000000fffa00720c */ /* 0x000fe20003f06270 */
[----:B------:R-:W-:-:S02]  /*bc20*/  @!P6 IMAD.MOV R184, RZ, RZ, -R184 ;  /* 0x000000ffffb8e224 */ /* 0x000fc400078e0ab8 */
[----:B------:R-:W-:Y:S01]  /*bc30*/  @!P3 IADD3 R194, R194, -R243, RZ ;  /* 0x800000f3c2c2b210 */ /* 0x000fe20007ffe0ff */
[----:B------:R-:W-:Y:S01]  /*bc40*/  IMAD.HI.U32 R224, R249, R245, RZ ;  /* 0x000000f5f9e07227 */ /* 0x000fe200078e00ff */
[----:B------:R-:W-:Y:S01]  /*bc50*/  @!P2 IADD3 R185, -R185, RZ, RZ ;  /* 0x000000ffb9b9a210 */ /* 0x000fe20007ffe1ff */
[----:B------:R-:W2:Y:S01]  /*bc60*/  LDL R10, [R1+0x4778] ;  /* 0x00477800010a7983 */ /* 0x000ea20000100800 */
[C---:B------:R-:W-:Y:S01]  /*bc70*/  ISETP.GT.U32.AND P1, PT, R243.reuse, R189, PT ;  /* 0x000000bdf300720c */ /* 0x040fe20003f24070 */
[----:B------:R-:W-:Y:S01]  /*bc80*/  @!P5 IMAD.MOV R186, RZ, RZ, -R186 ;  /* 0x000000ffffbad224 */ /* 0x000fe200078e0aba */
[C---:B------:R-:W-:Y:S01]  /*bc90*/  ISETP.GT.U32.AND P3, PT, R243.reuse, R190, PT ;  /* 0x000000bef300720c */ /* 0x040fe20003f64070 */
[----:B------:R-:W3:Y:S01]  /*bca0*/  LDL R251, [R1+0x4794] ;  /* 0x0047940001fb7983 */ /* 0x000ee20000100800 */
[C---:B------:R-:W-:Y:S01]  /*bcb0*/  ISETP.GT.U32.AND P2, PT, R243.reuse, R191, PT ;  /* 0x000000bff300720c */ /* 0x040fe20003f44070 */
[----:B------:R-:W-:Y:S01]  /*bcc0*/  @!P4 IMAD.MOV R187, RZ, RZ, -R187 ;  /* 0x000000ffffbbc224 */ /* 0x000fe200078e0abb */
[C---:B------:R-:W-:Y:S01]  /*bcd0*/  ISETP.GT.U32.AND P5, PT, R243.reuse, R192, PT ;  /* 0x000000c0f300720c */ /* 0x040fe20003fa4070 */
[----:B------:R-:W4:Y:S01]  /*bce0*/  LDL R250, [R1+0x46f8] ;  /* 0x0046f80001fa7983 */ /* 0x000f220000100800 */
[----:B------:R-:W-:-:S02]  /*bcf0*/  ISETP.GT.U32.AND P6, PT, R243, R193, PT ;  /* 0x000000c1f300720c */ /* 0x000fc40003fc4070 */
[----:B------:R-:W-:Y:S01]  /*bd00*/  ISETP.GT.U32.AND P4, PT, R243, R194, PT ;  /* 0x000000c2f300720c */ /* 0x000fe20003f84070 */
[----:B------:R-:W-:Y:S01]  /*bd10*/  IMAD.MOV R224, RZ, RZ, -R224 ;  /* 0x000000ffffe07224 */ /* 0x000fe200078e0ae0 */
[----:B------:R-:W-:Y:S01]  /*bd20*/  @!P0 IADD3 R188, -R188, RZ, RZ ;  /* 0x000000ffbcbc8210 */ /* 0x000fe20007ffe1ff */
[--C-:B------:R-:W-:Y:S01]  /*bd30*/  @!P1 IMAD.IADD R189, R189, 0x1, -R243.reuse ;  /* 0x00000001bdbd9824 */ /* 0x100fe200078e0af3 */
[C---:B------:R-:W-:Y:S01]  /*bd40*/  ISETP.GT.U32.AND P0, PT, R243.reuse, R195, PT ;  /* 0x000000c3f300720c */ /* 0x040fe20003f04070 */
[----:B------:R-:W-:Y:S01]  /*bd50*/  @!P3 IMAD.IADD R190, R190, 0x1, -R243 ;  /* 0x00000001bebeb824 */ /* 0x000fe200078e0af3 */
[C---:B------:R-:W-:Y:S01]  /*bd60*/  ISETP.GT.U32.AND P1, PT, R243.reuse, R196, PT ;  /* 0x000000c4f300720c */ /* 0x040fe20003f24070 */
[----:B------:R-:W-:Y:S01]  /*bd70*/  IMAD R245, R243, R224, R245 ;  /* 0x000000e0f3f57224 */ /* 0x000fe200078e02f5 */
[----:B------:R-:W-:Y:S01]  /*bd80*/  @!P2 IADD3 R191, R191, -R243, RZ ;  /* 0x800000f3bfbfa210 */ /* 0x000fe20007ffe0ff */
[--C-:B------:R-:W-:Y:S01]  /*bd90*/  @!P5 IMAD.IADD R192, R192, 0x1, -R243.reuse ;  /* 0x00000001c0c0d824 */ /* 0x100fe200078e0af3 */
[----:B------:R-:W-:Y:S01]  /*bda0*/  ISETP.GT.U32.AND P3, PT, R243, R197, PT ;  /* 0x000000c5f300720c */ /* 0x000fe20003f64070 */
[----:B------:R-:W-:Y:S01]  /*bdb0*/  @!P6 IMAD.IADD R193, R193, 0x1, -R243 ;  /* 0x00000001c1c1e824 */ /* 0x000fe200078e0af3 */
[C---:B------:R-:W-:Y:S01]  /*bdc0*/  ISETP.GT.U32.AND P2, PT, R243.reuse, R198, PT ;  /* 0x000000c6f300720c */ /* 0x040fe20003f44070 */
[----:B------:R-:W2:Y:S01]  /*bdd0*/  LDL R224, [R1+0x475c] ;  /* 0x00475c0001e07983 */ /* 0x000ea20000100800 */
[----:B------:R-:W-:-:S02]  /*bde0*/  ISETP.GT.U32.AND P5, PT, R243, R199, PT ;  /* 0x000000c7f300720c */ /* 0x000fc40003fa4070 */
[----:B------:R-:W-:Y:S02]  /*bdf0*/  ISETP.GT.U32.AND P6, PT, R243, R200, PT ;  /* 0x000000c8f300720c */ /* 0x000fe40003fc4070 */
[----:B------:R-:W-:Y:S02]  /*be00*/  @!P4 IADD3 R194, R194, -R243, RZ ;  /* 0x800000f3c2c2c210 */ /* 0x000fe40007ffe0ff */
[----:B------:R-:W2:Y:S02]  /*be10*/  LDL R243, [R1+0x46fc] ;  /* 0x0046fc0001f37983 */ /* 0x000ea40000100800 */
[----:B--2---:R-:W-:Y:S02]  /*be20*/  ISETP.GE.AND P4, PT, R243, RZ, PT ;  /* 0x000000fff300720c */ /* 0x004fe40003f86270 */
[----:B------:R-:W-:-:S05]  /*be30*/  IABS R243, c[0x0][0x17c] ;  /* 0x00005f0000f37a13 */ /* 0x000fca0000000000 */
[----:B------:R-:W-:Y:S02]  /*be40*/  @!P0 IMAD.IADD R195, R195, 0x1, -R243 ;  /* 0x00000001c3c38824 */ /* 0x000fe400078e0af3 */
[----:B------:R-:W2:Y:S04]  /*be50*/  LDL R243, [R1+0x4740] ;  /* 0x0047400001f37983 */ /* 0x000ea80000100800 */
[----:B------:R-:W-:Y:S01]  /*be60*/  @!P4 IMAD.MOV R189, RZ, RZ, -R189 ;  /* 0x000000ffffbdc224 */ /* 0x000fe200078e0abd */
[----:B--2---:R-:W-:Y:S02]  /*be70*/  ISETP.GE.AND P0, PT, R243, RZ, PT ;  /* 0x000000fff300720c */ /* 0x004fe40003f06270 */
[----:B------:R-:W-:-:S04]  /*be80*/  IABS R243, c[0x0][0x17c] ;  /* 0x00005f0000f37a13 */ /* 0x000fc80000000000 */
[-C--:B------:R-:W-:Y:S01]  /*be90*/  @!P3 IADD3 R197, R197, -R243.reuse, RZ ;  /* 0x800000f3c5c5b210 */ /* 0x080fe20007ffe0ff */
[--C-:B------:R-:W-:Y:S01]  /*bea0*/  @!P1 IMAD.IADD R196, R196, 0x1, -R243.reuse ;  /* 0x00000001c4c49824 */ /* 0x100fe200078e0af3 */
[----:B------:R-:W-:Y:S01]  /*beb0*/  ISETP.GE.AND P1, PT, R224, RZ, PT ;  /* 0x000000ffe000720c */ /* 0x000fe20003f26270 */
[--C-:B------:R-:W-:Y:S01]  /*bec0*/  @!P2 IMAD.IADD R198, R198, 0x1, -R243.reuse ;  /* 0x00000001c6c6a824 */ /* 0x100fe200078e0af3 */
[----:B------:R-:W-:Y:S01]  /*bed0*/  ISETP.GE.AND P3, PT, R10, RZ, PT ;  /* 0x000000ff0a00720c */ /* 0x000fe20003f66270 */
[----:B------:R-:W-:Y:S01]  /*bee0*/  @!P5 IMAD.IADD R199, R199, 0x1, -R243 ;  /* 0x00000001c7c7d824 */ /* 0x000fe200078e0af3 */
[----:B---3--:R-:W-:Y:S01]  /*bef0*/  ISETP.GE.AND P2, PT, R251, RZ, PT ;  /* 0x000000fffb00720c */ /* 0x008fe20003f46270 */
[----:B------:R-:W-:Y:S01]  /*bf00*/  @!P0 IMAD.MOV R190, RZ, RZ, -R190 ;  /* 0x000000ffffbe8224 */ /* 0x000fe200078e0abe */
[----:B------:R-:W-:Y:S01]  /*bf10*/  @!P6 IADD3 R200, R200, -R243, RZ ;  /* 0x800000f3c8c8e210 */ /* 0x000fe20007ffe0ff */
[----:B------:R-:W2:Y:S01]  /*bf20*/  LDL R224, [R1+0x4734] ;  /* 0x0047340001e07983 */ /* 0x000ea20000100800 */
[----:B----4-:R-:W-:-:S02]  /*bf30*/  ISETP.GE.AND P5, PT, R250, RZ, PT ;  /* 0x000000fffa00720c */ /* 0x010fc40003fa6270 */
[C---:B------:R-:W-:Y:S01]  /*bf40*/  ISETP.GT.U32.AND P4, PT, R243.reuse, R195, PT ;  /* 0x000000c3f300720c */ /* 0x040fe20003f84070 */
[----:B------:R-:W3:Y:S01]  /*bf50*/  LDL R251, [R1+0x468c] ;  /* 0x00468c0001fb7983 */ /* 0x000ee20000100800 */
[----:B------:R-:W-:Y:S02]  /*bf60*/  ISETP.GT.U32.AND P0, PT, R243, R196, PT ;  /* 0x000000c4f300720c */ /* 0x000fe40003f04070 */
[----:B------:R-:W-:Y:S01]  /*bf70*/  @!P1 IADD3 R191, -R191, RZ, RZ ;  /* 0x000000ffbfbf9210 */ /* 0x000fe20007ffe1ff */
[----:B------:R-:W-:Y:S01]  /*bf80*/  @!P3 IMAD.MOV R192, RZ, RZ, -R192 ;  /* 0x000000ffffc0b224 */ /* 0x000fe200078e0ac0 */
[C---:B------:R-:W-:Y:S01]  /*bf90*/  ISETP.GT.U32.AND P1, PT, R243.reuse, R197, PT ;  /* 0x000000c5f300720c */ /* 0x040fe20003f24070 */
[----:B------:R-:W-:Y:S01]  /*bfa0*/  @!P2 IMAD.MOV R193, RZ, RZ, -R193 ;  /* 0x000000ffffc1a224 */ /* 0x000fe200078e0ac1 */
[C---:B------:R-:W-:Y:S01]  /*bfb0*/  ISETP.GT.U32.AND P3, PT, R243.reuse, R198, PT ;  /* 0x000000c6f300720c */ /* 0x040fe20003f64070 */
[----:B------:R-:W4:Y:S01]  /*bfc0*/  LDL R250, [R1+0x4678] ;  /* 0x0046780001fa7983 */ /* 0x000f220000100800 */
[----:B------:R-:W-:-:S02]  /*bfd0*/  ISETP.GT.U32.AND P2, PT, R243, R199, PT ;  /* 0x000000c7f300720c */ /* 0x000fc40003f44070 */
[----:B------:R-:W-:Y:S02]  /*bfe0*/  ISETP.GT.U32.AND P6, PT, R243, R200, PT ;  /* 0x000000c8f300720c */ /* 0x000fe40003fc4070 */
[----:B------:R-:W-:Y:S01]  /*bff0*/  IADD3 R10, R222, 0xfd, RZ ;  /* 0x000000fdde0a7810 */ /* 0x000fe20007ffe0ff */
[--C-:B------:R-:W-:Y:S01]  /*c000*/  @!P4 IMAD.IADD R195, R195, 0x1, -R243.reuse ;  /* 0x00000001c3c3c824 */ /* 0x100fe200078e0af3 */
[----:B------:R-:W-:Y:S01]  /*c010*/  @!P5 IADD3 R194, -R194, RZ, RZ ;  /* 0x000000ffc2c2d210 */ /* 0x000fe20007ffe1ff */
[--C-:B------:R-:W-:Y:S01]  /*c020*/  @!P0 IMAD.IADD R196, R196, 0x1, -R243.reuse ;  /* 0x00000001c4c48824 */ /* 0x100fe200078e0af3 */
[----:B------:R-:W-:Y:S01]  /*c030*/  ISETP.GT.U32.AND P5, PT, R243, R201, PT ;  /* 0x000000c9f300720c */ /* 0x000fe20003fa4070 */
[----:B------:R-:W-:Y:S01]  /*c040*/  STL [R1+0x4468], R10 ;  /* 0x0044680a01007387 */ /* 0x000fe20000100800 */
[----:B------:R-:W-:Y:S01]  /*c050*/  @!P1 IADD3 R197, R197, -R243, RZ ;  /* 0x800000f3c5c59210 */ /* 0x000fe20007ffe0ff */
[--C-:B------:R-:W-:Y:S01]  /*c060*/  @!P3 IMAD.IADD R198, R198, 0x1, -R243.reuse ;  /* 0x00000001c6c6b824 */ /* 0x100fe200078e0af3 */
[----:B------:R-:W-:Y:S01]  /*c070*/  ISETP.GT.U32.AND P4, PT, R243, R202, PT ;  /* 0x000000caf300720c */ /* 0x000fe20003f84070 */
[----:B------:R-:W-:Y:S01]  /*c080*/  @!P2 IMAD.IADD R199, R199, 0x1, -R243 ;  /* 0x00000001c7c7a824 */ /* 0x000fe200078e0af3 */
[----:B------:R-:W-:-:S02]  /*c090*/  ISETP.GT.U32.AND P0, PT, R243, R203, PT ;  /* 0x000000cbf300720c */ /* 0x000fc40003f04070 */
[C---:B------:R-:W-:Y:S02]  /*c0a0*/  ISETP.GT.U32.AND P1, PT, R243.reuse, R204, PT ;  /* 0x000000ccf300720c */ /* 0x040fe40003f24070 */
[C---:B------:R-:W-:Y:S02]  /*c0b0*/  ISETP.GT.U32.AND P3, PT, R243.reuse, R205, PT ;  /* 0x000000cdf300720c */ /* 0x040fe40003f64070 */
[----:B------:R-:W-:Y:S02]  /*c0c0*/  ISETP.GT.U32.AND P2, PT, R243, R206, PT ;  /* 0x000000cef300720c */ /* 0x000fe40003f44070 */
[----:B------:R-:W-:Y:S02]  /*c0d0*/  @!P6 IADD3 R200, R200, -R243, RZ ;  /* 0x800000f3c8c8e210 */ /* 0x000fe40007ffe0ff */
[----:B------:R-:W2:Y:S02]  /*c0e0*/  LDL R243, [R1+0x4738] ;  /* 0x0047380001f37983 */ /* 0x000ea40000100800 */
[----:B--2---:R-:W-:-:S02]  /*c0f0*/  ISETP.GE.AND P6, PT, R243, RZ, PT ;  /* 0x000000fff300720c */ /* 0x004fc40003fc6270 */
[----:B------:R-:W-:-:S05]  /*c100*/  IABS R243, c[0x0][0x17c] ;  /* 0x00005f0000f37a13 */ /* 0x000fca0000000000 */
[--C-:B------:R-:W-:Y:S02]  /*c110*/  @!P5 IMAD.IADD R201, R201, 0x1, -R243.reuse ;  /* 0x00000001c9c9d824 */ /* 0x100fe400078e0af3 */
[----:B------:R-:W-:Y:S02]  /*c120*/  @!P4 IMAD.IADD R202, R202, 0x1, -R243 ;  /* 0x00000001cacac824 */ /* 0x000fe400078e0af3 */
[----:B------:R-:W2:Y:S02]  /*c130*/  LDL R243, [R1+0x4730] ;  /* 0x0047300001f37983 */ /* 0x000ea40000100800 */
[----:B--2---:R-:W-:Y:S02]  /*c140*/  ISETP.GE.AND P4, PT, R243, RZ, PT ;  /* 0x000000fff300720c */ /* 0x004fe40003f86270 */
[----:B------:R-:W-:-:S04]  /*c150*/  IABS R243, c[0x0][0x17c] ;  /* 0x00005f0000f37a13 */ /* 0x000fc80000000000 */
[----:B------:R-:W-:Y:S02]  /*c160*/  @!P0 IADD3 R203, R203, -R243, RZ ;  /* 0x800000f3cbcb8210 */ /* 0x000fe40007ffe0ff */
[----:B------:R-:W2:Y:S01]  /*c170*/  LDL R243, [R1+0x46f0] ;  /* 0x0046f00001f37983 */ /* 0x000ea20000100800 */
[----:B------:R-:W-:Y:S01]  /*c180*/  ISETP.GE.AND P5, PT, R224, RZ, PT ;  /* 0x000000ffe000720c */ /* 0x000fe20003fa6270 */
[----:B------:R-:W-:Y:S02]  /*c190*/  @!P6 IMAD.MOV R195, RZ, RZ, -R195 ;  /* 0x000000ffffc3e224 */ /* 0x000fe400078e0ac3 */
[----:B------:R-:W3:Y:S01]  /*c1a0*/  LDL R224, [R1+0x4674] ;  /* 0x0046740001e07983 */ /* 0x000ee20000100800 */
[----:B------:R-:W-:-:S09]  /*c1b0*/  @!P4 IADD3 R197, -R197, RZ, RZ ;  /* 0x000000ffc5c5c210 */ /* 0x000fd20007ffe1ff */
[----:B------:R-:W-:Y:S01]  /*c1c0*/  @!P5 IMAD.MOV R196, RZ, RZ, -R196 ;  /* 0x000000ffffc4d224 */ /* 0x000fe200078e0ac4 */
[----:B--2---:R-:W-:Y:S02]  /*c1d0*/  ISETP.GE.AND P0, PT, R243, RZ, PT ;  /* 0x000000fff300720c */ /* 0x004fe40003f06270 */
[----:B------:R-:W-:-:S05]  /*c1e0*/  IABS R243, c[0x0][0x17c] ;  /* 0x00005f0000f37a13 */ /* 0x000fca0000000000 */
[--C-:B------:R-:W-:Y:S01]  /*c1f0*/  @!P1 IMAD.IADD R204, R204, 0x1, -R243.reuse ;  /* 0x00000001cccc9824 */ /* 0x100fe200078e0af3 */
[----:B---3--:R-:W-:Y:S01]  /*c200*/  ISETP.GE.AND P1, PT, R251, RZ, PT ;  /* 0x000000fffb00720c */ /* 0x008fe20003f26270 */
[----:B------:R-:W-:Y:S01]  /*c210*/  @!P3 IMAD.IADD R205, R205, 0x1, -R243 ;  /* 0x00000001cdcdb824 */ /* 0x000fe200078e0af3 */
[----:B------:R-:W-:Y:S01]  /*c220*/  @!P2 IADD3 R206, R206, -R243, RZ ;  /* 0x800000f3cecea210 */ /* 0x000fe20007ffe0ff */
[----:B------:R-:W2:Y:S01]  /*c230*/  LDL R251, [R1+0x463c] ;  /* 0x00463c0001fb7983 */ /* 0x000ea20000100800 */
[----:B----4-:R-:W-:Y:S01]  /*c240*/  ISETP.GE.AND P3, PT, R250, RZ, PT ;  /* 0x000000fffa00720c */ /* 0x010fe20003f66270 */
[----:B------:R-:W-:Y:S01]  /*c250*/  @!P0 IMAD.MOV R198, RZ, RZ, -R198 ;  /* 0x000000ffffc68224 */ /* 0x000fe200078e0ac6 */
[C---:B------:R-:W-:Y:S01]  /*c260*/  ISETP.GT.U32.AND P5, PT, R243.reuse, R202, PT ;  /* 0x000000caf300720c */ /* 0x040fe20003fa4070 */
[----:B------:R-:W3:Y:S01]  /*c270*/  LDL R250, [R1+0x4644] ;  /* 0x0046440001fa7983 */ /* 0x000ee20000100800 */
[C---:B------:R-:W-:Y:S02]  /*c280*/  ISETP.GT.U32.AND P4, PT, R243.reuse, R203, PT ;  /* 0x000000cbf300720c */ /* 0x040fe40003f84070 */
[----:B------:R-:W-:-:S03]  /*c290*/  ISETP.GT.U32.AND P0, PT, R243, R204, PT ;  /* 0x000000ccf300720c */ /* 0x000fc60003f04070 */
[----:B------:R-:W-:Y:S01]  /*c2a0*/  @!P1 IMAD.MOV R199, RZ, RZ, -R199 ;  /* 0x000000ffffc79224 */ /* 0x000fe200078e0ac7 */
[C---:B------:R-:W-:Y:S02]  /*c2b0*/  ISETP.GT.U32.AND P1, PT, R243.reuse, R205, PT ;  /* 0x000000cdf300720c */ /* 0x040fe40003f24070 */
[C---:B------:R-:W-:Y:S02]  /*c2c0*/  ISETP.GT.U32.AND P2, PT, R243.reuse, R201, PT ;  /* 0x000000c9f300720c */ /* 0x040fe40003f44070 */
[----:B------:R-:W-:Y:S01]  /*c2d0*/  ISETP.GT.U32.AND P6, PT, R243, R206, PT ;  /* 0x000000cef300720c */ /* 0x000fe20003fc4070 */
[--C-:B------:R-:W-:Y:S01]  /*c2e0*/  @!P5 IMAD.IADD R202, R202, 0x1, -R243.reuse ;  /* 0x00000001cacad824 */ /* 0x100fe200078e0af3 */
[----:B------:R-:W-:Y:S02]  /*c2f0*/  @!P3 IADD3 R200, -R200, RZ, RZ ;  /* 0x000000ffc8c8b210 */ /* 0x000fe40007ffe1ff */
[----:B------:R-:W-:Y:S01]  /*c300*/  @!P4 IADD3 R203, R203, -R243, RZ ;  /* 0x800000f3cbcbc210 */ /* 0x000fe20007ffe0ff */
[----:B------:R-:W-:Y:S01]  /*c310*/  @!P0 IMAD.IADD R204, R204, 0x1, -R243 ;  /* 0x00000001cccc8824 */ /* 0x000fe200078e0af3 */
[----:B------:R-:W-:-:S02]  /*c320*/  ISETP.GT.U32.AND P3, PT, R243, R207, PT ;  /* 0x000000cff300720c */ /* 0x000fc40003f64070 */
[----:B------:R-:W-:Y:S01]  /*c330*/  ISETP.GT.U32.AND P5, PT, R243, R208, PT ;  /* 0x000000d0f300720c */ /* 0x000fe20003fa4070 */
[--C-:B------:R-:W-:Y:S01]  /*c340*/  @!P1 IMAD.IADD R205, R205, 0x1, -R243.reuse ;  /* 0x00000001cdcd9824 */ /* 0x100fe200078e0af3 */
[----:B------:R-:W-:Y:S01]  /*c350*/  ISETP.GT.U32.AND P4, PT, R243, R209, PT ;  /* 0x000000d1f300720c */ /* 0x000fe20003f84070 */
[----:B------:R-:W-:Y:S01]  /*c360*/  @!P2 IMAD.IADD R201, R201, 0x1, -R243 ;  /* 0x00000001c9c9a824 */ /* 0x000fe200078e0af3 */
[C---:B------:R-:W-:Y:S02]  /*c370*/  ISETP.GT.U32.AND P0, PT, R243.reuse, R210, PT ;  /* 0x000000d2f300720c */ /* 0x040fe40003f04070 */
[----:B------:R-:W-:Y:S02]  /*c380*/  ISETP.GT.U32.AND P1, PT, R243, R211, PT ;  /* 0x000000d3f300720c */ /* 0x000fe40003f24070 */
[----:B------:R-:W-:Y:S02]  /*c390*/  @!P6 IADD3 R206, R206, -R243, RZ ;  /* 0x800000f3cecee210 */ /* 0x000fe40007ffe0ff */
[----:B------:R-:W4:Y:S02]  /*c3a0*/  LDL R243, [R1+0x4660] ;  /* 0x0046600001f37983 */ /* 0x000f240000100800 */
[----:B----4-:R-:W-:-:S02]  /*c3b0*/  ISETP.GE.AND P6, PT, R243, RZ, PT ;  /* 0x000000fff300720c */ /* 0x010fc40003fc6270 */
[----:B------:R-:W-:-:S05]  /*c3c0*/  IABS R243, c[0x0][0x17c] ;  /* 0x00005f0000f37a13 */ /* 0x000fca0000000000 */
[--C-:B------:R-:W-:Y:S01]  /*c3d0*/  @!P3 IMAD.IADD R207, R207, 0x1, -R243.reuse ;  /* 0x00000001cfcfb824 */ /* 0x100fe200078e0af3 */
[----:B------:R-:W-:Y:S01]  /*c3e0*/  ISETP.GT.U32.AND P3, PT, R243, R212, PT ;  /* 0x000000d4f300720c */ /* 0x000fe20003f64070 */
[----:B------:R-:W-:Y:S02]  /*c3f0*/  @!P5 IMAD.IADD R208, R208, 0x1, -R243 ;  /* 0x00000001d0d0d824 */ /* 0x000fe400078e0af3 */
[----:B------:R-:W4:Y:S02]  /*c400*/  LDL R243, [R1+0x4658] ;  /* 0x0046580001f37983 */ /* 0x000f240000100800 */
[----:B----4-:R-:W-:Y:S02]  /*c410*/  ISETP.GE.AND P5, PT, R243, RZ, PT ;  /* 0x000000fff300720c */ /* 0x010fe40003fa6270 */
[----:B------:R-:W-:-:S04]  /*c420*/  IABS R243, c[0x0][0x17c] ;  /* 0x00005f0000f37a13 */ /* 0x000fc80000000000 */
[----:B------:R-:W-:Y:S01]  /*c430*/  @!P4 IADD3 R209, R209, -R243, RZ ;  /* 0x800000f3d1d1c210 */ /* 0x000fe20007ffe0ff */
[----:B------:R-:W-:Y:S02]  /*c440*/  @!P0 IMAD.IADD R210, R210, 0x1, -R243 ;  /* 0x00000001d2d28824 */ /* 0x000fe400078e0af3 */
[----:B------:R-:W4:Y:S01]  /*c450*/  LDL R243, [R1+0x4640] ;  /* 0x0046400001f37983 */ /* 0x000f220000100800 */
[----:B------:R-:W-:Y:S02]  /*c460*/  ISETP.GE.AND P2, PT, R224, RZ, PT ;  /* 0x000000ffe000720c */ /* 0x000fe40003f46270 */
[----:B---3--:R-:W-:Y:S01]  /*c470*/  ISETP.GE.AND P4, PT, R250, RZ, PT ;  /* 0x000000fffa00720c */ /* 0x008fe20003f86270 */
[----:B------:R-:W-:Y:S01]  /*c480*/  @!P5 IMAD.MOV R203, RZ, RZ, -R203 ;  /* 0x000000ffffcbd224 */ /* 0x000fe200078e0acb */
[----:B------:R-:W-:Y:S02]  /*c490*/  IABS R224, R10 ;  /* 0x0000000a00e07213 */ /* 0x000fe40000000000 */
[----:B------:R-:W-:-:S07]  /*c4a0*/  @!P6 IADD3 R202, -R202, RZ, RZ ;  /* 0x000000ffcacae210 */ /* 0x000fce0007ffe1ff */
[----:B------:R-:W-:Y:S02]  /*c4b0*/  @!P2 IMAD.MOV R201, RZ, RZ, -R201 ;  /* 0x000000ffffc9a224 */ /* 0x000fe400078e0ac9 */
[----:B------:R-:W-:Y:S02]  /*c4c0*/  @!P4 IMAD.MOV R204, RZ, RZ, -R204 ;  /* 0x000000ffffccc224 */ /* 0x000fe400078e0acc */
[----:B------:R-:W-:-:S05]  /*c4d0*/  IMAD.HI.U32 R250, R249, R224, RZ ;  /* 0x000000e0f9fa7227 */ /* 0x000fca00078e00ff */
[----:B------:R-:W-:Y:S02]  /*c4e0*/  IADD3 R250, -R250, RZ, RZ ;  /* 0x000000fffafa7210 */ /* 0x000fe40007ffe1ff */
[----:B----4-:R-:W-:Y:S02]  /*c4f0*/  ISETP.GE.AND P0, PT, R243, RZ, PT ;  /* 0x000000fff300720c */ /* 0x010fe40003f06270 */
[----:B------:R-:W-:-:S05]  /*c500*/  IABS R243, c[0x0][0x17c] ;  /* 0x00005f0000f37a13 */ /* 0x000fca0000000000 */
[--C-:B------:R-:W-:Y:S02]  /*c510*/  @!P1 IMAD.IADD R211, R211, 0x1, -R243.reuse ;  /* 0x00000001d3d39824 */ /* 0x100fe400078e0af3 */
[----:B------:R-:W-:Y:S01]  /*c520*/  @!P3 IMAD.IADD R212, R212, 0x1, -R243 ;  /* 0x00000001d4d4b824 */ /* 0x000fe200078e0af3 */
[----:B--2---:R-:W-:Y:S02]  /*c530*/  ISETP.GE.AND P1, PT, R251, RZ, PT ;  /* 0x000000fffb00720c */ /* 0x004fe40003f26270 */
[----:B------:R-:W-:Y:S02]  /*c540*/  ISETP.GT.U32.AND P2, PT, R243, R207, PT ;  /* 0x000000cff300720c */ /* 0x000fe40003f44070 */
[----:B------:R-:W-:Y:S01]  /*c550*/  @!P0 IADD3 R205, -R205, RZ, RZ ;  /* 0x000000ffcdcd8210 */ /* 0x000fe20007ffe1ff */
[C---:B------:R-:W-:Y:S01]  /*c560*/  IMAD R224, R243.reuse, R250, R224 ;  /* 0x000000faf3e07224 */ /* 0x040fe200078e02e0 */
[C---:B------:R-:W-:Y:S01]  /*c570*/  ISETP.GT.U32.AND P3, PT, R243.reuse, R208, PT ;  /* 0x000000d0f300720c */ /* 0x040fe20003f64070 */
[----:B------:R-:W2:Y:S01]  /*c580*/  LDL R251, [R1+0x4610] ;  /* 0x0046100001fb7983 */ /* 0x000ea20000100800 */
[----:B------:R-:W-:-:S02]  /*c590*/  ISETP.GT.U32.AND P5, PT, R243, R209, PT ;  /* 0x000000d1f300720c */ /* 0x000fc40003fa4070 */
[C---:B------:R-:W-:Y:S01]  /*c5a0*/  ISETP.GT.U32.AND P4, PT, R243.reuse, R210, PT ;  /* 0x000000d2f300720c */ /* 0x040fe20003f84070 */
[----:B------:R-:W3:Y:S01]  /*c5b0*/  LDL R250, [R1+0x4614] ;  /* 0x0046140001fa7983 */ /* 0x000ee20000100800 */
[C---:B------:R-:W-:Y:S02]  /*c5c0*/  ISETP.GT.U32.AND P0, PT, R243.reuse, R211, PT ;  /* 0x000000d3f300720c */ /* 0x040fe40003f04070 */
[C---:B------:R-:W-:Y:S01]  /*c5d0*/  ISETP.GT.U32.AND P6, PT, R243.reuse, R212, PT ;  /* 0x000000d4f300720c */ /* 0x040fe20003fc4070 */
[----:B------:R-:W-:Y:S01]  /*c5e0*/  @!P1 IMAD.MOV R206, RZ, RZ, -R206 ;  /* 0x000000ffffce9224 */ /* 0x000fe200078e0ace */
[----:B------:R-:W-:Y:S01]  /*c5f0*/  ISETP.GT.U32.AND P1, PT, R243, R213, PT ;  /* 0x000000d5f300720c */ /* 0x000fe20003f24070 */
[--C-:B------:R-:W-:Y:S01]  /*c600*/  @!P2 IMAD.IADD R207, R207, 0x1, -R243.reuse ;  /* 0x00000001cfcfa824 */ /* 0x100fe200078e0af3 */
[----:B------:R-:W-:Y:S02]  /*c610*/  ISETP.GT.U32.AND P2, PT, R243, R214, PT ;  /* 0x000000d6f300720c */ /* 0x000fe40003f44070 */
[----:B------:R-:W-:Y:S01]  /*c620*/  @!P3 IADD3 R208, R208, -R243, RZ ;  /* 0x800000f3d0d0b210 */ /* 0x000fe20007ffe0ff */
[--C-:B------:R-:W-:Y:S01]  /*c630*/  @!P5 IMAD.IADD R209, R209, 0x1, -R243.reuse ;  /* 0x00000001d1d1d824 */ /* 0x100fe200078e0af3 */
[C---:B------:R-:W-:Y:S01]  /*c640*/  ISETP.GT.U32.AND P3, PT, R243.reuse, R215, PT ;  /* 0x000000d7f300720c */ /* 0x040fe20003f64070 */
[----:B------:R-:W-:Y:S01]  /*c650*/  @!P4 IMAD.IADD R210, R210, 0x1, -R243 ;  /* 0x00000001d2d2c824 */ /* 0x000fe200078e0af3 */
[----:B------:R-:W-:-:S02]  /*c660*/  ISETP.GT.U32.AND P5, PT, R243, R216, PT ;  /* 0x000000d8f300720c */ /* 0x000fc40003fa4070 */
[----:B------:R-:W-:Y:S01]  /*c670*/  @!P0 IADD3 R211, R211, -R243, RZ ;  /* 0x800000f3d3d38210 */ /* 0x000fe20007ffe0ff */
[----:B------:R-:W-:Y:S01]  /*c680*/  @!P6 IMAD.IADD R212, R212, 0x1, -R243 ;  /* 0x00000001d4d4e824 */ /* 0x000fe200078e0af3 */
[C---:B------:R-:W-:Y:S02]  /*c690*/  ISETP.GT.U32.AND P4, PT, R243.reuse, R217, PT ;  /* 0x000000d9f300720c */ /* 0x040fe40003f84070 */
[----:B------:R-:W-:Y:S02]  /*c6a0*/  ISETP.GT.U32.AND P0, PT, R243, R218, PT ;  /* 0x000000daf300720c */ /* 0x000fe40003f04070 */
[----:B------:R-:W4:Y:S02]  /*c6b0*/  LDL R243, [R1+0x4638] ;  /* 0x0046380001f37983 */ /* 0x000f240000100800 */
[----:B----4-:R-:W-:Y:S02]  /*c6c0*/  ISETP.GE.AND P6, PT, R243, RZ, PT ;  /* 0x000000fff300720c */ /* 0x010fe40003fc6270 */
[----:B------:R-:W-:-:S05]  /*c6d0*/  IABS R243, c[0x0][0x17c] ;  /* 0x00005f0000f37a13 */ /* 0x000fca0000000000 */
[----:B------:R-:W-:Y:S02]  /*c6e0*/  @!P1 IMAD.IADD R213, R213, 0x1, -R243 ;  /* 0x00000001d5d59824 */ /* 0x000fe400078e0af3 */
[----:B------:R-:W4:Y:S02]  /*c6f0*/  LDL R243, [R1+0x4630] ;  /* 0x0046300001f37983 */ /* 0x000f240000100800 */
[----:B----4-:R-:W-:Y:S02]  /*c700*/  ISETP.GE.AND P1, PT, R243, RZ, PT ;  /* 0x000000fff300720c */ /* 0x010fe40003f26270 */
[----:B------:R-:W-:-:S04]  /*c710*/  IABS R243, c[0x0][0x17c] ;  /* 0x00005f0000f37a13 */ /* 0x000fc80000000000 */
[----:B------:R-:W-:Y:S02]  /*c720*/  @!P2 IADD3 R214, R214, -R243, RZ ;  /* 0x800000f3d6d6a210 */ /* 0x000fe40007ffe0ff */
[----:B------:R-:W4:Y:S02]  /*c730*/  LDL R243, [R1+0x461c] ;  /* 0x00461c0001f37983 */ /* 0x000f240000100800 */
[----:B----4-:R-:W-:Y:S02]  /*c740*/  ISETP.GE.AND P2, PT, R243, RZ, PT ;  /* 0x000000fff300720c */ /* 0x010fe40003f46270 */
[----:B------:R-:W-:-:S05]  /*c750*/  IABS R243, c[0x0][0x17c] ;  /* 0x00005f0000f37a13 */ /* 0x000fca0000000000 */
[----:B------:R-:W-:Y:S02]  /*c760*/  @!P3 IMAD.IADD R215, R215, 0x1, -R243 ;  /* 0x00000001d7d7b824 */ /* 0x000fe400078e0af3 */
[----:B------:R-:W4:Y:S01]  /*c770*/  LDL R243, [R1+0x4618] ;  /* 0x0046180001f37983 */ /* 0x000f220000100800 */
[----:B------:R-:W-:Y:S01]  /*c780*/  @!P1 IADD3 R208, -R208, RZ, RZ ;  /* 0x000000ffd0d09210 */ /* 0x000fe20007ffe1ff */
[----:B------:R-:W-:Y:S02]  /*c790*/  @!P6 IMAD.MOV R207, RZ, RZ, -R207 ;  /* 0x000000ffffcfe224 */ /* 0x000fe400078e0acf */
[----:B------:R-:W-:Y:S01]  /*c7a0*/  @!P2 IMAD.MOV R209, RZ, RZ, -R209 ;  /* 0x000000ffffd1a224 */ /* 0x000fe200078e0ad1 */
[----:B----4-:R-:W-:Y:S02]  /*c7b0*/  ISETP.GE.AND P3, PT, R243, RZ, PT ;  /* 0x000000fff300720c */ /* 0x010fe40003f66270 */
[----:B------:R-:W-:-:S04]  /*c7c0*/  IABS R243, c[0x0][0x17c] ;  /* 0x00005f0000f37a13 */ /* 0x000fc80000000000 */
[----:B------:R-:W-:Y:S01]  /*c7d0*/  @!P4 IADD3 R217, R217, -R243, RZ ;  /* 0x800000f3d9d9c210 */ /* 0x000fe20007ffe0ff */
[----:B------:R-:W-:Y:S01]  /*c7e0*/  @!P5 IMAD.IADD R216, R216, 0x1, -R243 ;  /* 0x00000001d8d8d824 */ /* 0x000fe200078e0af3 */
[----:B---3--:R-:W-:Y:S02]  /*c7f0*/  ISETP.GE.AND P5, PT, R250, RZ, PT ;  /* 0x000000fffa00720c */ /* 0x008fe40003fa6270 */
[----:B--2---:R-:W-:Y:S02]  /*c800*/  ISETP.GE.AND P4, PT, R251, RZ, PT ;  /* 0x000000fffb00720c */ /* 0x004fe40003f86270 */
[----:B------:R-:W2:Y:S01]  /*c810*/  LDL R251, [R1+0x45e4] ;  /* 0x0045e40001fb7983 */ /* 0x000ea20000100800 */
[----:B------:R-:W-:-:S03]  /*c820*/  IADD3 R250, R222, 0xfe, RZ ;  /* 0x000000fedefa7810 */ /* 0x000fc60007ffe0ff */
[----:B------:R-:W3:Y:S01]  /*c830*/  LDL.LU R222, [R1+0x4800] ;  /* 0x0048000001de7983 */ /* 0x000ee20000300800 */
[----:B------:R-:W-:Y:S01]  /*c840*/  @!P0 IMAD.IADD R218, R218, 0x1, -R243 ;  /* 0x00000001dada8824 */ /* 0x000fe200078e0af3 */
[C---:B------:R-:W-:Y:S01]  /*c850*/  ISETP.GT.U32.AND P0, PT, R243.reuse, R213, PT ;  /* 0x000000d5f300720c */ /* 0x040fe20003f04070 */
[----:B------:R-:W-:Y:S01]  /*c860*/  @!P3 IMAD.MOV R210, RZ, RZ, -R210 ;  /* 0x000000ffffd2b224 */ /* 0x000fe200078e0ad2 */
[----:B------:R-:W-:Y:S02]  /*c870*/  ISETP.GT.U32.AND P1, PT, R243, R214, PT ;  /* 0x000000d6f300720c */ /* 0x000fe40003f24070 */
[----:B------:R-:W-:Y:S02]  /*c880*/  @!P5 IADD3 R211, -R211, RZ, RZ ;  /* 0x000000ffd3d3d210 */ /* 0x000fe40007ffe1ff */
[C---:B------:R-:W-:Y:S02]  /*c890*/  ISETP.GT.U32.AND P2, PT, R243.reuse, R215, PT ;  /* 0x000000d7f300720c */ /* 0x040fe40003f44070 */
[----:B------:R-:W-:-:S02]  /*c8a0*/  ISETP.GT.U32.AND P3, PT, R243, R216, PT ;  /* 0x000000d8f300720c */ /* 0x000fc40003f64070 */
[C---:B------:R-:W-:Y:S02]  /*c8b0*/  ISETP.GT.U32.AND P5, PT, R243.reuse, R217, PT ;  /* 0x000000d9f300720c */ /* 0x040fe40003fa4070 */
[C---:B------:R-:W-:Y:S01]  /*c8c0*/  ISETP.GT.U32.AND P6, PT, R243.reuse, R218, PT ;  /* 0x000000daf300720c */ /* 0x040fe20003fc4070 */
[----:B------:R-:W-:Y:S01]  /*c8d0*/  @!P4 IMAD.MOV R212, RZ, RZ, -R212 ;  /* 0x000000ffffd4c224 */ /* 0x000fe200078e0ad4 */
[----:B------:R-:W-:Y:S01]  /*c8e0*/  ISETP.GT.U32.AND P4, PT, R243, R219, PT ;  /* 0x000000dbf300720c */ /* 0x000fe20003f84070 */
[--C-:B------:R-:W-:Y:S01]  /*c8f0*/  @!P0 IMAD.IADD R213, R213, 0x1, -R243.reuse ;  /* 0x00000001d5d58824 */ /* 0x100fe200078e0af3 */
[----:B------:R-:W-:Y:S01]  /*c900*/  @!P1 IADD3 R214, R214, -R243, RZ ;  /* 0x800000f3d6d69210 */ /* 0x000fe20007ffe0ff */
[----:B------:R1:W-:Y:S01]  /*c910*/  STL [R1+0x4458], R250 ;  /* 0x004458fa01007387 */ /* 0x0003e20000100800 */
[----:B------:R-:W-:Y:S01]  /*c920*/  ISETP.GT.U32.AND P0, PT, R243, R248, PT ;  /* 0x000000f8f300720c */ /* 0x000fe20003f04070 */
[--C-:B------:R-:W-:Y:S01]  /*c930*/  @!P2 IMAD.IADD R215, R215, 0x1, -R243.reuse ;  /* 0x00000001d7d7a824 */ /* 0x100fe200078e0af3 */
[C---:B------:R-:W-:Y:S01]  /*c940*/  ISETP.GT.U32.AND P1, PT, R243.reuse, R220, PT ;  /* 0x000000dcf300720c */ /* 0x040fe20003f24070 */
[----:B------:R-:W-:Y:S01]  /*c950*/  @!P3 IMAD.IADD R216, R216, 0x1, -R243 ;  /* 0x00000001d8d8b824 */ /* 0x000fe200078e0af3 */
[----:B------:R-:W-:-:S02]  /*c960*/  ISETP.GT.U32.AND P2, PT, R243, R221, PT ;  /* 0x000000ddf300720c */ /* 0x000fc40003f44070 */
[----:B------:R-:W-:Y:S01]  /*c970*/  @!P5 IADD3 R217, R217, -R243, RZ ;  /* 0x800000f3d9d9d210 */ /* 0x000fe20007ffe0ff */
[----:B------:R-:W-:Y:S01]  /*c980*/  @!P6 IMAD.IADD R218, R218, 0x1, -R243 ;  /* 0x00000001dadae824 */ /* 0x000fe200078e0af3 */
[C---:B------:R-:W-:Y:S02]  /*c990*/  ISETP.GT.U32.AND P5, PT, R243.reuse, R223, PT ;  /* 0x000000dff300720c */ /* 0x040fe40003fa4070 */
[----:B---3--:R-:W-:Y:S02]  /*c9a0*/  ISETP.GT.U32.AND P3, PT, R243, R222, PT ;  /* 0x000000def300720c */ /* 0x008fe40003f64070 */
[----:B------:R-:W3:Y:S02]  /*c9b0*/  LDL R243, [R1+0x460c] ;  /* 0x00460c0001f37983 */ /* 0x000ee40000100800 */
[----:B---3--:R-:W-:Y:S02]  /*c9c0*/  ISETP.GE.AND P6, PT, R243, RZ, PT ;  /* 0x000000fff300720c */ /* 0x008fe40003fc6270 */
[----:B------:R-:W-:-:S05]  /*c9d0*/  IABS R243, c[0x0][0x17c] ;  /* 0x00005f0000f37a13 */ /* 0x000fca0000000000 */
[----:B------:R-:W-:Y:S02]  /*c9e0*/  @!P4 IMAD.IADD R219, R219, 0x1, -R243 ;  /* 0x00000001dbdbc824 */ /* 0x000fe400078e0af3 */
[----:B------:R-:W3:Y:S02]  /*c9f0*/  LDL R243, [R1+0x45f4] ;  /* 0x0045f40001f37983 */ /* 0x000ee40000100800 */
[----:B---3--:R-:W-:Y:S02]  /*ca00*/  ISETP.GE.AND P4, PT, R243, RZ, PT ;  /* 0x000000fff300720c */ /* 0x008fe40003f86270 */
[----:B------:R-:W-:-:S04]  /*ca10*/  IABS R243, c[0x0][0x17c] ;  /* 0x00005f0000f37a13 */ /* 0x000fc80000000000 */
[----:B------:R-:W-:Y:S02]  /*ca20*/  @!P0 IADD3 R248, R248, -R243, RZ ;  /* 0x800000f3f8f88210 */ /* 0x000fe40007ffe0ff */
[----:B------:R-:W3:Y:S02]  /*ca30*/  LDL R243, [R1+0x45f0] ;  /* 0x0045f00001f37983 */ /* 0x000ee40000100800 */
[----:B---3--:R-:W-:Y:S02]  /*ca40*/  ISETP.GE.AND P0, PT, R243, RZ, PT ;  /* 0x000000fff300720c */ /* 0x008fe40003f06270 */
[----:B------:R-:W-:-:S05]  /*ca50*/  IABS R243, c[0x0][0x17c] ;  /* 0x00005f0000f37a13 */ /* 0x000fca0000000000 */
[----:B------:R-:W-:Y:S02]  /*ca60*/  @!P1 IMAD.IADD R220, R220, 0x1, -R243 ;  /* 0x00000001dcdc9824 */ /* 0x000fe400078e0af3 */
[----:B------:R-:W3:Y:S02]  /*ca70*/  LDL R243, [R1+0x45ec] ;  /* 0x0045ec0001f37983 */ /* 0x000ee40000100800 */
[----:B---3--:R-:W-:Y:S02]  /*ca80*/  ISETP.GE.AND P1, PT, R243, RZ, PT ;  /* 0x000000fff300720c */ /* 0x008fe40003f26270 */
[----:B------:R-:W-:-:S05]  /*ca90*/  IABS R243, c[0x0][0x17c] ;  /* 0x00005f0000f37a13 */ /* 0x000fca0000000000 */
[----:B------:R-:W-:Y:S02]  /*caa0*/  @!P2 IMAD.IADD R221, R221, 0x1, -R243 ;  /* 0x00000001dddda824 */ /* 0x000fe400078e0af3 */
[----:B------:R-:W3:Y:S01]  /*cab0*/  LDL R243, [R1+0x45e8] ;  /* 0x0045e80001f37983 */ /* 0x000ee20000100800 */
[----:B------:R-:W-:Y:S01]  /*cac0*/  @!P6 IMAD.MOV R213, RZ, RZ, -R213 ;  /* 0x000000ffffd5e224 */ /* 0x000fe200078e0ad5 */
[----:B------:R-:W-:Y:S01]  /*cad0*/  @!P4 IADD3 R214, -R214, RZ, RZ ;  /* 0x000000ffd6d6c210 */ /* 0x000fe20007ffe1ff */
[----:B------:R-:W-:Y:S02]  /*cae0*/  @!P0 IMAD.MOV R215, RZ, RZ, -R215 ;  /* 0x000000ffffd78224 */ /* 0x000fe400078e0ad7 */
[----:B------:R-:W-:Y:S01]  /*caf0*/  @!P1 IMAD.MOV R216, RZ, RZ, -R216 ;  /* 0x000000ffffd89224 */ /* 0x000fe200078e0ad8 */
[----:B---3--:R-:W-:Y:S02]  /*cb00*/  ISETP.GE.AND P2, PT, R243, RZ, PT ;  /* 0x000000fff300720c */ /* 0x008fe40003f46270 */
[----:B------:R-:W-:-:S04]  /*cb10*/  IABS R243, c[0x0][0x17c] ;  /* 0x00005f0000f37a13 */ /* 0x000fc80000000000 */
[----:B------:R-:W-:Y:S01]  /*cb20*/  @!P3 IADD3 R222, R222, -R243, RZ ;  /* 0x800000f3dedeb210 */ /* 0x000fe20007ffe0ff */
[----:B------:R-:W-:Y:S01]  /*cb30*/  @!P5 IMAD.IADD R223, R223, 0x1, -R243 ;  /* 0x00000001dfdfd824 */ /* 0x000fe200078e0af3 */
[----:B--2---:R-:W-:Y:S02]  /*cb40*/  ISETP.GE.AND P3, PT, R251, RZ, PT ;  /* 0x000000fffb00720c */ /* 0x004fe40003f66270 */
[C---:B------:R-:W-:Y:S01]  /*cb50*/  ISETP.GT.U32.AND P5, PT, R243.reuse, R219, PT ;  /* 0x000000dbf300720c */ /* 0x040fe20003fa4070 */
[----:B------:R-:W2:Y:S01]  /*cb60*/  LDL R251, [R1+0x45a4] ;  /* 0x0045a40001fb7983 */ /* 0x000ea20000100800 */
[----:B------:R-:W-:Y:S02]  /*cb70*/  ISETP.GT.U32.AND P4, PT, R243, R248, PT ;  /* 0x000000f8f300720c */ /* 0x000fe40003f84070 */
[----:B------:R-:W-:Y:S02]  /*cb80*/  @!P2 IADD3 R217, -R217, RZ, RZ ;  /* 0x000000ffd9d9a210 */ /* 0x000fe40007ffe1ff */
[----:B------:R-:W-:-:S02]  /*cb90*/  ISETP.GT.U32.AND P0, PT, R243, R220, PT ;  /* 0x000000dcf300720c */ /* 0x000fc40003f04070 */
[C---:B------:R-:W-:Y:S02]  /*cba0*/  ISETP.GT.U32.AND P1, PT, R243.reuse, R221, PT ;  /* 0x000000ddf300720c */ /* 0x040fe40003f24070 */
[C---:B------:R-:W-:Y:S01]  /*cbb0*/  ISETP.GT.U32.AND P2, PT, R243.reuse, R222, PT ;  /* 0x000000def300720c */ /* 0x040fe20003f44070 */
[----:B------:R-:W-:Y:S01]  /*cbc0*/  @!P3 IMAD.MOV R218, RZ, RZ, -R218 ;  /* 0x000000ffffdab224 */ /* 0x000fe200078e0ada */
[----:B------:R-:W-:Y:S01]  /*cbd0*/  ISETP.GT.U32.AND P6, PT, R243, R223, PT ;  /* 0x000000dff300720c */ /* 0x000fe20003fc4070 */
[----:B------:R-:W-:Y:S01]  /*cbe0*/  @!P5 IMAD.IADD R219, R219, 0x1, -R243 ;  /* 0x00000001dbdbd824 */ /* 0x000fe200078e0af3 */
[----:B------:R-:W-:Y:S02]  /*cbf0*/  ISETP.GT.U32.AND P3, PT, R243, R247, PT ;  /* 0x000000f7f300720c */ /* 0x000fe40003f64070 */
[----:B------:R-:W3:Y:S02]  /*cc00*/  LDL R243, [R1+0x45cc] ;  /* 0x0045cc0001f37983 */ /* 0x000ee40000100800 */
[----:B---3--:R-:W-:-:S02]  /*cc10*/  ISETP.GE.AND P5, PT, R243, RZ, PT ;  /* 0x000000fff300720c */ /* 0x008fc40003fa6270 */
[----:B------:R-:W-:-:S04]  /*cc20*/  IABS R243, c[0x0][0x17c] ;  /* 0x00005f0000f37a13 */ /* 0x000fc80000000000 */
[-C--:B------:R-:W-:Y:S01]  /*cc30*/  @!P4 IADD3 R248, R248, -R243.reuse, RZ ;  /* 0x800000f3f8f8c210 */ /* 0x080fe20007ffe0ff */
[--C-:B------:R-:W-:Y:S01]  /*cc40*/  @!P0 IMAD.IADD R220, R220, 0x1, -R243.reuse ;  /* 0x00000001dcdc8824 */ /* 0x100fe200078e0af3 */
[----:B------:R-:W-:Y:S01]  /*cc50*/  @!P2 IADD3 R222, R222, -R243, RZ ;  /* 0x800000f3dedea210 */ /* 0x000fe20007ffe0ff */
[--C-:B------:R-:W-:Y:S01]  /*cc60*/  @!P1 IMAD.IADD R221, R221, 0x1, -R243.reuse ;  /* 0x00000001dddd9824 */ /* 0x100fe200078e0af3 */
[----:B------:R-:W-:Y:S01]  /*cc70*/  ISETP.GT.U32.AND P4, PT, R243, R5, PT ;  /* 0x00000005f300720c */ /* 0x000fe20003f84070 */
[----:B------:R-:W-:Y:S01]  /*cc80*/  @!P6 IMAD.IADD R223, R223, 0x1, -R243 ;  /* 0x00000001dfdfe824 */ /* 0x000fe200078e0af3 */
[C---:B------:R-:W-:Y:S02]  /*cc90*/  ISETP.GT.U32.AND P0, PT, R243.reuse, R4, PT ;  /* 0x00000004f300720c */ /* 0x040fe40003f04070 */
[C---:B------:R-:W-:Y:S02]  /*cca0*/  ISETP.GT.U32.AND P1, PT, R243.reuse, R3, PT ;  /* 0x00000003f300720c */ /* 0x040fe40003f24070 */
[----:B------:R-:W-:-:S02]  /*ccb0*/  ISETP.GT.U32.AND P2, PT, R243, R2, PT ;  /* 0x00000002f300720c */ /* 0x000fc40003f44070 */
[----:B------:R-:W3:Y:S02]  /*ccc0*/  LDL R243, [R1+0x45c8] ;  /* 0x0045c80001f37983 */ /* 0x000ee40000100800 */
[----:B---3--:R-:W-:Y:S02]  /*ccd0*/  ISETP.GE.AND P6, PT, R243, RZ, PT ;  /* 0x000000fff300720c */ /* 0x008fe40003fc6270 */
[----:B------:R-:W-:-:S04]  /*cce0*/  IABS R243, c[0x0][0x17c] ;  /* 0x00005f0000f37a13 */ /* 0x000fc80000000000 */
[----:B------:R-:W-:Y:S01]  /*ccf0*/  @!P4 IADD3 R5, R5, -R243, RZ ;  /* 0x800000f30505c210 */ /* 0x000fe20007ffe0ff */
[----:B------:R-:W-:Y:S01]  /*cd00*/  @!P3 IMAD.IADD R247, R247, 0x1, -R243 ;  /* 0x00000001f7f7b824 */ /* 0x000fe200078e0af3 */
[----:B------:R-:W-:Y:S02]  /*cd10*/  ISETP.GT.U32.AND P3, PT, R243, R0, PT ;  /* 0x00000000f300720c */ /* 0x000fe40003f64070 */
        /* <DEDUP_REMOVED lines=9> */
[----:B------:R-:W-:Y:S01]  /*cdb0*/  @!P5 IADD3 R219, -R219, RZ, RZ ;  /* 0x000000ffdbdbd210 */ /* 0x000fe20007ffe1ff */
[----:B------:R-:W-:Y:S02]  /*cdc0*/  @!P6 IMAD.MOV R248, RZ, RZ, -R248 ;  /* 0x000000fffff8e224 */ /* 0x000fe400078e0af8 */
[----:B------:R-:W-:Y:S01]  /*cdd0*/  @!P4 IMAD.MOV R220, RZ, RZ, -R220 ;  /* 0x000000ffffdcc224 */ /* 0x000fe200078e0adc */
[----:B------:R-:W-:Y:S02]  /*cde0*/  @!P0 IADD3 R221, -R221, RZ, RZ ;  /* 0x000000ffdddd8210 */ /* 0x000fe40007ffe1ff */
[----:B-1----:R-:W-:-:S05]  /*cdf0*/  IABS R250, R250 ;  /* 0x000000fa00fa7213 */ /* 0x002fca0000000000 */
[----:B------:R-:W-:-:S04]  /*ce00*/  IMAD.HI.U32 R249, R249, R250, RZ ;  /* 0x000000faf9f97227 */ /* 0x000fc800078e00ff */
[----:B------:R-:W-:Y:S01]  /*ce10*/  IMAD.MOV R249, RZ, RZ, -R249 ;  /* 0x000000fffff97224 */ /* 0x000fe200078e0af9 */
[----:B---3--:R-:W-:Y:S02]  /*ce20*/  ISETP.GE.AND P1, PT, R243, RZ, PT ;  /* 0x000000fff300720c */ /* 0x008fe40003f26270 */
[----:B------:R-:W-:-:S04]  /*ce30*/  IABS R243, c[0x0][0x17c] ;  /* 0x00005f0000f37a13 */ /* 0x000fc80000000000 */
[----:B------:R-:W-:Y:S01]  /*ce40*/  @!P2 IADD3 R2, R2, -R243, RZ ;  /* 0x800000f30202a210 */ /* 0x000fe20007ffe0ff */
[----:B------:R-:W-:Y:S01]  /*ce50*/  @!P3 IMAD.IADD R0, R0, 0x1, -R243 ;  /* 0x000000010000b824 */ /* 0x000fe200078e0af3 */
[----:B--2---:R-:W-:Y:S02]  /*ce60*/  ISETP.GE.AND P2, PT, R251, RZ, PT ;  /* 0x000000fffb00720c */ /* 0x004fe40003f46270 */
[----:B------:R-:W-:-:S03]  /*ce70*/  ISETP.GT.U32.AND P3, PT, R243, R247, PT ;  /* 0x000000f7f300720c */ /* 0x000fc60003f64070 */
[----:B------:R-:W-:Y:S01]  /*ce80*/  @!P1 IMAD.MOV R222, RZ, RZ, -R222 ;  /* 0x000000ffffde9224 */ /* 0x000fe200078e0ade */
[C---:B------:R-:W-:Y:S01]  /*ce90*/  ISETP.GT.U32.AND P5, PT, R243.reuse, R5, PT ;  /* 0x00000005f300720c */ /* 0x040fe20003fa4070 */
[C---:B------:R-:W-:Y:S01]  /*cea0*/  IMAD R249, R243.reuse, R249, R250 ;  /* 0x000000f9f3f97224 */ /* 0x040fe200078e02fa */
[C---:B------:R-:W-:Y:S01]  /*ceb0*/  ISETP.GT.U32.AND P4, PT, R243.reuse, R4, PT ;  /* 0x00000004f300720c */ /* 0x040fe20003f84070 */
[----:B------:R-:W2:Y:S01]  /*cec0*/  LDL R250, [R1+0x4580] ;  /* 0x0045800001fa7983 */ /* 0x000ea20000100800 */
[C---:B------:R-:W-:Y:S02]  /*ced0*/  ISETP.GT.U32.AND P0, PT, R243.reuse, R3, PT ;  /* 0x00000003f300720c */ /* 0x040fe40003f04070 */
[C---:B------:R-:W-:Y:S01]  /*cee0*/  ISETP.GT.U32.AND P6, PT, R243.reuse, R2, PT ;  /* 0x00000002f300720c */ /* 0x040fe20003fc4070 */
[----:B------:R-:W3:Y:S01]  /*cef0*/  LDL R251, [R1+0x4578] ;  /* 0x0045780001fb7983 */ /* 0x000ee20000100800 */
[----:B------:R-:W-:Y:S01]  /*cf00*/  ISETP.GT.U32.AND P1, PT, R243, R0, PT ;  /* 0x00000000f300720c */ /* 0x000fe20003f24070 */
[----:B------:R-:W-:Y:S01]  /*cf10*/  @!P2 IMAD.MOV R223, RZ, RZ, -R223 ;  /* 0x000000ffffdfa224 */ /* 0x000fe200078e0adf */
[----:B------:R-:W-:-:S02]  /*cf20*/  @!P3 IADD3 R247, R247, -R243, RZ ;  /* 0x800000f3f7f7b210 */ /* 0x000fc40007ffe0ff */
[----:B------:R-:W-:Y:S01]  /*cf30*/  ISETP.GT.U32.AND P2, PT, R243, R6, PT ;  /* 0x00000006f300720c */ /* 0x000fe20003f44070 */
[--C-:B------:R-:W-:Y:S01]  /*cf40*/  @!P5 IMAD.IADD R5, R5, 0x1, -R243.reuse ;  /* 0x000000010505d824 */ /* 0x100fe200078e0af3 */
[C---:B------:R-:W-:Y:S01]  /*cf50*/  ISETP.GT.U32.AND P3, PT, R243.reuse, R225, PT ;  /* 0x000000e1f300720c */ /* 0x040fe20003f64070 */
[--C-:B------:R-:W-:Y:S01]  /*cf60*/  @!P4 IMAD.IADD R4, R4, 0x1, -R243.reuse ;  /* 0x000000010404c824 */ /* 0x100fe200078e0af3 */
[----:B------:R-:W-:Y:S02]  /*cf70*/  ISETP.GT.U32.AND P5, PT, R243, R226, PT ;  /* 0x000000e2f300720c */ /* 0x000fe40003fa4070 */
[----:B------:R-:W-:Y:S01]  /*cf80*/  @!P0 IADD3 R3, R3, -R243, RZ ;  /* 0x800000f303038210 */ /* 0x000fe20007ffe0ff */
[--C-:B------:R-:W-:Y:S01]  /*cf90*/  @!P6 IMAD.IADD R2, R2, 0x1, -R243.reuse ;  /* 0x000000010202e824 */ /* 0x100fe200078e0af3 */
[C---:B------:R-:W-:Y:S01]  /*cfa0*/  ISETP.GT.U32.AND P4, PT, R243.reuse, R227, PT ;  /* 0x000000e3f300720c */ /* 0x040fe20003f84070 */
[----:B------:R-:W-:Y:S01]  /*cfb0*/  @!P1 IMAD.IADD R0, R0, 0x1, -R243 ;  /* 0x0000000100009824 */ /* 0x000fe200078e0af3 */
[----:B------:R-:W-:-:S02]  /*cfc0*/  ISETP.GT.U32.AND P0, PT, R243, R228, PT ;  /* 0x000000e4f300720c */ /* 0x000fc40003f04070 */
[----:B------:R-:W-:Y:S02]  /*cfd0*/  ISETP.GT.U32.AND P6, PT, R243, R229, PT ;  /* 0x000000e5f300720c */ /* 0x000fe40003fc4070 */
        /* <DEDUP_REMOVED lines=18> */
[----:B------:R-:W-:Y:S02]  /*d100*/  @!P4 IADD3 R227, R227, -R243, RZ ;  /* 0x800000f3e3e3c210 */ /* 0x000fe40007ffe0ff */
[----:B--2---:R-:W-:Y:S01]  /*d110*/  ISETP.GE.AND P4, PT, R250, RZ, PT ;  /* 0x000000fffa00720c */ /* 0x004fe20003f86270 */
[--C-:B------:R-:W-:Y:S02]  /*d120*/  @!P0 IMAD.IADD R228, R228, 0x1, -R243.reuse ;  /* 0x00000001e4e48824 */ /* 0x100fe400078e0af3 */
[----:B------:R-:W-:Y:S01]  /*d130*/  @!P6 IMAD.IADD R229, R229, 0x1, -R243 ;  /* 0x00000001e5e5e824 */ /* 0x000fe200078e0af3 */
[----:B---3--:R-:W-:Y:S01]  /*d140*/  ISETP.GE.AND P0, PT, R251, RZ, PT ;  /* 0x000000fffb00720c */ /* 0x008fe20003f06270 */
[----:B------:R-:W2:Y:S01]  /*d150*/  LDL R250, [R1+0x454c] ;  /* 0x00454c0001fa7983 */ /* 0x000ea20000100800 */
[----:B------:R-:W-:Y:S02]  /*d160*/  @!P5 IADD3 R3, -R3, RZ, RZ ;  /* 0x000000ff0303d210 */ /* 0x000fe40007ffe1ff */
[----:B------:R-:W-:-:S02]  /*d170*/  ISETP.GT.U32.AND P1, PT, R243, R6, PT ;  /* 0x00000006f300720c */ /* 0x000fc40003f24070 */
[C---:B------:R-:W-:Y:S02]  /*d180*/  ISETP.GT.U32.AND P2, PT, R243.reuse, R225, PT ;  /* 0x000000e1f300720c */ /* 0x040fe40003f44070 */
[C---:B------:R-:W-:Y:S01]  /*d190*/  ISETP.GT.U32.AND P3, PT, R243.reuse, R226, PT ;  /* 0x000000e2f300720c */ /* 0x040fe20003f64070 */
[----:B------:R-:W-:Y:S01]  /*d1a0*/  @!P4 IMAD.MOV R2, RZ, RZ, -R2 ;  /* 0x000000ffff02c224 */ /* 0x000fe200078e0a02 */
[C---:B------:R-:W-:Y:S02]  /*d1b0*/  ISETP.GT.U32.AND P5, PT, R243.reuse, R227, PT ;  /* 0x000000e3f300720c */ /* 0x040fe40003fa4070 */
[C---:B------:R-:W-:Y:S02]  /*d1c0*/  ISETP.GT.U32.AND P6, PT, R243.reuse, R228, PT ;  /* 0x000000e4f300720c */ /* 0x040fe40003fc4070 */
[C---:B------:R-:W-:Y:S02]  /*d1d0*/  ISETP.GT.U32.AND P4, PT, R243.reuse, R229, PT ;  /* 0x000000e5f300720c */ /* 0x040fe40003f84070 */
[----:B------:R-:W-:Y:S01]  /*d1e0*/  @!P0 IADD3 R0, -R0, RZ, RZ ;  /* 0x000000ff00008210 */ /* 0x000fe20007ffe1ff */
[--C-:B------:R-:W-:Y:S01]  /*d1f0*/  @!P1 IMAD.IADD R6, R6, 0x1, -R243.reuse ;  /* 0x0000000106069824 */ /* 0x100fe200078e0af3 */
[----:B------:R-:W-:Y:S01]  /*d200*/  ISETP.GT.U32.AND P0, PT, R243, R242, PT ;  /* 0x000000f2f300720c */ /* 0x000fe20003f04070 */
[----:B------:R-:W-:Y:S01]  /*d210*/  @!P2 IMAD.IADD R225, R225, 0x1, -R243 ;  /* 0x00000001e1e1a824 */ /* 0x000fe200078e0af3 */
[----:B------:R-:W-:-:S02]  /*d220*/  ISETP.GT.U32.AND P1, PT, R243, R231, PT ;  /* 0x000000e7f300720c */ /* 0x000fc40003f24070 */
[----:B------:R-:W-:Y:S01]  /*d230*/  @!P3 IADD3 R226, R226, -R243, RZ ;  /* 0x800000f3e2e2b210 */ /* 0x000fe20007ffe0ff */
[--C-:B------:R-:W-:Y:S01]  /*d240*/  @!P5 IMAD.IADD R227, R227, 0x1, -R243.reuse ;  /* 0x00000001e3e3d824 */ /* 0x100fe200078e0af3 */
[C---:B------:R-:W-:Y:S01]  /*d250*/  ISETP.GT.U32.AND P2, PT, R243.reuse, R232, PT ;  /* 0x000000e8f300720c */ /* 0x040fe20003f44070 */
[----:B------:R-:W-:Y:S01]  /*d260*/  @!P6 IMAD.IADD R228, R228, 0x1, -R243 ;  /* 0x00000001e4e4e824 */ /* 0x000fe200078e0af3 */
[C---:B------:R-:W-:Y:S02]  /*d270*/  ISETP.GT.U32.AND P3, PT, R243.reuse, R233, PT ;  /* 0x000000e9f300720c */ /* 0x040fe40003f64070 */
[C---:B------:R-:W-:Y:S02]  /*d280*/  ISETP.GT.U32.AND P5, PT, R243.reuse, R234, PT ;  /* 0x000000eaf300720c */ /* 0x040fe40003fa4070 */
[----:B------:R-:W-:Y:S02]  /*d290*/  ISETP.GT.U32.AND P6, PT, R243, R235, PT ;  /* 0x000000ebf300720c */ /* 0x000fe40003fc4070 */
[----:B------:R-:W-:-:S02]  /*d2a0*/  @!P4 IADD3 R229, R229, -R243, RZ ;  /* 0x800000f3e5e5c210 */ /* 0x000fc40007ffe0ff */
        /* <DEDUP_REMOVED lines=22> */
[----:B------:R-:W-:-:S05]  /*d410*/  IABS R243, c[0x0][0x17c] ;  /* 0x00005f0000f37a13 */ /* 0x000fca0000000000 */
[----:B------:R-:W-:Y:S01]  /*d420*/  @!P5 IMAD.IADD R234, R234, 0x1, -R243 ;  /* 0x00000001eaead824 */ /* 0x000fe200078e0af3 */
[----:B------:R-:W-:Y:S02]  /*d430*/  @!P6 IADD3 R235, R235, -R243, RZ ;  /* 0x800000f3ebebe210 */ /* 0x000fe40007ffe0ff */
[----:B--2---:R-:W-:Y:S02]  /*d440*/  ISETP.GE.AND P5, PT, R250, RZ, PT ;  /* 0x000000fffa00720c */ /* 0x004fe40003fa6270 */
[C---:B------:R-:W-:Y:S01]  /*d450*/  ISETP.GT.U32.AND P4, PT, R243.reuse, R242, PT ;  /* 0x000000f2f300720c */ /* 0x040fe20003f84070 */
[----:B------:R-:W-:Y:S01]  /*d460*/  @!P3 IMAD.MOV R228, RZ, RZ, -R228 ;  /* 0x000000ffffe4b224 */ /* 0x000fe200078e0ae4 */
[C---:B------:R-:W-:Y:S01]  /*d470*/  ISETP.GT.U32.AND P0, PT, R243.reuse, R231, PT ;  /* 0x000000e7f300720c */ /* 0x040fe20003f04070 */
[----:B------:R-:W2:Y:S01]  /*d480*/  LDL R250, [R1+0x4518] ;  /* 0x0045180001fa7983 */ /* 0x000ea20000100800 */
[C---:B------:R-:W-:Y:S02]  /*d490*/  ISETP.GT.U32.AND P1, PT, R243.reuse, R232, PT ;  /* 0x000000e8f300720c */ /* 0x040fe40003f24070 */
[----:B------:R-:W-:-:S02]  /*d4a0*/  ISETP.GT.U32.AND P2, PT, R243, R233, PT ;  /* 0x000000e9f300720c */ /* 0x000fc40003f44070 */
[C---:B------:R-:W-:Y:S02]  /*d4b0*/  ISETP.GT.U32.AND P6, PT, R243.reuse, R234, PT ;  /* 0x000000eaf300720c */ /* 0x040fe40003fc4070 */
[----:B------:R-:W-:Y:S02]  /*d4c0*/  ISETP.GT.U32.AND P3, PT, R243, R235, PT ;  /* 0x000000ebf300720c */ /* 0x000fe40003f64070 */
[----:B------:R-:W-:Y:S01]  /*d4d0*/  @!P5 IADD3 R229, -R229, RZ, RZ ;  /* 0x000000ffe5e5d210 */ /* 0x000fe20007ffe1ff */
[--C-:B------:R-:W-:Y:S01]  /*d4e0*/  @!P4 IMAD.IADD R242, R242, 0x1, -R243.reuse ;  /* 0x00000001f2f2c824 */ /* 0x100fe200078e0af3 */
        /* <DEDUP_REMOVED lines=8> */
[C---:B------:R-:W-:Y:S02]  /*d570*/  ISETP.GT.U32.AND P2, PT, R243.reuse, R240, PT ;  /* 0x000000f0f300720c */ /* 0x040fe40003f44070 */
[----:B------:R-:W-:Y:S02]  /*d580*/  ISETP.GT.U32.AND P6, PT, R243, R241, PT ;  /* 0x000000f1f300720c */ /* 0x000fe40003fc4070 */
        /* <DEDUP_REMOVED lines=24> */
[C---:B------:R-:W-:Y:S01]  /*d710*/  ISETP.GT.U32.AND P3, PT, R243.reuse, R236, PT ;  /* 0x000000ecf300720c */ /* 0x040fe20003f64070 */
[--C-:B------:R-:W-:Y:S01]  /*d720*/  @!P2 IMAD.IADD R240, R240, 0x1, -R243.reuse ;  /* 0x00000001f0f0a824 */ /* 0x100fe200078e0af3 */
[----:B--2---:R-:W-:Y:S02]  /*d730*/  ISETP.GE.AND P2, PT, R250, RZ, PT ;  /* 0x000000fffa00720c */ /* 0x004fe40003f46270 */
[C---:B------:R-:W-:Y:S01]  /*d740*/  ISETP.GT.U32.AND P5, PT, R243.reuse, R237, PT ;  /* 0x000000edf300720c */ /* 0x040fe20003fa4070 */
[----:B------:R-:W2:Y:S01]  /*d750*/  LDL R250, [R1+0x44b8] ;  /* 0x0044b80001fa7983 */ /* 0x000ea20000100800 */
[C---:B------:R-:W-:Y:S02]  /*d760*/  ISETP.GT.U32.AND P4, PT, R243.reuse, R238, PT ;  /* 0x000000eef300720c */ /* 0x040fe40003f84070 */
[----:B------:R-:W-:Y:S02]  /*d770*/  ISETP.GT.U32.AND P0, PT, R243, R239, PT ;  /* 0x000000eff300720c */ /* 0x000fe40003f04070 */
[----:B------:R-:W-:Y:S01]  /*d780*/  @!P6 IADD3 R241, R241, -R243, RZ ;  /* 0x800000f3f1f1e210 */ /* 0x000fe20007ffe0ff */
[----:B------:R-:W-:Y:S01]  /*d790*/  @!P1 IMAD.MOV R234, RZ, RZ, -R234 ;  /* 0x000000ffffea9224 */ /* 0x000fe200078e0aea */
[C---:B------:R-:W-:Y:S01]  /*d7a0*/  ISETP.GT.U32.AND P6, PT, R243.reuse, R240, PT ;  /* 0x000000f0f300720c */ /* 0x040fe20003fc4070 */
[----:B------:R-:W-:Y:S01]  /*d7b0*/  @!P3 IMAD.IADD R236, R236, 0x1, -R243 ;  /* 0x00000001ececb824 */ /* 0x000fe200078e0af3 */
[----:B------:R-:W-:-:S02]  /*d7c0*/  ISETP.GT.U32.AND P1, PT, R243, R241, PT ;  /* 0x000000f1f300720c */ /* 0x000fc40003f24070 */
[----:B------:R-:W-:Y:S01]  /*d7d0*/  @!P2 IADD3 R235, -R235, RZ, RZ ;  /* 0x000000ffebeba210 */ /* 0x000fe20007ffe1ff */
[--C-:B------:R-:W-:Y:S01]  /*d7e0*/  @!P5 IMAD.IADD R237, R237, 0x1, -R243.reuse ;  /* 0x00000001ededd824 */ /* 0x100fe200078e0af3 */
[----:B------:R-:W-:Y:S02]  /*d7f0*/  ISETP.GT.U32.AND P2, PT, R243, R230, PT ;  /* 0x000000e6f300720c */ /* 0x000fe40003f44070 */
[----:B------:R-:W-:Y:S01]  /*d800*/  @!P4 IADD3 R238, R238, -R243, RZ ;  /* 0x800000f3eeeec210 */ /* 0x000fe20007ffe0ff */
[----:B------:R-:W-:Y:S01]  /*d810*/  @!P0 IMAD.IADD R239, R239, 0x1, -R243 ;  /* 0x00000001efef8824 */ /* 0x000fe200078e0af3 */
[C---:B------:R-:W-:Y:S02]  /*d820*/  ISETP.GT.U32.AND P3, PT, R243.reuse, R246, PT ;  /* 0x000000f6f300720c */ /* 0x040fe40003f64070 */
[C---:B------:R-:W-:Y:S02]  /*d830*/  ISETP.GT.U32.AND P5, PT, R243.reuse, R244, PT ;  /* 0x000000f4f300720c */ /* 0x040fe40003fa4070 */
[----:B------:R-:W-:-:S02]  /*d840*/  ISETP.GT.U32.AND P4, PT, R243, R245, PT ;  /* 0x000000f5f300720c */ /* 0x000fc40003f84070 */
        /* <DEDUP_REMOVED lines=17> */
[----:B------:R-:W-:Y:S02]  /*d960*/  @!P1 IMAD.MOV R238, RZ, RZ, -R238 ;  /* 0x000000ffffee9224 */ /* 0x000fe400078e0aee */
[----:B------:R-:W-:Y:S01]  /*d970*/  @!P6 IMAD.MOV R237, RZ, RZ, -R237 ;  /* 0x000000ffffede224 */ /* 0x000fe200078e0aed */
[----:B------:R-:W-:Y:S02]  /*d980*/  @!P2 IADD3 R239, -R239, RZ, RZ ;  /* 0x000000ffefefa210 */ /* 0x000fe40007ffe1ff */
[----:B------:R-:W-:Y:S01]  /*d990*/  @!P0 IADD3 R236, -R236, RZ, RZ ;  /* 0x000000ffecec8210 */ /* 0x000fe20007ffe1ff */
[----:B------:R-:W-:-:S05]  /*d9a0*/  IMAD.MOV.U32 R251, RZ, RZ, c[0x0][0x180] ;  /* 0x00006000fffb7624 */ /* 0x000fca00078e00ff */
[----:B------:R-:W-:Y:S02]  /*d9b0*/  IADD3 R251, R251, -0x1, RZ ;  /* 0xfffffffffbfb7810 */ /* 0x000fe40007ffe0ff */
[----:B---3--:R-:W-:Y:S02]  /*d9c0*/  ISETP.GE.AND P3, PT, R243, RZ, PT ;  /* 0x000000fff300720c */ /* 0x008fe40003f66270 */
[----:B------:R-:W-:-:S05]  /*d9d0*/  IABS R243, c[0x0][0x17c] ;  /* 0x00005f0000f37a13 */ /* 0x000fca0000000000 */
[----:B------:R-:W-:Y:S01]  /*d9e0*/  @!P4 IMAD.IADD R245, R245, 0x1, -R243 ;  /* 0x00000001f5f5c824 */ /* 0x000fe200078e0af3 */
[----:B------:R-:W-:Y:S02]  /*d9f0*/  ISETP.GT.U32.AND P4, PT, R243, R246, PT ;  /* 0x000000f6f300720c */ /* 0x000fe40003f84070 */
[----:B------:R-:W-:Y:S02]  /*da00*/  @!P5 IADD3 R244, R244, -R243, RZ ;  /* 0x800000f3f4f4d210 */ /* 0x000fe40007ffe0ff */
[----:B--2---:R-:W-:Y:S01]  /*da10*/  ISETP.GE.AND P5, PT, R250, RZ, PT ;  /* 0x000000fffa00720c */ /* 0x004fe20003fa6270 */
[----:B------:R-:W-:-:S05]  /*da20*/  IMAD.MOV.U32 R250, RZ, RZ, c[0x0][0x180] ;  /* 0x00006000fffa7624 */ /* 0x000fca00078e00ff */
[----:B------:R-:W-:-:S03]  /*da30*/  IADD3 R250, R250, -0x5, RZ ;  /* 0xfffffffbfafa7810 */ /* 0x000fc60007ffe0ff */
[----:B------:R-:W-:Y:S01]  /*da40*/  @!P4 IMAD.IADD R246, R246, 0x1, -R243 ;  /* 0x00000001f6f6c824 */ /* 0x000fe200078e0af3 */
[----:B------:R-:W-:Y:S02]  /*da50*/  ISETP.GE.U32.AND P4, PT, R250, 0x7fffff7c, PT ;  /* 0x7fffff7cfa00780c */ /* 0x000fe40003f86070 */
[----:B------:R-:W2:Y:S01]  /*da60*/  LDL R250, [R1+0x4458] ;  /* 0x0044580001fa7983 */ /* 0x000ea20000100800 */
[C---:B------:R-:W-:Y:S02]  /*da70*/  ISETP.GT.U32.AND P1, PT, R243.reuse, R244, PT ;  /* 0x000000f4f300720c */ /* 0x040fe40003f24070 */
[C---:B------:R-:W-:Y:S02]  /*da80*/  ISETP.GT.U32.AND P6, PT, R243.reuse, R245, PT ;  /* 0x000000f5f300720c */ /* 0x040fe40003fc4070 */
[C---:B------:R-:W-:Y:S02]  /*da90*/  ISETP.GT.U32.AND P2, PT, R243.reuse, R224, PT ;  /* 0x000000e0f300720c */ /* 0x040fe40003f44070 */
[----:B------:R-:W-:-:S07]  /*daa0*/  ISETP.GT.U32.AND P0, PT, R243, R230, PT ;  /* 0x000000e6f300720c */ /* 0x000fce0003f04070 */
[--C-:B------:R-:W-:Y:S01]  /*dab0*/  @!P1 IMAD.IADD R244, R244, 0x1, -R243.reuse ;  /* 0x00000001f4f49824 */ /* 0x100fe200078e0af3 */
[----:B------:R-:W-:Y:S02]  /*dac0*/  ISETP.GE.AND P1, PT, R9, RZ, PT ;  /* 0x000000ff0900720c */ /* 0x000fe40003f26270 */
[-C--:B------:R-:W-:Y:S01]  /*dad0*/  @!P6 IADD3 R245, R245, -R243.reuse, RZ ;  /* 0x800000f3f5f5e210 */ /* 0x080fe20007ffe0ff */
[----:B------:R-:W3:Y:S01]  /*dae0*/  LDL.LU R9, [R1+0x14] ;  /* 0x0000140001097983 */ /* 0x000ee20000300800 */
[----:B------:R-:W-:Y:S01]  /*daf0*/  ISETP.GE.AND P6, PT, R8, RZ, PT ;  /* 0x000000ff0800720c */ /* 0x000fe20003fc6270 */
[----:B------:R-:W-:Y:S01]  /*db00*/  @!P2 IMAD.IADD R224, R224, 0x1, -R243 ;  /* 0x00000001e0e0a824 */ /* 0x000fe200078e0af3 */
[----:B------:R-:W-:Y:S01]  /*db10*/  ISETP.GE.AND P2, PT, R7, RZ, PT ;  /* 0x000000ff0700720c */ /* 0x000fe20003f46270 */
[----:B------:R-:W4:Y:S01]  /*db20*/  LDL.LU R8, [R1+0x10] ;  /* 0x0000100001087983 */ /* 0x000f220000300800 */
[----:B------:R-:W-:Y:S01]  /*db30*/  @!P0 IADD3 R230, R230, -R243, RZ ;  /* 0x800000f3e6e68210 */ /* 0x000fe20007ffe0ff */
[----:B------:R-:W-:Y:S01]  /*db40*/  @!P5 IMAD.MOV R241, RZ, RZ, -R241 ;  /* 0x000000fffff1d224 */ /* 0x000fe200078e0af1 */
[----:B------:R-:W-:Y:S01]  /*db50*/  ISETP.GE.U32.AND P0, PT, R251, 0x7fffff80, PT ;  /* 0x7fffff80fb00780c */ /* 0x000fe20003f06070 */
[----:B------:R-:W4:Y:S01]  /*db60*/  LDL.LU R7, [R1+0xc] ;  /* 0x00000c0001077983 */ /* 0x000f220000300800 */
[----:B------:R-:W-:-:S03]  /*db70*/  ISETP.GE.AND P5, PT, R252, RZ, PT ;  /* 0x000000fffc00720c */ /* 0x000fc60003fa6270 */
[----:B------:R-:W4:Y:S04]  /*db80*/  LDL.LU R251, [R1+0x8] ;  /* 0x0000080001fb7983 */ /* 0x000f280000300800 */
[----:B------:R-:W4:Y:S01]  /*db90*/  LDL.LU R252, [R1+0x4] ;  /* 0x0000040001fc7983 */ /* 0x000f220000300800 */
[----:B------:R-:W-:Y:S01]  /*dba0*/  @!P3 IMAD.MOV R240, RZ, RZ, -R240 ;  /* 0x000000fffff0b224 */ /* 0x000fe200078e0af0 */
[----:B------:R-:W-:-:S04]  /*dbb0*/  ISETP.GT.U32.AND P3, PT, R243, R249, PT ;  /* 0x000000f9f300720c */ /* 0x000fc80003f64070 */
[----:B------:R-:W-:-:S09]  /*dbc0*/  @!P5 IADD3 R230, -R230, RZ, RZ ;  /* 0x000000ffe6e6d210 */ /* 0x000fd20007ffe1ff */
[----:B------:R-:W-:Y:S01]  /*dbd0*/  @!P3 IMAD.IADD R249, R249, 0x1, -R243 ;  /* 0x00000001f9f9b824 */ /* 0x000fe200078e0af3 */
[----:B------:R-:W-:-:S04]  /*dbe0*/  ISETP.GT.U32.AND P3, PT, R243, R224, PT ;  /* 0x000000e0f300720c */ /* 0x000fc80003f64070 */
[----:B------:R-:W-:Y:S01]  /*dbf0*/  ISETP.GT.U32.AND P5, PT, R243, R249, PT ;  /* 0x000000f9f300720c */ /* 0x000fe20003fa4070 */
[----:B------:R-:W-:Y:S01]  /*dc00*/  IMAD.MOV.U32 R243, RZ, RZ, c[0x0][0x180] ;  /* 0x00006000fff37624 */ /* 0x000fe200078e00ff */
[----:B------:R-:W-:Y:S01]  /*dc10*/  @!P6 IADD3 R244, -R244, RZ, RZ ;  /* 0x000000fff4f4e210 */ /* 0x000fe20007ffe1ff */
[----:B------:R-:W-:-:S03]  /*dc20*/  @!P2 IMAD.MOV R245, RZ, RZ, -R245 ;  /* 0x000000fffff5a224 */ /* 0x000fc600078e0af5 */
[----:B------:R-:W-:Y:S01]  /*dc30*/  IADD3 R243, R243, -0x9, RZ ;  /* 0xfffffff7f3f37810 */ /* 0x000fe20007ffe0ff */
[----:B------:R-:W-:-:S03]  /*dc40*/  @!P1 IMAD.MOV R246, RZ, RZ, -R246 ;  /* 0x000000fffff69224 */ /* 0x000fc600078e0af6 */
[----:B------:R-:W-:Y:S02]  /*dc50*/  ISETP.GE.U32.AND P2, PT, R243, 0x7fffff78, PT ;  /* 0x7fffff78f300780c */ /* 0x000fe40003f46070 */
[----:B------:R-:W-:Y:S02]  /*dc60*/  IABS R243, c[0x0][0x17c] ;  /* 0x00005f0000f37a13 */ /* 0x000fe40000000000 */
[----:B------:R-:W-:Y:S02]  /*dc70*/  ISETP.GE.AND P1, PT, R10, RZ, PT ;  /* 0x000000ff0a00720c */ /* 0x000fe40003f26270 */
[----:B------:R-:W-:Y:S01]  /*dc80*/  @!P3 IADD3 R224, R224, -R243, RZ ;  /* 0x800000f3e0e0b210 */ /* 0x000fe20007ffe0ff */
[----:B------:R-:W-:Y:S01]  /*dc90*/  @!P5 IMAD.IADD R249, R249, 0x1, -R243 ;  /* 0x00000001f9f9d824 */ /* 0x000fe200078e0af3 */
[----:B------:R-:W-:Y:S01]  /*dca0*/  ISETP.NE.AND P5, PT, RZ, c[0x0][0x17c], PT ;  /* 0x00005f00ff007a0c */ /* 0x000fe20003fa5270 */
[----:B------:R-:W4:Y:S01]  /*dcb0*/  LDL.LU R10, [R1+0x47fc] ;  /* 0x0047fc00010a7983 */ /* 0x000f220000300800 */
[----:B------:R-:W-:-:S07]  /*dcc0*/  LOP3.LUT R243, RZ, c[0x0][0x17c], RZ, 0x33, !PT ;  /* 0x00005f00fff37a12 */ /* 0x000fce00078e33ff */
[----:B------:R-:W-:Y:S02]  /*dcd0*/  @!P1 IADD3 R224, -R224, RZ, RZ ;  /* 0x000000ffe0e09210 */ /* 0x000fe40007ffe1ff */
[----:B--2---:R-:W-:Y:S01]  /*dce0*/  ISETP.GE.AND P6, PT, R250, RZ, PT ;  /* 0x000000fffa00720c */ /* 0x004fe20003fc6270 */
[----:B------:R-:W-:-:S05]  /*dcf0*/  IMAD.MOV.U32 R250, RZ, RZ, c[0x0][0x180] ;  /* 0x00006000fffa7624 */ /* 0x000fca00078e00ff */
[----:B------:R-:W-:-:S04]  /*dd00*/  IADD3 R250, R250, -0xd, RZ ;  /* 0xfffffff3fafa7810 */ /* 0x000fc80007ffe0ff */
[----:B------:R-:W-:Y:S01]  /*dd10*/  ISETP.GE.U32.AND P3, PT, R250, 0x7fffff74, PT ;  /* 0x7fffff74fa00780c */ /* 0x000fe20003f66070 */
[----:B------:R-:W-:-:S05]  /*dd20*/  IMAD.MOV.U32 R250, RZ, RZ, c[0x0][0x180] ;  /* 0x00006000fffa7624 */ /* 0x000fca00078e00ff */
[----:B------:R-:W-:Y:S02]  /*dd30*/  IADD3 R250, R250, -0x11, RZ ;  /* 0xffffffeffafa7810 */ /* 0x000fe40007ffe0ff */
[C---:B---3--:R-:W-:Y:S02]  /*dd40*/  SEL R9, R243.reuse, R9, !P5 ;  /* 0x00000009f3097207 */ /* 0x048fe40006800000 */
[----:B------:R-:W-:Y:S02]  /*dd50*/  ISETP.GE.U32.AND P1, PT, R250, 0x7fffff70, PT ;  /* 0x7fffff70fa00780c */ /* 0x000fe40003f26070 */
[C---:B----4-:R-:W-:Y:S01]  /*dd60*/  SEL R8, R243.reuse, R8, !P5 ;  /* 0x00000008f3087207 */ /* 0x050fe20006800000 */
[----:B------:R-:W2:Y:S01]  /*dd70*/  LDL.LU R250, [R1] ;  /* 0x0000000001fa7983 */ /* 0x000ea20000300800 */
[----:B------:R-:W-:-:S03]  /*dd80*/  SEL R7, R243, R7, !P5 ;  /* 0x00000007f3077207 */ /* 0x000fc60006800000 */
[----:B------:R1:W-:Y:S01]  /*dd90*/  STL [R1+0x6cc], R9 ;  /* 0x0006cc0901007387 */ /* 0x0003e20000100800 */
[C---:B------:R-:W-:Y:S02]  /*dda0*/  SEL R251, R243.reuse, R251, !P5 ;  /* 0x000000fbf3fb7207 */ /* 0x040fe40006800000 */
[C---:B------:R-:W-:Y:S01]  /*ddb0*/  SEL R252, R243.reuse, R252, !P5 ;  /* 0x000000fcf3fc7207 */ /* 0x040fe20006800000 */
[----:B-1----:R-:W3:Y:S04]  /*ddc0*/  LDL.LU R9, [R1+0x47f8] ;  /* 0x0047f80001097983 */ /* 0x002ee80000300800 */
[----:B------:R1:W-:Y:S04]  /*ddd0*/  STL [R1+0x844], R8 ;  /* 0x0008440801007387 */ /* 0x0003e80000100800 */
[----:B-1----:R-:W4:Y:S04]  /*dde0*/  LDL.LU R8, [R1+0x47f4] ;  /* 0x0047f40001087983 */ /* 0x002f280000300800 */
[----:B------:R1:W-:Y:S04]  /*ddf0*/  STL [R1+0x6c8], R7 ;  /* 0x0006c80701007387 */ /* 0x0003e80000100800 */
[----:B-1----:R-:W3:Y:S04]  /*de00*/  LDL.LU R7, [R1+0x47f0] ;  /* 0x0047f00001077983 */ /* 0x002ee80000300800 */
[----:B------:R1:W-:Y:S04]  /*de10*/  STL [R1+0x6c4], R251 ;  /* 0x0006c4fb01007387 */ /* 0x0003e80000100800 */
[----:B-1----:R-:W4:Y:S04]  /*de20*/  LDL.LU R251, [R1+0x47ec] ;  /* 0x0047ec0001fb7983 */ /* 0x002f280000300800 */
[----:B------:R1:W-:Y:S04]  /*de30*/  STL [R1+0x6c0], R252 ;  /* 0x0006c0fc01007387 */ /* 0x0003e80000100800 */
[----:B-1----:R-:W4:Y:S01]  /*de40*/  LDL.LU R252, [R1+0x47e8] ;  /* 0x0047e80001fc7983 */ /* 0x002f220000300800 */
[----:B--2---:R-:W-:-:S05]  /*de50*/  SEL R250, R243, R250, !P5 ;  /* 0x000000faf3fa7207 */ /* 0x004fca0006800000 */
[----:B------:R3:W-:Y:S02]  /*de60*/  STL [R1+0x6bc], R250 ;  /* 0x0006bcfa01007387 */ /* 0x0007e40000100800 */
[C---:B---3--:R-:W-:Y:S02]  /*de70*/  SEL R250, R243.reuse, R7, !P5 ;  /* 0x00000007f3fa7207 */ /* 0x048fe40006800000 */
[C---:B----4-:R-:W-:Y:S02]  /*de80*/  SEL R7, R243.reuse, R8, !P5 ;  /* 0x00000008f3077207 */ /* 0x050fe40006800000 */
[C---:B------:R-:W-:Y:S02]  /*de90*/  SEL R8, R243.reuse, R9, !P5 ;  /* 0x00000009f3087207 */ /* 0x040fe40006800000 */
[C---:B------:R-:W-:Y:S02]  /*dea0*/  SEL R9, R243.reuse, R10, !P5 ;  /* 0x0000000af3097207 */ /* 0x040fe40006800000 */
[----:B------:R-:W-:-:S02]  /*deb0*/  SEL R251, R243, R251, !P5 ;  /* 0x000000fbf3fb7207 */ /* 0x000fc40006800000 */
[----:B------:R-:W-:-:S05]  /*dec0*/  SEL R252, R243, R252, !P5 ;  /* 0x000000fcf3fc7207 */ /* 0x000fca0006800000 */
[----:B------:R-:W-:Y:S04]  /*ded0*/  STL [R1+0x6b8], R252 ;  /* 0x0006b8fc01007387 */ /* 0x000fe80000100800 */
[----:B------:R-:W-:Y:S04]  /*dee0*/  STL [R1+0x6b4], R251 ;  /* 0x0006b4fb01007387 */ /* 0x000fe80000100800 */
[----:B------:R-:W-:Y:S04]  /*def0*/  STL [R1+0x6b0], R250 ;  /* 0x0006b0fa01007387 */ /* 0x000fe80000100800 */
[----:B------:R1:W-:Y:S04]  /*df00*/  STL [R1+0x6ac], R7 ;  /* 0x0006ac0701007387 */ /* 0x0003e80000100800 */
[----:B------:R2:W-:Y:S01]  /*df10*/  STL [R1+0x6a8], R8 ;  /* 0x0006a80801007387 */ /* 0x0005e20000100800 */
[----:B-1----:R-:W-:-:S03]  /*df20*/  SEL R7, R243, R11, !P5 ;  /* 0x0000000bf3077207 */ /* 0x002fc60006800000 */
[----:B------:R1:W-:Y:S01]  /*df30*/  STL [R1+0x6a4], R9 ;  /* 0x0006a40901007387 */ /* 0x0003e20000100800 */
[----:B--2---:R-:W-:-:S03]  /*df40*/  SEL R8, R243, R12, !P5 ;  /* 0x0000000cf3087207 */ /* 0x004fc60006800000 */
[----:B------:R2:W-:Y:S01]  /*df50*/  STL [R1+0x6a0], R7 ;  /* 0x0006a00701007387 */ /* 0x0005e20000100800 */
[----:B-1----:R-:W-:-:S03]  /*df60*/  SEL R9, R243, R13, !P5 ;  /* 0x0000000df3097207 */ /* 0x002fc60006800000 */
[----:B------:R1:W-:Y:S01]  /*df70*/  STL [R1+0x69c], R8 ;  /* 0x00069c0801007387 */ /* 0x0003e20000100800 */
[----:B--2---:R-:W-:-:S03]  /*df80*/  SEL R7, R243, R14, !P5 ;  /* 0x0000000ef3077207 */ /* 0x004fc60006800000 */
[----:B------:R2:W-:Y:S04]  /*df90*/  STL [R1+0x698], R9 ;  /* 0x0006980901007387 */ /* 0x0005e80000100800 */
[----:B------:R3:W-:Y:S01]  /*dfa0*/  STL [R1+0x65c], R7 ;  /* 0x00065c0701007387 */ /* 0x0007e20000100800 */
[C---:B-1----:R-:W-:Y:S02]  /*dfb0*/  SEL R8, R243.reuse, R15, !P5 ;  /* 0x0000000ff3087207 */ /* 0x042fe40006800000 */
[----:B--2---:R-:W-:-:S03]  /*dfc0*/  SEL R9, R243, R16, !P5 ;  /* 0x00000010f3097207 */ /* 0x004fc60006800000 */
[----:B------:R1:W-:Y:S01]  /*dfd0*/  STL [R1+0x658], R8 ;  /* 0x0006580801007387 */ /* 0x0003e20000100800 */
[----:B---3--:R-:W-:-:S03]  /*dfe0*/  SEL R7, R243, R17, !P5 ;  /* 0x00000011f3077207 */ /* 0x008fc60006800000 */
        /* <DEDUP_REMOVED lines=414> */
[----:B------:R-:W-:Y:S04]  /*f9d0*/  STL [R1+0x72c], R9 ;  /* 0x00072c0901007387 */ /* 0x000fe80000100800 */
[----:B------:R-:W2:Y:S01]  /*f9e0*/  LDL.LU R251, [R1+0x1c] ;  /* 0x00001c0001fb7983 */ /* 0x000ea20000300800 */
[----:B-1----:R-:W-:-:S03]  /*f9f0*/  SEL R8, R243, R247, !P5 ;  /* 0x000000f7f3087207 */ /* 0x002fc60006800000 */
[----:B------:R1:W-:Y:S04]  /*fa00*/  STL [R1+0x3f8], R7 ;  /* 0x0003f80701007387 */ /* 0x0003e80000100800 */
[----:B------:R-:W-:Y:S01]  /*fa10*/  STL [R1+0x3f4], R8 ;  /* 0x0003f40801007387 */ /* 0x000fe20000100800 */
[----:B-1----:R-:W-:-:S05]  /*fa20*/  SEL R7, R243, R5, !P5 ;  /* 0x00000005f3077207 */ /* 0x002fca0006800000 */
[----:B------:R-:W-:Y:S04]  /*fa30*/  STL [R1+0x3f0], R7 ;  /* 0x0003f00701007387 */ /* 0x000fe80000100800 */
[----:B------:R-:W3:Y:S01]  /*fa40*/  LDL.LU R252, [R1+0x18] ;  /* 0x0000180001fc7983 */ /* 0x000ee20000300800 */
[C---:B------:R-:W-:Y:S02]  /*fa50*/  SEL R5, R243.reuse, R4, !P5 ;  /* 0x00000004f3057207 */ /* 0x040fe40006800000 */
[C---:B------:R-:W-:Y:S02]  /*fa60*/  SEL R4, R243.reuse, R3, !P5 ;  /* 0x00000003f3047207 */ /* 0x040fe40006800000 */
[C---:B------:R-:W-:Y:S02]  /*fa70*/  SEL R3, R243.reuse, R2, !P5 ;  /* 0x00000002f3037207 */ /* 0x040fe40006800000 */
[C---:B------:R-:W-:Y:S01]  /*fa80*/  SEL R2, R243.reuse, R0, !P5 ;  /* 0x00000000f3027207 */ /* 0x040fe20006800000 */
[----:B------:R-:W-:Y:S01]  /*fa90*/  STL [R1+0x728], R5 ;  /* 0x0007280501007387 */ /* 0x000fe20000100800 */
[----:B------:R-:W-:-:S03]  /*faa0*/  SEL R0, R243, R6, !P5 ;  /* 0x00000006f3007207 */ /* 0x000fc60006800000 */
[----:B------:R-:W-:Y:S04]  /*fab0*/  STL [R1+0x724], R4 ;  /* 0x0007240401007387 */ /* 0x000fe80000100800 */
[----:B------:R1:W-:Y:S04]  /*fac0*/  STL [R1+0x720], R3 ;  /* 0x0007200301007387 */ /* 0x0003e80000100800 */
[----:B------:R4:W-:Y:S04]  /*fad0*/  STL [R1+0x71c], R2 ;  /* 0x00071c0201007387 */ /* 0x0009e80000100800 */
[----:B------:R4:W-:Y:S01]  /*fae0*/  STL [R1+0x718], R0 ;  /* 0x0007180001007387 */ /* 0x0009e20000100800 */
[----:B-1----:R-:W-:-:S02]  /*faf0*/  SEL R3, R243, R225, !P5 ;  /* 0x000000e1f3037207 */ /* 0x002fc40006800000 */
[----:B----4-:R-:W-:-:S03]  /*fb00*/  SEL R2, R243, R226, !P5 ;  /* 0x000000e2f3027207 */ /* 0x010fc60006800000 */
[----:B------:R1:W-:Y:S01]  /*fb10*/  STL [R1+0x3ec], R3 ;  /* 0x0003ec0301007387 */ /* 0x0003e20000100800 */
[----:B------:R-:W-:-:S03]  /*fb20*/  SEL R0, R243, R227, !P5 ;  /* 0x000000e3f3007207 */ /* 0x000fc60006800000 */
[----:B------:R4:W-:Y:S04]  /*fb30*/  STL [R1+0x3e8], R2 ;  /* 0x0003e80201007387 */ /* 0x0009e80000100800 */
[----:B------:R4:W-:Y:S01]  /*fb40*/  STL [R1+0x3e4], R0 ;  /* 0x0003e40001007387 */ /* 0x0009e20000100800 */
[C---:B-1----:R-:W-:Y:S02]  /*fb50*/  SEL R3, R243.reuse, R228, !P5 ;  /* 0x000000e4f3037207 */ /* 0x042fe40006800000 */
        /* <DEDUP_REMOVED lines=10> */
[----:B------:R-:W4:Y:S01]  /*fc00*/  S2R R250, SR_TID.X ;  /* 0x0000000000fa7919 */ /* 0x000f220000002100 */
[----:B-1----:R-:W-:-:S03]  /*fc10*/  SEL R3, R243, R234, !P5 ;  /* 0x000000eaf3037207 */ /* 0x002fc60006800000 */
[----:B------:R1:W-:Y:S01]  /*fc20*/  STL [R1+0x3e0], R0 ;  /* 0x0003e00001007387 */ /* 0x0003e20000100800 */
[----:B----4-:R-:W-:-:S03]  /*fc30*/  SEL R2, R243, R235, !P5 ;  /* 0x000000ebf3027207 */ /* 0x010fc60006800000 */
[----:B------:R4:W-:Y:S01]  /*fc40*/  STL [R1+0x3d4], R3 ;  /* 0x0003d40301007387 */ /* 0x0009e20000100800 */
[----:B-1----:R-:W-:-:S03]  /*fc50*/  SEL R0, R243, R236, !P5 ;  /* 0x000000ecf3007207 */ /* 0x002fc60006800000 */
[----:B------:R1:W-:Y:S01]  /*fc60*/  STL [R1+0x700], R2 ;  /* 0x0007000201007387 */ /* 0x0003e20000100800 */
[----:B----4-:R-:W-:-:S03]  /*fc70*/  SEL R3, R243, R237, !P5 ;  /* 0x000000edf3037207 */ /* 0x010fc60006800000 */
[----:B------:R4:W-:Y:S01]  /*fc80*/  STL [R1+0x6fc], R0 ;  /* 0x0006fc0001007387 */ /* 0x0009e20000100800 */
[----:B-1----:R-:W-:-:S03]  /*fc90*/  SEL R2, R243, R238, !P5 ;  /* 0x000000eef3027207 */ /* 0x002fc60006800000 */
[----:B------:R1:W-:Y:S01]  /*fca0*/  STL [R1+0x6f8], R3 ;  /* 0x0006f80301007387 */ /* 0x0003e20000100800 */
[----:B----4-:R-:W-:-:S03]  /*fcb0*/  SEL R0, R243, R239, !P5 ;  /* 0x000000eff3007207 */ /* 0x010fc60006800000 */
[----:B------:R4:W-:Y:S04]  /*fcc0*/  STL [R1+0x6f4], R2 ;  /* 0x0006f40201007387 */ /* 0x0009e80000100800 */
[----:B------:R4:W-:Y:S01]  /*fcd0*/  STL [R1+0x6f0], R0 ;  /* 0x0006f00001007387 */ /* 0x0009e20000100800 */
[C---:B-1----:R-:W-:Y:S02]  /*fce0*/  SEL R3, R243.reuse, R240, !P5 ;  /* 0x000000f0f3037207 */ /* 0x042fe40006800000 */
[----:B----4-:R-:W-:-:S03]  /*fcf0*/  SEL R2, R243, R241, !P5 ;  /* 0x000000f1f3027207 */ /* 0x010fc60006800000 */
[----:B------:R1:W-:Y:S01]  /*fd00*/  STL [R1+0x6ec], R3 ;  /* 0x0006ec0301007387 */ /* 0x0003e20000100800 */
[----:B------:R-:W-:-:S03]  /*fd10*/  SEL R0, R243, R230, !P5 ;  /* 0x000000e6f3007207 */ /* 0x000fc60006800000 */
[----:B------:R4:W-:Y:S01]  /*fd20*/  STL [R1+0x6e8], R2 ;  /* 0x0006e80201007387 */ /* 0x0009e20000100800 */
[----:B------:R-:W-:-:S03]  /*fd30*/  @!P6 IMAD.MOV R249, RZ, RZ, -R249 ;  /* 0x000000fffff9e224 */ /* 0x000fc600078e0af9 */
[----:B------:R4:W-:Y:S01]  /*fd40*/  STL [R1+0x6e4], R0 ;  /* 0x0006e40001007387 */ /* 0x0009e20000100800 */
[C---:B-1----:R-:W-:Y:S02]  /*fd50*/  SEL R3, R243.reuse, R246, !P5 ;  /* 0x000000f6f3037207 */ /* 0x042fe40006800000 */
[----:B----4-:R-:W-:-:S03]  /*fd60*/  SEL R2, R243, R244, !P5 ;  /* 0x000000f4f3027207 */ /* 0x010fc60006800000 */
[----:B------:R1:W-:Y:S01]  /*fd70*/  STL [R1+0x6e0], R3 ;  /* 0x0006e00301007387 */ /* 0x0003e20000100800 */
[----:B------:R-:W-:-:S03]  /*fd80*/  SEL R0, R243, R245, !P5 ;  /* 0x000000f5f3007207 */ /* 0x000fc60006800000 */
[----:B------:R4:W-:Y:S01]  /*fd90*/  STL [R1+0x6dc], R2 ;  /* 0x0006dc0201007387 */ /* 0x0009e20000100800 */
[----:B------:R-:W-:-:S03]  /*fda0*/  LOP3.LUT R250, R250, 0x1f, RZ, 0xc0, !PT ;  /* 0x0000001ffafa7812 */ /* 0x000fc600078ec0ff */
[----:B------:R-:W-:Y:S01]  /*fdb0*/  STL [R1+0x6d8], R0 ;  /* 0x0006d80001007387 */ /* 0x000fe20000100800 */
[C---:B-1----:R-:W-:Y:S02]  /*fdc0*/  SEL R3, R243.reuse, R224, !P5 ;  /* 0x000000e0f3037207 */ /* 0x042fe40006800000 */
[----:B----4-:R-:W-:-:S03]  /*fdd0*/  SEL R2, R243, R249, !P5 ;  /* 0x000000f9f3027207 */ /* 0x010fc60006800000 */
[----:B------:R1:W-:Y:S01]  /*fde0*/  STL [R1+0x6d4], R3 ;  /* 0x0006d40301007387 */ /* 0x0003e20000100800 */
[----:B------:R-:W-:Y:S02]  /*fdf0*/  IMAD R4, R250, c[0x0][0x18c], RZ ;  /* 0x00006300fa047a24 */ /* 0x000fe400078e02ff */
[----:B------:R-:W-:Y:S01]  /*fe00*/  IMAD.MOV.U32 R5, RZ, RZ, c[0x0][0x18c] ;  /* 0x00006300ff057624 */ /* 0x000fe200078e00ff */
[----:B------:R3:W-:Y:S03]  /*fe10*/  STL [R1+0x6d0], R2 ;  /* 0x0006d00201007387 */ /* 0x0007e60000100800 */
[----:B-1----:R-:W-:Y:S01]  /*fe20*/  IMAD R3, R5, 0x20, R4 ;  /* 0x0000002005037824 */ /* 0x002fe200078e0204 */
[----:B------:R-:W-:Y:S02]  /*fe30*/  LEA R86, P5, R4, c[0x0][0x168], 0x2 ;  /* 0x00005a0004567a11 */ /* 0x000fe400078a10ff */
[----:B------:R-:W-:-:S02]  /*fe40*/  MOV R6, 0x7f ;  /* 0x0000007f00067802 */ /* 0x000fc40000000f00 */
[----:B------:R-:W-:Y:S02]  /*fe50*/  LEA.HI.X.SX32 R87, R4, c[0x0][0x16c], 0x2, P5 ;  /* 0x00005b0004577a11 */ /* 0x000fe400028f16ff */
[----:B------:R-:W-:Y:S02]  /*fe60*/  IADD3 R8, R6, c[0x0][0x180], RZ ;  /* 0x0000600006087a10 */ /* 0x000fe40007ffe0ff */
[C---:B------:R-:W-:Y:S01]  /*fe70*/  LOP3.LUT R7, R250.reuse, 0x60, RZ, 0xfc, !PT ;  /* 0x00000060fa077812 */ /* 0x040fe200078efcff */
[----:B------:R-:W-:Y:S01]  /*fe80*/  STL [R1+0x47a8], R87 ;  /* 0x0047a85701007387 */ /* 0x000fe20000100800 */
[----:B------:R-:W-:Y:S01]  /*fe90*/  LOP3.LUT R4, R250, 0x40, RZ, 0xfc, !PT ;  /* 0x00000040fa047812 */ /* 0x000fe200078efcff */
[----:B------:R-:W-:Y:S01]  /*fea0*/  ULDC.64 UR8, c[0x0][0x118] ;  /* 0x0000460000087ab9 */ /* 0x000fe20000000a00 */
[----:B--2---:R-:W-:-:S05]  /*feb0*/  IMAD R0, R251, c[0x0][0x184], RZ ;  /* 0x00006100fb007a24 */ /* 0x004fca00078e02ff */
[----:B------:R-:W-:-:S04]  /*fec0*/  LEA R88, P6, R0, c[0x0][0x160], 0x2 ;  /* 0x0000580000587a11 */ /* 0x000fc800078c10ff */
[----:B------:R-:W-:Y:S01]  /*fed0*/  LEA.HI.X.SX32 R89, R0, c[0x0][0x164], 0x2, P6 ;  /* 0x0000590000597a11 */ /* 0x000fe200030f16ff */
[----:B------:R-:W-:Y:S02]  /*fee0*/  IMAD R0, R5, 0x20, R3 ;  /* 0x0000002005007824 */ /* 0x000fe400078e0203 */
[----:B---3--:R-:W-:-:S05]  /*fef0*/  IMAD R2, R252, c[0x0][0x184], RZ ;  /* 0x00006100fc027a24 */ /* 0x008fca00078e02ff */
[----:B------:R-:W-:-:S04]  /*ff00*/  LEA R84, P6, R2, c[0x0][0x160], 0x2 ;  /* 0x0000580002547a11 */ /* 0x000fc800078c10ff */
[----:B------:R-:W-:Y:S02]  /*ff10*/  LEA.HI.X.SX32 R85, R2, c[0x0][0x164], 0x2, P6 ;  /* 0x0000590002557a11 */ /* 0x000fe400030f16ff */
[----:B------:R-:W-:Y:S02]  /*ff20*/  LEA R82, P6, R3, c[0x0][0x168], 0x2 ;  /* 0x00005a0003527a11 */ /* 0x000fe400078c10ff */
[----:B------:R-:W-:Y:S02]  /*ff30*/  LEA R2, R5, R0, 0x5 ;  /* 0x0000000005027211 */ /* 0x000fe400078e28ff */
[----:B------:R-:W-:Y:S02]  /*ff40*/  LEA R80, P5, R0, c[0x0][0x168], 0x2 ;  /* 0x00005a0000507a11 */ /* 0x000fe400078a10ff */
[----:B------:R-:W-:Y:S02]  /*ff50*/  LEA.HI.X.SX32 R83, R3, c[0x0][0x16c], 0x2, P6 ;  /* 0x00005b0003537a11 */ /* 0x000fe400030f16ff */
[----:B------:R-:W-:-:S02]  /*ff60*/  LEA R78, P6, R2, c[0x0][0x168], 0x2 ;  /* 0x00005a00024e7a11 */ /* 0x000fc400078c10ff */
[----:B------:R-:W-:Y:S02]  /*ff70*/  LEA.HI.X.SX32 R81, R0, c[0x0][0x16c], 0x2, P5 ;  /* 0x00005b0000517a11 */ /* 0x000fe400028f16ff */
[----:B------:R-:W-:Y:S02]  /*ff80*/  LEA.HI.X.SX32 R79, R2, c[0x0][0x16c], 0x2, P6 ;  /* 0x00005b00024f7a11 */ /* 0x000fe400030f16ff */
[----:B------:R-:W-:Y:S01]  /*ff90*/  ISETP.GT.AND P5, PT, R8, 0x7f, PT ;  /* 0x0000007f0800780c */ /* 0x000fe20003fa4270 */
[----:B------:R-:W-:Y:S01]  /*ffa0*/  STL.64 [R1+0x47b0], R82 ;  /* 0x0047b05201007387 */ /* 0x000fe20000100a00 */
[----:B------:R-:W-:Y:S02]  /*ffb0*/  ISETP.GE.AND P6, PT, R7, c[0x0][0x180], PT ;  /* 0x0000600007007a0c */ /* 0x000fe40003fc6270 */
[----:B------:R-:W-:Y:S01]  /*ffc0*/  SEL R2, RZ, 0x4, !P5 ;  /* 0x00000004ff027807 */ /* 0x000fe20006800000 */
[----:B------:R-:W-:Y:S01]  /*ffd0*/  STL.64 [R1+0x47b8], R80 ;  /* 0x0047b85001007387 */ /* 0x000fe20000100a00 */
[----:B------:R-:W-:-:S03]  /*ffe0*/  LOP3.LUT R3, R250, 0x20, RZ, 0xfc, !PT ;  /* 0x00000020fa037812 */ /* 0x000fc600078efcff */
[----:B------:R1:W-:Y:S01]  /*fff0*/  STL.64 [R1+0x47c0], R78 ;  /* 0x0047c04e01007387 */ /* 0x0003e20000100a00 */
[----:B------:R-:W-:Y:S02]  /*10000*/  SEL R252, R2, RZ, !P6 ;  /* 0x000000ff02fc7207 */ /* 0x000fe40007000000 */
[----:B------:R-:W-:Y:S02]  /*10010*/  ISETP.GE.AND P5, PT, R4, c[0x0][0x180], PT ;  /* 0x0000600004007a0c */ /* 0x000fe40003fa6270 */
[----:B------:R-:W-:Y:S01]  /*10020*/  ISETP.GE.AND P6, PT, R3, c[0x0][0x180], PT ;  /* 0x0000600003007a0c */ /* 0x000fe20003fc6270 */
[----:B-1----:R-:W-:Y:S01]  /*10030*/  IMAD.MOV.U32 R79, RZ, RZ, c[0x0][0x180] ;  /* 0x00006000ff4f7624 */ /* 0x002fe200078e00ff */
[----:B------:R-:W-:-:S04]  /*10040*/  SEL R80, R2, RZ, !P5 ;  /* 0x000000ff02507207 */ /* 0x000fc80006800000 */
[C---:B------:R-:W-:Y:S02]  /*10050*/  IADD3 R0, R79.reuse, -0x15, RZ ;  /* 0xffffffeb4f007810 */ /* 0x040fe40007ffe0ff */
[----:B------:R-:W-:Y:S02]  /*10060*/  SEL R4, R2, RZ, !P6 ;  /* 0x000000ff02047207 */ /* 0x000fe40007000000 */
[----:B------:R-:W-:Y:S02]  /*10070*/  ISETP.GE.AND P5, PT, R250, c[0x0][0x180], PT ;  /* 0x00006000fa007a0c */ /* 0x000fe40003fa6270 */
[----:B------:R-:W-:Y:S01]  /*10080*/  ISETP.GE.U32.AND P6, PT, R0, 0x7fffff6c, PT ;  /* 0x7fffff6c0000780c */ /* 0x000fe20003fc6070 */
[----:B------:R-:W-:Y:S01]  /*10090*/  IMAD.MOV.U32 R0, RZ, RZ, c[0x0][0x188] ;  /* 0x00006200ff007624 */ /* 0x000fe200078e00ff */
[----:B------:R-:W-:Y:S02]  /*100a0*/  IADD3 R3, R79, -0x19, RZ ;  /* 0xffffffe74f037810 */ /* 0x000fe40007ffe0ff */
[----:B------:R-:W-:Y:S01]  /*100b0*/  SEL R87, R2, RZ, !P5 ;  /* 0x000000ff02577207 */ /* 0x000fe20006800000 */
[----:B------:R-:W-:Y:S01]  /*100c0*/  IMAD.SHL.U32 R2, R0, 0x4, RZ ;  /* 0x0000000400027824 */ /* 0x000fe200078e00ff */
[----:B------:R-:W-:-:S02]  /*100d0*/  SHF.L.U32 R78, R250, 0x2, RZ ;  /* 0x00000002fa4e7819 */ /* 0x000fc400000006ff */
[----:B------:R-:W-:Y:S01]  /*100e0*/  ISETP.GE.U32.AND P5, PT, R3, 0x7fffff68, PT ;  /* 0x7fffff680300780c */ /* 0x000fe20003fa6070 */
[----:B------:R1:W-:Y:S01]  /*100f0*/  STL [R1+0x3d0], R4 ;  /* 0x0003d00401007387 */ /* 0x0003e20000100800 */
[----:B------:R-:W-:Y:S01]  /*10100*/  IADD3 R3, R79, -0x1d, RZ ;  /* 0xffffffe34f037810 */ /* 0x000fe20007ffe0ff */
[C---:B------:R-:W-:Y:S02]  /*10110*/  IMAD.WIDE R6, R2.reuse, 0x4, R88 ;  /* 0x0000000402067825 */ /* 0x040fe400078e0258 */
[----:B------:R2:W-:Y:S04]  /*10120*/  LDGSTS.E [R78+0x40000], [R88.64], !P0 ;  /* 0x40000000584e7fae */ /* 0x0005e8000c121848 */
[----:B------:R2:W-:Y:S01]  /*10130*/  LDGSTS.E [R78+0x40080], [R84.64], !P0 ;  /* 0x40080000544e7fae */ /* 0x0005e2000c121848 */
[----:B-1----:R-:W-:Y:S01]  /*10140*/  IMAD.WIDE R4, R2, 0x4, R84 ;  /* 0x0000000402047825 */ /* 0x002fe200078e0254 */
[----:B------:R-:W-:-:S02]  /*10150*/  ISETP.GE.U32.AND P0, PT, R3, 0x7fffff64, PT ;  /* 0x7fffff640300780c */ /* 0x000fc40003f06070 */
[----:B------:R1:W-:Y:S01]  /*10160*/  LDGSTS.E [R78+0x40400], [R6.64], !P4 ;  /* 0x40400000064e7fae */ /* 0x0003e2000e121848 */
[----:B------:R-:W-:Y:S01]  /*10170*/  IMAD.SHL.U32 R2, R0, 0x8, RZ ;  /* 0x0000000800027824 */ /* 0x000fe200078e00ff */
[----:B------:R-:W-:Y:S02]  /*10180*/  IADD3 R3, R79, -0x21, RZ ;  /* 0xffffffdf4f037810 */ /* 0x000fe40007ffe0ff */
[----:B------:R3:W-:Y:S01]  /*10190*/  LDGSTS.E [R78+0x40480], [R4.64], !P4 ;  /* 0x40480000044e7fae */ /* 0x0007e2000e121848 */
[----:B------:R-:W-:Y:S01]  /*101a0*/  IMAD.WIDE R10, R2, 0x4, R88 ;  /* 0x00000004020a7825 */ /* 0x000fe200078e0258 */
[----:B------:R-:W-:-:S03]  /*101b0*/  ISETP.GE.U32.AND P4, PT, R3, 0x7fffff60, PT ;  /* 0x7fffff600300780c */ /* 0x000fc60003f86070 */
[----:B------:R-:W-:Y:S01]  /*101c0*/  IMAD.WIDE R8, R2, 0x4, R84 ;  /* 0x0000000402087825 */ /* 0x000fe200078e0254 */
[----:B------:R-:W-:Y:S01]  /*101d0*/  IADD3 R2, R79, -0x25, RZ ;  /* 0xffffffdb4f027810 */ /* 0x000fe20007ffe0ff */
[----:B------:R-:W-:Y:S02]  /*101e0*/  STL.64 [R1+0x47c8], R86 ;  /* 0x0047c85601007387 */ /* 0x000fe40000100a00 */
[----:B------:R-:W-:Y:S02]  /*101f0*/  IMAD R3, R0, 0xc, RZ ;  /* 0x0000000c00037824 */ /* 0x000fe400078e02ff */
[----:B------:R4:W-:Y:S04]  /*10200*/  LDGSTS.E [R78+0x40800], [R10.64], !P2 ;  /* 0x408000000a4e7fae */ /* 0x0009e8000d121848 */
[----:B------:R1:W-:Y:S04]  /*10210*/  STL.64 [R1+0x2c8], R6 ;  /* 0x0002c80601007387 */ /* 0x0003e80000100a00 */
[----:B------:R2:W-:Y:S01]  /*10220*/  LDGSTS.E [R78+0x40880], [R8.64], !P2 ;  /* 0x40880000084e7fae */ /* 0x0005e2000d121848 */
[----:B------:R-:W-:-:S02]  /*10230*/  ISETP.GE.U32.AND P2, PT, R2, 0x7fffff5c, PT ;  /* 0x7fffff5c0200780c */ /* 0x000fc40003f46070 */
[----:B------:R-:W-:Y:S01]  /*10240*/  SHF.L.U32 R2, R0, 0x4, RZ ;  /* 0x0000000400027819 */ /* 0x000fe200000006ff */
[----:B------:R3:W-:Y:S01]  /*10250*/  STL.64 [R1+0x2c0], R4 ;  /* 0x0002c00401007387 */ /* 0x0007e20000100a00 */
[----:B-1----:R-:W-:-:S03]  /*10260*/  IMAD.WIDE R6, R3, 0x4, R88 ;  /* 0x0000000403067825 */ /* 0x002fc600078e0258 */
[----:B------:R4:W-:Y:S04]  /*10270*/  STL.64 [R1+0x288], R10 ;  /* 0x0002880a01007387 */ /* 0x0009e80000100a00 */
[----:B------:R1:W-:Y:S01]  /*10280*/  LDGSTS.E [R78+0x40c00], [R6.64], !P3 ;  /* 0x40c00000064e7fae */ /* 0x0003e2000d921848 */
[----:B---3--:R-:W-:Y:S01]  /*10290*/  IMAD.WIDE R4, R3, 0x4, R84 ;  /* 0x0000000403047825 */ /* 0x008fe200078e0254 */
[----:B------:R-:W-:Y:S02]  /*102a0*/  IADD3 R3, R79, -0x29, RZ ;  /* 0xffffffd74f037810 */ /* 0x000fe40007ffe0ff */
[----:B------:R2:W-:Y:S01]  /*102b0*/  STL.64 [R1+0x280], R8 ;  /* 0x0002800801007387 */ /* 0x0005e20000100a00 */
[----:B----4-:R-:W-:-:S03]  /*102c0*/  IMAD.WIDE R10, R2, 0x4, R88 ;  /* 0x00000004020a7825 */ /* 0x010fc600078e0258 */
[----:B------:R3:W-:Y:S01]  /*102d0*/  LDGSTS.E [R78+0x40c80], [R4.64], !P3 ;  /* 0x40c80000044e7fae */ /* 0x0007e2000d921848 */
[----:B------:R-:W-:Y:S01]  /*102e0*/  ISETP.GE.U32.AND P3, PT, R3, 0x7fffff58, PT ;  /* 0x7fffff580300780c */ /* 0x000fe20003f66070 */
[----:B------:R-:W-:Y:S02]  /*102f0*/  IMAD R3, R0, 0x14, RZ ;  /* 0x0000001400037824 */ /* 0x000fe400078e02ff */
[----:B------:R1:W-:Y:S01]  /*10300*/  STL.64 [R1+0x248], R6 ;  /* 0x0002480601007387 */ /* 0x0003e20000100a00 */
[----:B--2---:R-:W-:Y:S01]  /*10310*/  IMAD.WIDE R8, R2, 0x4, R84 ;  /* 0x0000000402087825 */ /* 0x004fe200078e0254 */
[----:B------:R-:W-:Y:S02]  /*10320*/  IADD3 R2, R79, -0x2d, RZ ;  /* 0xffffffd34f027810 */ /* 0x000fe40007ffe0ff */
[----:B------:R2:W-:Y:S04]  /*10330*/  LDGSTS.E [R78+0x41000], [R10.64], !P1 ;  /* 0x410000000a4e7fae */ /* 0x0005e8000c921848 */
[----:B------:R3:W-:Y:S01]  /*10340*/  STL.64 [R1+0x240], R4 ;  /* 0x0002400401007387 */ /* 0x0007e20000100a00 */
[----:B-1----:R-:W-:-:S03]  /*10350*/  IMAD.WIDE R6, R3, 0x4, R88 ;  /* 0x0000000403067825 */ /* 0x002fc600078e0258 */
[----:B------:R1:W-:Y:S01]  /*10360*/  LDGSTS.E [R78+0x41080], [R8.64], !P1 ;  /* 0x41080000084e7fae */ /* 0x0003e2000c921848 */
[----:B------:R-:W-:Y:S01]  /*10370*/  ISETP.GE.U32.AND P1, PT, R2, 0x7fffff54, PT ;  /* 0x7fffff540200780c */ /* 0x000fe20003f26070 */
[----:B------:R-:W-:Y:S02]  /*10380*/  IMAD R2, R0, 0x18, RZ ;  /* 0x0000001800027824 */ /* 0x000fe400078e02ff */
[----:B------:R2:W-:Y:S01]  /*10390*/  STL.64 [R1+0x208], R10 ;  /* 0x0002080a01007387 */ /* 0x0005e20000100a00 */
[----:B---3--:R-:W-:Y:S01]  /*103a0*/  IMAD.WIDE R4, R3, 0x4, R84 ;  /* 0x0000000403047825 */ /* 0x008fe200078e0254 */
[----:B------:R-:W-:Y:S02]  /*103b0*/  IADD3 R3, R79, -0x31, RZ ;  /* 0xffffffcf4f037810 */ /* 0x000fe40007ffe0ff */
[----:B------:R3:W-:Y:S04]  /*103c0*/  LDGSTS.E [R78+0x41400], [R6.64], !P6 ;  /* 0x41400000064e7fae */ /* 0x0007e8000f121848 */
[----:B------:R1:W-:Y:S01]  /*103d0*/  STL.64 [R1+0x200], R8 ;  /* 0x0002000801007387 */ /* 0x0003e20000100a00 */
[----:B--2---:R-:W-:-:S03]  /*103e0*/  IMAD.WIDE R10, R2, 0x4, R88 ;  /* 0x00000004020a7825 */ /* 0x004fc600078e0258 */
[----:B------:R2:W-:Y:S01]  /*103f0*/  LDGSTS.E [R78+0x41480], [R4.64], !P6 ;  /* 0x41480000044e7fae */ /* 0x0005e2000f121848 */
[----:B------:R-:W-:Y:S01]  /*10400*/  ISETP.GE.U32.AND P6, PT, R3, 0x7fffff50, PT ;  /* 0x7fffff500300780c */ /* 0x000fe20003fc6070 */
[----:B------:R-:W-:Y:S02]  /*10410*/  IMAD R3, R0, 0x1c, RZ ;  /* 0x0000001c00037824 */ /* 0x000fe400078e02ff */
[----:B------:R3:W-:Y:S01]  /*10420*/  STL.64 [R1+0x1c8], R6 ;  /* 0x0001c80601007387 */ /* 0x0007e20000100a00 */
[----:B-1----:R-:W-:Y:S01]  /*10430*/  IMAD.WIDE R8, R2, 0x4, R84 ;  /* 0x0000000402087825 */ /* 0x002fe200078e0254 */
[----:B------:R-:W-:Y:S02]  /*10440*/  IADD3 R2, R79, -0x35, RZ ;  /* 0xffffffcb4f027810 */ /* 0x000fe40007ffe0ff */
[----:B------:R1:W-:Y:S04]  /*10450*/  LDGSTS.E [R78+0x41800], [R10.64], !P5 ;  /* 0x418000000a4e7fae */ /* 0x0003e8000e921848 */
[----:B------:R2:W-:Y:S01]  /*10460*/  STL.64 [R1+0x1c0], R4 ;  /* 0x0001c00401007387 */ /* 0x0005e20000100a00 */
[----:B---3--:R-:W-:-:S03]  /*10470*/  IMAD.WIDE R6, R3, 0x4, R88 ;  /* 0x0000000403067825 */ /* 0x008fc600078e0258 */
[----:B------:R3:W-:Y:S01]  /*10480*/  LDGSTS.E [R78+0x41880], [R8.64], !P5 ;  /* 0x41880000084e7fae */ /* 0x0007e2000e921848 */
[----:B------:R-:W-:Y:S01]  /*10490*/  ISETP.GE.U32.AND P5, PT, R2, 0x7fffff4c, PT ;  /* 0x7fffff4c0200780c */ /* 0x000fe20003fa6070 */
[----:B------:R-:W-:Y:S02]  /*104a0*/  IMAD.SHL.U32 R2, R0, 0x20, RZ ;  /* 0x0000002000027824 */ /* 0x000fe400078e00ff */
        /* <DEDUP_REMOVED lines=36> */
[----:B------:R-:W-:Y:S01]  /*106f0*/  STL.64 [R1+0x88], R10 ;  /* 0x0000880a01007387 */ /* 0x000fe20000100a00 */
[----:B---3--:R-:W-:-:S03]  /*10700*/  IMAD.WIDE R4, R3, 0x4, R84 ;  /* 0x0000000403047825 */ /* 0x008fc600078e0254 */
[----:B------:R-:W-:Y:S04]  /*10710*/  STL.64 [R1+0x80], R8 ;  /* 0x0000800801007387 */ /* 0x000fe80000100a00 */
[----:B------:R3:W-:Y:S01]  /*10720*/  STL.64 [R1+0x48], R6 ;  /* 0x0000480601007387 */ /* 0x0007e20000100a00 */
[----:B------:R-:W-:-:S03]  /*10730*/  IMAD R74, R0, 0x34, RZ ;  /* 0x00000034004a7824 */ /* 0x000fc600078e02ff */
[----:B------:R3:W-:Y:S04]  /*10740*/  LDGSTS.E [R78+0x42c00], [R6.64], !P1 ;  /* 0x42c00000064e7fae */ /* 0x0007e8000c921848 */
[----:B------:R4:W-:Y:S04]  /*10750*/  STL.64 [R1+0x40], R4 ;  /* 0x0000400401007387 */ /* 0x0009e80000100a00 */
[----:B------:R4:W-:Y:S01]  /*10760*/  LDGSTS.E [R78+0x42c80], [R4.64], !P1 ;  /* 0x42c80000044e7fae */ /* 0x0009e2000c921848 */
[----:B---3--:R-:W-:-:S04]  /*10770*/  IMAD.WIDE R6, R2, 0x4, R88 ;  /* 0x0000000402067825 */ /* 0x008fc800078e0258 */
[----:B------:R-:W-:Y:S01]  /*10780*/  IMAD.WIDE R76, R74, 0x4, R88 ;  /* 0x000000044a4c7825 */ /* 0x000fe200078e0258 */
[----:B------:R3:W-:Y:S03]  /*10790*/  LDGSTS.E [R78+0x43000], [R6.64], !P6 ;  /* 0x43000000064e7fae */ /* 0x0007e6000f121848 */
[----:B----4-:R-:W-:Y:S01]  /*107a0*/  IMAD.WIDE R4, R2, 0x4, R84 ;  /* 0x0000000402047825 */ /* 0x010fe200078e0254 */
[----:B------:R-:W-:-:S03]  /*107b0*/  IADD3 R2, R79, -0x4d, RZ ;  /* 0xffffffb34f027810 */ /* 0x000fc60007ffe0ff */
[----:B------:R-:W-:Y:S01]  /*107c0*/  IMAD.WIDE R74, R74, 0x4, R84 ;  /* 0x000000044a4a7825 */ /* 0x000fe200078e0254 */
[----:B------:R4:W-:Y:S01]  /*107d0*/  LDGSTS.E [R78+0x43080], [R4.64], !P6 ;  /* 0x43080000044e7fae */ /* 0x0009e2000f121848 */
[----:B------:R-:W-:Y:S02]  /*107e0*/  ISETP.GE.U32.AND P6, PT, R2, 0x7fffff34, PT ;  /* 0x7fffff340200780c */ /* 0x000fe40003fc6070 */
[C---:B------:R-:W-:Y:S01]  /*107f0*/  IMAD R70, R0.reuse, 0x38, RZ ;  /* 0x0000003800467824 */ /* 0x040fe200078e02ff */
[----:B------:R-:W-:Y:S01]  /*10800*/  IADD3 R2, R79, -0x51, RZ ;  /* 0xffffffaf4f027810 */ /* 0x000fe20007ffe0ff */
[----:B------:R1:W-:Y:S01]  /*10810*/  LDGSTS.E [R78+0x43400], [R76.64], !P5 ;  /* 0x434000004c4e7fae */ /* 0x0003e2000e921848 */
[----:B------:R-:W-:Y:S02]  /*10820*/  IMAD R66, R0, 0x3c, RZ ;  /* 0x0000003c00427824 */ /* 0x000fe400078e02ff */
[----:B------:R-:W-:Y:S01]  /*10830*/  IMAD.WIDE R72, R70, 0x4, R88 ;  /* 0x0000000446487825 */ /* 0x000fe200078e0258 */
[----:B------:R1:W-:Y:S01]  /*10840*/  LDGSTS.E [R78+0x43480], [R74.64], !P5 ;  /* 0x434800004a4e7fae */ /* 0x0003e2000e921848 */
[----:B------:R-:W-:-:S02]  /*10850*/  ISETP.GE.U32.AND P5, PT, R2, 0x7fffff30, PT ;  /* 0x7fffff300200780c */ /* 0x000fc40003fa6070 */
[----:B------:R-:W-:Y:S01]  /*10860*/  IMAD.WIDE R70, R70, 0x4, R84 ;  /* 0x0000000446467825 */ /* 0x000fe200078e0254 */
[C---:B------:R-:W-:Y:S01]  /*10870*/  IADD3 R2, R79.reuse, -0x55, RZ ;  /* 0xffffffab4f027810 */ /* 0x040fe20007ffe0ff */
[----:B------:R1:W-:Y:S02]  /*10880*/  LDGSTS.E [R78+0x43800], [R72.64], !P0 ;  /* 0x43800000484e7fae */ /* 0x0003e4000c121848 */
[----:B------:R-:W-:Y:S02]  /*10890*/  IMAD.WIDE R68, R66, 0x4, R88 ;  /* 0x0000000442447825 */ /* 0x000fe400078e0258 */
[----:B------:R1:W-:Y:S01]  /*108a0*/  LDGSTS.E [R78+0x43880], [R70.64], !P0 ;  /* 0x43880000464e7fae */ /* 0x0003e2000c121848 */
[----:B------:R-:W-:Y:S01]  /*108b0*/  ISETP.GE.U32.AND P0, PT, R2, 0x7fffff2c, PT ;  /* 0x7fffff2c0200780c */ /* 0x000fe20003f06070 */
[----:B------:R-:W-:Y:S01]  /*108c0*/  IMAD.WIDE R66, R66, 0x4, R84 ;  /* 0x0000000442427825 */ /* 0x000fe200078e0254 */
[C---:B------:R-:W-:Y:S01]  /*108d0*/  IADD3 R3, R79.reuse, -0x49, RZ ;  /* 0xffffffb74f037810 */ /* 0x040fe20007ffe0ff */
[----:B------:R1:W-:Y:S02]  /*108e0*/  LDGSTS.E [R78+0x43c00], [R68.64], !P4 ;  /* 0x43c00000444e7fae */ /* 0x0003e4000e121848 */
[C---:B------:R-:W-:Y:S01]  /*108f0*/  IMAD.SHL.U32 R62, R0.reuse, 0x40, RZ ;  /* 0x00000040003e7824 */ /* 0x040fe200078e00ff */
[----:B------:R-:W-:Y:S01]  /*10900*/  IADD3 R2, R79, -0x59, RZ ;  /* 0xffffffa74f027810 */ /* 0x000fe20007ffe0ff */
[----:B------:R1:W-:Y:S01]  /*10910*/  LDGSTS.E [R78+0x43c80], [R66.64], !P4 ;  /* 0x43c80000424e7fae */ /* 0x0003e2000e121848 */
[----:B------:R-:W-:-:S02]  /*10920*/  IMAD R58, R0, 0x44, RZ ;  /* 0x00000044003a7824 */ /* 0x000fc400078e02ff */
[----:B------:R-:W-:Y:S01]  /*10930*/  IMAD.WIDE R64, R62, 0x4, R88 ;  /* 0x000000043e407825 */ /* 0x000fe200078e0258 */
[----:B------:R-:W-:Y:S02]  /*10940*/  ISETP.GE.U32.AND P1, PT, R3, 0x7fffff38, PT ;  /* 0x7fffff380300780c */ /* 0x000fe40003f26070 */
[----:B------:R-:W-:Y:S01]  /*10950*/  ISETP.GE.U32.AND P4, PT, R2, 0x7fffff28, PT ;  /* 0x7fffff280200780c */ /* 0x000fe20003f86070 */
[----:B------:R-:W-:Y:S01]  /*10960*/  IMAD.WIDE R62, R62, 0x4, R84 ;  /* 0x000000043e3e7825 */ /* 0x000fe200078e0254 */
[C---:B------:R-:W-:Y:S01]  /*10970*/  IADD3 R2, R79.reuse, -0x5d, RZ ;  /* 0xffffffa34f027810 */ /* 0x040fe20007ffe0ff */
[----:B------:R1:W-:Y:S02]  /*10980*/  LDGSTS.E [R78+0x44000], [R64.64], !P2 ;  /* 0x44000000404e7fae */ /* 0x0003e4000d121848 */
[----:B------:R-:W-:Y:S02]  /*10990*/  IMAD.WIDE R60, R58, 0x4, R88 ;  /* 0x000000043a3c7825 */ /* 0x000fe400078e0258 */
[----:B------:R1:W-:Y:S01]  /*109a0*/  LDGSTS.E [R78+0x44080], [R62.64], !P2 ;  /* 0x440800003e4e7fae */ /* 0x0003e2000d121848 */
[----:B------:R-:W-:Y:S01]  /*109b0*/  ISETP.GE.U32.AND P2, PT, R2, 0x7fffff24, PT ;  /* 0x7fffff240200780c */ /* 0x000fe20003f46070 */
[----:B------:R-:W-:Y:S01]  /*109c0*/  IMAD.WIDE R58, R58, 0x4, R84 ;  /* 0x000000043a3a7825 */ /* 0x000fe200078e0254 */
[----:B------:R-:W-:Y:S01]  /*109d0*/  IADD3 R2, R79, -0x61, RZ ;  /* 0xffffff9f4f027810 */ /* 0x000fe20007ffe0ff */
[----:B------:R1:W-:Y:S02]  /*109e0*/  LDGSTS.E [R78+0x44400], [R60.64], !P3 ;  /* 0x444000003c4e7fae */ /* 0x0003e4000d921848 */
[----:B------:R-:W-:-:S02]  /*109f0*/  IMAD R54, R0, 0x48, RZ ;  /* 0x0000004800367824 */ /* 0x000fc400078e02ff */
[----:B------:R1:W-:Y:S01]  /*10a00*/  LDGSTS.E [R78+0x44480], [R58.64], !P3 ;  /* 0x444800003a4e7fae */ /* 0x0003e2000d921848 */
[----:B------:R-:W-:Y:S02]  /*10a10*/  IMAD R50, R0, 0x4c, RZ ;  /* 0x0000004c00327824 */ /* 0x000fe400078e02ff */
[----:B------:R-:W-:Y:S01]  /*10a20*/  IMAD.WIDE R56, R54, 0x4, R88 ;  /* 0x0000000436387825 */ /* 0x000fe200078e0258 */
[----:B------:R-:W-:-:S03]  /*10a30*/  ISETP.GE.U32.AND P3, PT, R2, 0x7fffff20, PT ;  /* 0x7fffff200200780c */ /* 0x000fc60003f66070 */
        /* <DEDUP_REMOVED lines=67> */
[----:B--2---:R-:W-:Y:S02]  /*10e70*/  IMAD R10, R0, 0x74, RZ ;  /* 0x00000074000a7824 */ /* 0x004fe400078e02ff */
        /* <DEDUP_REMOVED lines=10> */
[----:B------:R3:W-:Y:S04]  /*10f20*/  STL.64 [R1+0x8], R6 ;  /* 0x0000080601007387 */ /* 0x0007e80000100a00 */
[----:B------:R2:W-:Y:S04]  /*10f30*/  LDGSTS.E [R78+0x47400], [R12.64], !P4 ;  /* 0x474000000c4e7fae */ /* 0x0005e8000e121848 */
[----:B------:R2:W-:Y:S01]  /*10f40*/  LDGSTS.E [R78+0x47480], [R10.64], !P4 ;  /* 0x474800000a4e7fae */ /* 0x0005e2000e121848 */
[----:B------:R-:W-:Y:S01]  /*10f50*/  ISETP.GE.U32.AND P4, PT, R2, 0x7fffff6f, PT ;  /* 0x7fffff6f0200780c */ /* 0x000fe20003f86070 */
[----:B------:R-:W-:-:S02]  /*10f60*/  IMAD R2, R0, 0x7c, RZ ;  /* 0x0000007c00027824 */ /* 0x000fc400078e02ff */
[----:B---3--:R-:W-:Y:S01]  /*10f70*/  IMAD R6, R0, 0x78, RZ ;  /* 0x0000007800067824 */ /* 0x008fe200078e02ff */
[----:B------:R4:W-:Y:S03]  /*10f80*/  STL.64 [R1], R4 ;  /* 0x0000000401007387 */ /* 0x0009e60000100a00 */
[----:B-1----:R-:W-:-:S04]  /*10f90*/  IMAD.WIDE R8, R6, 0x4, R88 ;  /* 0x0000000406087825 */ /* 0x002fc800078e0258 */
[----:B------:R-:W-:Y:S01]  /*10fa0*/  IMAD.WIDE R6, R6, 0x4, R84 ;  /* 0x0000000406067825 */ /* 0x000fe200078e0254 */
[C---:B------:R-:W-:Y:S01]  /*10fb0*/  IADD3 R90, R79.reuse, -0x1a, RZ ;  /* 0xffffffe64f5a7810 */ /* 0x040fe20007ffe0ff */
[----:B------:R2:W-:Y:S02]  /*10fc0*/  LDGSTS.E [R78+0x47800], [R8.64], !P2 ;  /* 0x47800000084e7fae */ /* 0x0005e4000d121848 */
[C---:B----4-:R-:W-:Y:S02]  /*10fd0*/  IMAD.WIDE R4, R2.reuse, 0x4, R88 ;  /* 0x0000000402047825 */ /* 0x050fe400078e0258 */
[----:B------:R2:W-:Y:S02]  /*10fe0*/  LDGSTS.E [R78+0x47880], [R6.64], !P2 ;  /* 0x47880000064e7fae */ /* 0x0005e4000d121848 */
[----:B------:R-:W-:Y:S01]  /*10ff0*/  IMAD.WIDE R2, R2, 0x4, R84 ;  /* 0x0000000402027825 */ /* 0x000fe200078e0254 */
[----:B------:R-:W-:Y:S01]  /*11000*/  IADD3 R91, R79, -0x16, RZ ;  /* 0xffffffea4f5b7810 */ /* 0x000fe20007ffe0ff */
[----:B------:R2:W-:Y:S01]  /*11010*/  LDGSTS.E [R78+0x47c00], [R4.64], !P3 ;  /* 0x47c00000044e7fae */ /* 0x0005e2000d921848 */
[----:B------:R-:W-:Y:S01]  /*11020*/  LOP3.LUT R81, R78, 0x20, RZ, 0x3c, !PT ;  /* 0x000000204e517812 */ /* 0x000fe200078e3cff */
[----:B------:R-:W-:-:S02]  /*11030*/  IMAD.WIDE R94, R0, 0x4, R88 ;  /* 0x00000004005e7825 */ /* 0x000fc400078e0258 */
[----:B------:R2:W-:Y:S01]  /*11040*/  LDGSTS.E [R78+0x47c80], [R2.64], !P3 ;  /* 0x47c80000024e7fae */ /* 0x0005e2000d921848 */
[----:B------:R-:W-:Y:S01]  /*11050*/  ISETP.GE.U32.AND P3, PT, R90, 0x7fffff67, PT ;  /* 0x7fffff675a00780c */ /* 0x000fe20003f66070 */
[C---:B------:R-:W-:Y:S01]  /*11060*/  IMAD R90, R0.reuse, 0x5, RZ ;  /* 0x00000005005a7824 */ /* 0x040fe200078e02ff */
[----:B------:R-:W-:Y:S01]  /*11070*/  ISETP.GE.U32.AND P2, PT, R91, 0x7fffff6b, PT ;  /* 0x7fffff6b5b00780c */ /* 0x000fe20003f46070 */
[----:B------:R-:W-:Y:S01]  /*11080*/  IMAD.WIDE R92, R0, 0x4, R84 ;  /* 0x00000004005c7825 */ /* 0x000fe200078e0254 */
[----:B------:R-:W-:Y:S01]  /*11090*/  IADD3 R91, R79, -0x1e, RZ ;  /* 0xffffffe24f5b7810 */ /* 0x000fe20007ffe0ff */
[----:B------:R1:W-:Y:S02]  /*110a0*/  STL.64 [R1+0x47d0], R76 ;  /* 0x0047d04c01007387 */ /* 0x0003e40000100a00 */
[C---:B------:R-:W-:Y:S02]  /*110b0*/  IMAD.WIDE R86, R90.reuse, 0x4, R88 ;  /* 0x000000045a567825 */ /* 0x040fe400078e0258 */
[----:B------:R3:W-:Y:S02]  /*110c0*/  LDGSTS.E [R81+0x40100], [R94.64], !P1 ;  /* 0x401000005e517fae */ /* 0x0007e4000c921848 */
[----:B------:R-:W-:-:S02]  /*110d0*/  IMAD.WIDE R82, R90, 0x4, R84 ;  /* 0x000000045a527825 */ /* 0x000fc400078e0254 */
[----:B------:R4:W-:Y:S02]  /*110e0*/  STL.64 [R1+0x47d8], R74 ;  /* 0x0047d84a01007387 */ /* 0x0009e40000100a00 */
[----:B------:R-:W-:Y:S02]  /*110f0*/  IMAD R90, R0, 0x9, RZ ;  /* 0x00000009005a7824 */ /* 0x000fe400078e02ff */
[----:B------:R1:W-:Y:S01]  /*11100*/  LDGSTS.E [R81+0x40180], [R92.64], !P1 ;  /* 0x401800005c517fae */ /* 0x0003e2000c921848 */
[----:B------:R-:W-:Y:S02]  /*11110*/  ISETP.GE.U32.AND P1, PT, R91, 0x7fffff63, PT ;  /* 0x7fffff635b00780c */ /* 0x000fe40003f26070 */
[----:B------:R-:W-:Y:S01]  /*11120*/  IADD3 R91, R79, -0x22, RZ ;  /* 0xffffffde4f5b7810 */ /* 0x000fe20007ffe0ff */
[----:B------:R-:W-:Y:S04]  /*11130*/  STL.64 [R1+0x47e0], R72 ;  /* 0x0047e04801007387 */ /* 0x000fe80000100a00 */
[----:B------:R-:W-:Y:S04]  /*11140*/  STL.64 [R1+0x2f8], R94 ;  /* 0x0002f85e01007387 */ /* 0x000fe80000100a00 */
[----:B------:R-:W-:Y:S01]  /*11150*/  STL.64 [R1+0x2f0], R92 ;  /* 0x0002f05c01007387 */ /* 0x000fe20000100a00 */
[----:B-1----:R-:W-:-:S03]  /*11160*/  IMAD.WIDE R76, R90, 0x4, R84 ;  /* 0x000000045a4c7825 */ /* 0x002fc600078e0254 */
[----:B------:R-:W-:Y:S04]  /*11170*/  STL.64 [R1+0x2b8], R86 ;  /* 0x0002b85601007387 */ /* 0x000fe80000100a00 */
[----:B------:R1:W-:Y:S04]  /*11180*/  LDGSTS.E [R81+0x40500], [R86.64], !P6 ;  /* 0x4050000056517fae */ /* 0x0003e8000f121848 */
[----:B------:R1:W-:Y:S04]  /*11190*/  STL.64 [R1+0x2b0], R82 ;  /* 0x0002b05201007387 */ /* 0x0003e80000100a00 */
[----:B------:R1:W-:Y:S01]  /*111a0*/  LDGSTS.E [R81+0x40580], [R82.64], !P6 ;  /* 0x4058000052517fae */ /* 0x0003e2000f121848 */
[----:B------:R-:W-:Y:S01]  /*111b0*/  ISETP.GE.U32.AND P6, PT, R91, 0x7fffff5f, PT ;  /* 0x7fffff5f5b00780c */ /* 0x000fe20003fc6070 */
[----:B------:R-:W-:-:S04]  /*111c0*/  IMAD R91, R0, 0xd, RZ ;  /* 0x0000000d005b7824 */ /* 0x000fc800078e02ff */
[----:B----4-:R-:W-:-:S04]  /*111d0*/  IMAD.WIDE R74, R91, 0x4, R88 ;  /* 0x000000045b4a7825 */ /* 0x010fc800078e0258 */
[----:B-1----:R-:W-:Y:S01]  /*111e0*/  IMAD.WIDE R82, R90, 0x4, R88 ;  /* 0x000000045a527825 */ /* 0x002fe200078e0258 */
[----:B------:R-:W-:-:S03]  /*111f0*/  IADD3 R90, R79, -0x26, RZ ;  /* 0xffffffda4f5a7810 */ /* 0x000fc60007ffe0ff */
[----:B------:R-:W-:Y:S01]  /*11200*/  IMAD.WIDE R72, R91, 0x4, R84 ;  /* 0x000000045b487825 */ /* 0x000fe200078e0254 */
[----:B------:R1:W-:Y:S01]  /*11210*/  LDGSTS.E [R81+0x40900], [R82.64], !P5 ;  /* 0x4090000052517fae */ /* 0x0003e2000e921848 */
[----:B------:R-:W-:-:S03]  /*11220*/  IADD3 R91, R79, -0x2a, RZ ;  /* 0xffffffd64f5b7810 */ /* 0x000fc60007ffe0ff */
[----:B------:R4:W-:Y:S01]  /*11230*/  LDGSTS.E [R81+0x40980], [R76.64], !P5 ;  /* 0x409800004c517fae */ /* 0x0009e2000e921848 */
[----:B------:R-:W-:Y:S01]  /*11240*/  ISETP.GE.U32.AND P5, PT, R90, 0x7fffff5b, PT ;  /* 0x7fffff5b5a00780c */ /* 0x000fe20003fa6070 */
[C---:B------:R-:W-:Y:S02]  /*11250*/  IMAD R90, R0.reuse, 0x11, RZ ;  /* 0x00000011005a7824 */ /* 0x040fe400078e02ff */
[----:B------:R1:W-:Y:S04]  /*11260*/  LDGSTS.E [R81+0x40d00], [R74.64], !P0 ;  /* 0x40d000004a517fae */ /* 0x0003e8000c121848 */
[----:B------:R1:W-:Y:S04]  /*11270*/  STL.64 [R1+0x278], R82 ;  /* 0x0002785201007387 */ /* 0x0003e80000100a00 */
[----:B------:R2:W-:Y:S01]  /*11280*/  LDGSTS.E [R81+0x40d80], [R72.64], !P0 ;  /* 0x40d8000048517fae */ /* 0x0005e2000c121848 */
[----:B------:R-:W-:Y:S01]  /*11290*/  ISETP.GE.U32.AND P0, PT, R91, 0x7fffff57, PT ;  /* 0x7fffff575b00780c */ /* 0x000fe20003f06070 */
[----:B------:R-:W-:-:S02]  /*112a0*/  IMAD R91, R0, 0x15, RZ ;  /* 0x00000015005b7824 */ /* 0x000fc400078e02ff */
[----:B------:R4:W-:Y:S01]  /*112b0*/  STL.64 [R1+0x270], R76 ;  /* 0x0002704c01007387 */ /* 0x0009e20000100a00 */
[----:B-1----:R-:W-:-:S03]  /*112c0*/  IMAD.WIDE R82, R90, 0x4, R88 ;  /* 0x000000045a527825 */ /* 0x002fc600078e0258 */
[----:B------:R1:W-:Y:S01]  /*112d0*/  STL.64 [R1+0x238], R74 ;  /* 0x0002384a01007387 */ /* 0x0003e20000100a00 */
[----:B----4-:R-:W-:Y:S01]  /*112e0*/  IMAD.WIDE R76, R90, 0x4, R84 ;  /* 0x000000045a4c7825 */ /* 0x010fe200078e0254 */
[----:B------:R-:W-:Y:S02]  /*112f0*/  IADD3 R90, R79, -0x2e, RZ ;  /* 0xffffffd24f5a7810 */ /* 0x000fe40007ffe0ff */
[----:B------:R2:W-:Y:S01]  /*11300*/  STL.64 [R1+0x230], R72 ;  /* 0x0002304801007387 */ /* 0x0005e20000100a00 */
[----:B-1----:R-:W-:-:S03]  /*11310*/  IMAD.WIDE R74, R91, 0x4, R88 ;  /* 0x000000045b4a7825 */ /* 0x002fc600078e0258 */
[----:B------:R1:W-:Y:S04]  /*11320*/  LDGSTS.E [R81+0x41100], [R82.64], !P4 ;  /* 0x4110000052517fae */ /* 0x0003e8000e121848 */
[----:B------:R4:W-:Y:S01]  /*11330*/  LDGSTS.E [R81+0x41180], [R76.64], !P4 ;  /* 0x411800004c517fae */ /* 0x0009e2000e121848 */
[----:B------:R-:W-:Y:S01]  /*11340*/  ISETP.GE.U32.AND P4, PT, R90, 0x7fffff53, PT ;  /* 0x7fffff535a00780c */ /* 0x000fe20003f86070 */
[C---:B------:R-:W-:Y:S02]  /*11350*/  IMAD R90, R0.reuse, 0x19, RZ ;  /* 0x00000019005a7824 */ /* 0x040fe400078e02ff */
[----:B--2---:R-:W-:Y:S01]  /*11360*/  IMAD.WIDE R72, R91, 0x4, R84 ;  /* 0x000000045b487825 */ /* 0x004fe200078e0254 */
[----:B------:R-:W-:Y:S01]  /*11370*/  IADD3 R91, R79, -0x32, RZ ;  /* 0xffffffce4f5b7810 */ /* 0x000fe20007ffe0ff */
        /* <DEDUP_REMOVED lines=11> */
[----:B--2---:R-:W-:-:S03]  /*11430*/  IMAD.WIDE R74, R91, 0x4, R88 ;  /* 0x000000045b4a7825 */ /* 0x004fc600078e0258 */
[----:B------:R2:W-:Y:S04]  /*11440*/  LDGSTS.E [R81+0x41900], [R82.64], !P3 ;  /* 0x4190000052517fae */ /* 0x0005e8000d921848 */
[----:B------:R4:W-:Y:S01]  /*11450*/  LDGSTS.E [R81+0x41980], [R76.64], !P3 ;  /* 0x419800004c517fae */ /* 0x0009e2000d921848 */
[----:B------:R-:W-:Y:S01]  /*11460*/  ISETP.GE.U32.AND P3, PT, R90, 0x7fffff4b, PT ;  /* 0x7fffff4b5a00780c */ /* 0x000fe20003f66070 */
[C---:B------:R-:W-:Y:S02]  /*11470*/  IMAD R90, R0.reuse, 0x21, RZ ;  /* 0x00000021005a7824 */ /* 0x040fe400078e02ff */
[----:B-1----:R-:W-:Y:S01]  /*11480*/  IMAD.WIDE R72, R91, 0x4, R84 ;  /* 0x000000045b487825 */ /* 0x002fe200078e0254 */
[----:B------:R-:W-:Y:S01]  /*11490*/  IADD3 R91, R79, -0x3a, RZ ;  /* 0xffffffc64f5b7810 */ /* 0x000fe20007ffe0ff */
[----:B------:R1:W-:Y:S04]  /*114a0*/  LDGSTS.E [R81+0x41d00], [R74.64], !P1 ;  /* 0x41d000004a517fae */ /* 0x0003e8000c921848 */
[----:B------:R2:W-:Y:S04]  /*114b0*/  STL.64 [R1+0x178], R82 ;  /* 0x0001785201007387 */ /* 0x0005e80000100a00 */
[----:B------:R1:W-:Y:S01]  /*114c0*/  LDGSTS.E [R81+0x41d80], [R72.64], !P1 ;  /* 0x41d8000048517fae */ /* 0x0003e2000c921848 */
[----:B------:R-:W-:Y:S01]  /*114d0*/  ISETP.GE.U32.AND P1, PT, R91, 0x7fffff47, PT ;  /* 0x7fffff475b00780c */ /* 0x000fe20003f26070 */
[----:B------:R-:W-:-:S02]  /*114e0*/  IMAD R91, R0, 0x25, RZ ;  /* 0x00000025005b7824 */ /* 0x000fc400078e02ff */
[----:B------:R4:W-:Y:S01]  /*114f0*/  STL.64 [R1+0x170], R76 ;  /* 0x0001704c01007387 */ /* 0x0009e20000100a00 */
[----:B--2---:R-:W-:-:S03]  /*11500*/  IMAD.WIDE R82, R90, 0x4, R88 ;  /* 0x000000045a527825 */ /* 0x004fc600078e0258 */
        /* <DEDUP_REMOVED lines=26> */
[----:B------:R-:W-:Y:S02]  /*116b0*/  IMAD R90, R0, 0x31, RZ ;  /* 0x00000031005a7824 */ /* 0x000fe400078e02ff */
[----:B-1----:R-:W-:Y:S01]  /*116c0*/  IMAD.WIDE R72, R91, 0x4, R84 ;  /* 0x000000045b487825 */ /* 0x002fe200078e0254 */
[----:B------:R-:W-:Y:S01]  /*116d0*/  IADD3 R91, R79, -0x4a, RZ ;  /* 0xffffffb64f5b7810 */ /* 0x000fe20007ffe0ff */
[----:B------:R1:W-:Y:S02]  /*116e0*/  LDGSTS.E [R81+0x42d00], [R74.64], !P4 ;  /* 0x42d000004a517fae */ /* 0x0003e4000e121848 */
[----:B------:R-:W-:-:S02]  /*116f0*/  IMAD.WIDE R250, R90, 0x4, R88 ;  /* 0x000000045afa7825 */ /* 0x000fc400078e0258 */
[----:B------:R1:W-:Y:S01]  /*11700*/  LDGSTS.E [R81+0x42d80], [R72.64], !P4 ;  /* 0x42d8000048517fae */ /* 0x0003e2000e121848 */
[----:B------:R-:W-:Y:S01]  /*11710*/  ISETP.GE.U32.AND P4, PT, R91, 0x7fffff37, PT ;  /* 0x7fffff375b00780c */ /* 0x000fe20003f86070 */
[----:B---3--:R-:W-:Y:S02]  /*11720*/  IMAD R94, R0, 0x35, RZ ;  /* 0x00000035005e7824 */ /* 0x008fe400078e02ff */
        /* <DEDUP_REMOVED lines=11> */
[----:B------:R-:W-:Y:S01]  /*117e0*/  ISETP.GE.U32.AND P3, PT, R96, 0x7fffff2f, PT ;  /* 0x7fffff2f6000780c */ /* 0x000fe20003f66070 */
[----:B------:R-:W-:Y:S01]  /*117f0*/  IMAD.WIDE R96, R98, 0x4, R88 ;  /* 0x0000000462607825 */ /* 0x000fe200078e0258 */
[----:B------:R-:W-:-:S03]  /*11800*/  IADD3 R104, R79, -0x56, RZ ;  /* 0xffffffaa4f687810 */ /* 0x000fc60007ffe0ff */
[----:B------:R-:W-:Y:S01]  /*11810*/  IMAD R102, R0, 0x3d, RZ ;  /* 0x0000003d00667824 */ /* 0x000fe200078e02ff */
[----:B------:R3:W-:Y:S01]  /*11820*/  LDGSTS.E [R81+0x43900], [R96.64], !P1 ;  /* 0x4390000060517fae */ /* 0x0007e2000c921848 */
[----:B------:R-:W-:-:S04]  /*11830*/  IMAD.WIDE R98, R98, 0x4, R84 ;  /* 0x0000000462627825 */ /* 0x000fc800078e0254 */
[----:B------:R-:W-:Y:S01]  /*11840*/  IMAD.WIDE R100, R102, 0x4, R88 ;  /* 0x0000000466647825 */ /* 0x000fe200078e0258 */
[----:B------:R3:W-:Y:S01]  /*11850*/  LDGSTS.E [R81+0x43980], [R98.64], !P1 ;  /* 0x4398000062517fae */ /* 0x0007e2000c921848 */
[----:B------:R-:W-:Y:S02]  /*11860*/  ISETP.GE.U32.AND P1, PT, R104, 0x7fffff2b, PT ;  /* 0x7fffff2b6800780c */ /* 0x000fe40003f26070 */
[----:B------:R-:W-:Y:S01]  /*11870*/  IMAD.WIDE R102, R102, 0x4, R84 ;  /* 0x0000000466667825 */ /* 0x000fe200078e0254 */
[C---:B------:R-:W-:Y:S01]  /*11880*/  IADD3 R104, R79.reuse, -0x5a, RZ ;  /* 0xffffffa64f687810 */ /* 0x040fe20007ffe0ff */
[----:B------:R3:W-:Y:S02]  /*11890*/  LDGSTS.E [R81+0x43d00], [R100.64], !P6 ;  /* 0x43d0000064517fae */ /* 0x0007e4000f121848 */
[----:B------:R-:W-:Y:S02]  /*118a0*/  IMAD R106, R0, 0x41, RZ ;  /* 0x00000041006a7824 */ /* 0x000fe400078e02ff */
        /* <DEDUP_REMOVED lines=102> */
[----:B------:R-:W-:Y:S01]  /*11f10*/  IMAD.WIDE R162, R162, 0x4, R84 ;  /* 0x00000004a2a27825 */ /* 0x000fe200078e0254 */
[----:B------:R3:W-:Y:S03]  /*11f20*/  LDGSTS.E [R81+0x47900], [R160.64], !P5 ;  /* 0x47900000a0517fae */ /* 0x0007e6000e921848 */
[----:B------:R-:W-:Y:S01]  /*11f30*/  IMAD R166, R0, 0x7d, RZ ;  /* 0x0000007d00a67824 */ /* 0x000fe200078e02ff */
[----:B------:R3:W-:Y:S01]  /*11f40*/  LDGSTS.E [R81+0x47980], [R162.64], !P5 ;  /* 0x47980000a2517fae */ /* 0x0007e2000e921848 */
[----:B------:R-:W-:Y:S02]  /*11f50*/  ISETP.GE.U32.AND P5, PT, R168, 0x7fffff6a, PT ;  /* 0x7fffff6aa800780c */ /* 0x000fe40003fa6070 */
[----:B------:R-:W-:Y:S01]  /*11f60*/  IMAD.WIDE R164, R166, 0x4, R88 ;  /* 0x00000004a6a47825 */ /* 0x000fe200078e0258 */
[----:B------:R-:W-:Y:S01]  /*11f70*/  SHF.L.U32 R168, R0, 0x1, RZ ;  /* 0x0000000100a87819 */ /* 0x000fe200000006ff */
[----:B------:R2:W-:Y:S02]  /*11f80*/  STL.64 [R1+0x78], R82 ;  /* 0x0000785201007387 */ /* 0x0005e40000100a00 */
[----:B------:R-:W-:Y:S01]  /*11f90*/  IMAD.WIDE R166, R166, 0x4, R84 ;  /* 0x00000004a6a67825 */ /* 0x000fe200078e0254 */
[----:B------:R-:W-:Y:S01]  /*11fa0*/  IADD3 R169, R79, -0x1b, RZ ;  /* 0xffffffe54fa97810 */ /* 0x000fe20007ffe0ff */
[----:B------:R-:W-:Y:S02]  /*11fb0*/  STL.64 [R1+0x70], R76 ;  /* 0x0000704c01007387 */ /* 0x000fe40000100a00 */
[----:B------:R-:W-:-:S02]  /*11fc0*/  IMAD.WIDE R86, R168, 0x4, R88 ;  /* 0x00000004a8567825 */ /* 0x000fc400078e0258 */
[----:B------:R-:W-:Y:S04]  /*11fd0*/  STL.64 [R1+0x38], R74 ;  /* 0x0000384a01007387 */ /* 0x000fe80000100a00 */
[----:B------:R3:W-:Y:S01]  /*11fe0*/  LDGSTS.E [R81+0x47d00], [R164.64], !P0 ;  /* 0x47d00000a4517fae */ /* 0x0007e2000c121848 */
[----:B--2---:R-:W-:-:S03]  /*11ff0*/  IMAD.WIDE R82, R168, 0x4, R84 ;  /* 0x00000004a8527825 */ /* 0x004fc600078e0254 */
[----:B------:R1:W-:Y:S04]  /*12000*/  STL.64 [R1+0x30], R72 ;  /* 0x0000304801007387 */ /* 0x0003e80000100a00 */
[----:B------:R3:W-:Y:S01]  /*12010*/  LDGSTS.E [R81+0x47d80], [R166.64], !P0 ;  /* 0x47d80000a6517fae */ /* 0x0007e2000c121848 */
[----:B------:R-:W-:Y:S01]  /*12020*/  ISETP.GE.U32.AND P0, PT, R169, 0x7fffff66, PT ;  /* 0x7fffff66a900780c */ /* 0x000fe20003f06070 */
[----:B------:R-:W-:Y:S01]  /*12030*/  IMAD R169, R0, 0x6, RZ ;  /* 0x0000000600a97824 */ /* 0x000fe200078e02ff */
[----:B------:R-:W-:Y:S02]  /*12040*/  IADD3 R168, R79, -0x1f, RZ ;  /* 0xffffffe14fa87810 */ /* 0x000fe40007ffe0ff */
[----:B-1----:R-:W-:Y:S01]  /*12050*/  LOP3.LUT R72, R78, 0x40, RZ, 0x3c, !PT ;  /* 0x000000404e487812 */ /* 0x002fe200078e3cff */
[----:B----4-:R-:W-:-:S04]  /*12060*/  IMAD.WIDE R76, R169, 0x4, R88 ;  /* 0x00000004a94c7825 */ /* 0x010fc800078e0258 */
[----:B------:R1:W-:Y:S01]  /*12070*/  LDGSTS.E [R72+0x40200], [R86.64], !P4 ;  /* 0x4020000056487fae */ /* 0x0003e2000e121848 */
[----:B------:R-:W-:Y:S01]  /*12080*/  IMAD.WIDE R74, R169, 0x4, R84 ;  /* 0x00000004a94a7825 */ /* 0x000fe200078e0254 */
[----:B------:R-:W-:Y:S02]  /*12090*/  IADD3 R169, R79, -0x23, RZ ;  /* 0xffffffdd4fa97810 */ /* 0x000fe40007ffe0ff */
        /* <DEDUP_REMOVED lines=11> */
[----:B--2---:R-:W-:Y:S01]  /*12150*/  IMAD.WIDE R82, R168, 0x4, R84 ;  /* 0x00000004a8527825 */ /* 0x004fe200078e0254 */
[----:B------:R-:W-:Y:S02]  /*12160*/  IADD3 R168, R79, -0x27, RZ ;  /* 0xffffffd94fa87810 */ /* 0x000fe40007ffe0ff */
[----:B------:R1:W-:Y:S01]  /*12170*/  STL.64 [R1+0x2a0], R74 ;  /* 0x0002a04a01007387 */ /* 0x0003e20000100a00 */
[----:B----4-:R-:W-:-:S03]  /*12180*/  IMAD.WIDE R76, R169, 0x4, R88 ;  /* 0x00000004a94c7825 */ /* 0x010fc600078e0258 */
        /* <DEDUP_REMOVED lines=75> */
[----:B-1----:R-:W-:Y:S01]  /*12640*/  IMAD.WIDE R74, R169, 0x4, R84 ;  /* 0x00000004a94a7825 */ /* 0x002fe200078e0254 */
        /* <DEDUP_REMOVED lines=135> */
[----:B------:R-:W-:Y:S01]  /*12ec0*/  IMAD.WIDE R242, R242, 0x4, R84 ;  /* 0x00000004f2f27825 */ /* 0x000fe200078e0254 */
[----:B------:R-:W-:-:S03]  /*12ed0*/  IADD3 R249, R79, -0x1c, RZ ;  /* 0xffffffe44ff97810 */ /* 0x000fc60007ffe0ff */
[----:B------:R-:W-:Y:S01]  /*12ee0*/  IMAD.WIDE R244, R246, 0x4, R88 ;  /* 0x00000004f6f47825 */ /* 0x000fe200078e0258 */
[----:B------:R2:W-:Y:S01]  /*12ef0*/  LDGSTS.E [R72+0x47a80], [R242.64], !P3 ;  /* 0x47a80000f2487fae */ /* 0x0005e2000d921848 */
[----:B------:R-:W-:Y:S02]  /*12f00*/  ISETP.GE.U32.AND P3, PT, R248, 0x7fffff69, PT ;  /* 0x7fffff69f800780c */ /* 0x000fe40003f66070 */
[----:B------:R-:W-:Y:S01]  /*12f10*/  IMAD.WIDE R246, R246, 0x4, R84 ;  /* 0x00000004f6f67825 */ /* 0x000fe200078e0254 */
[----:B------:R-:W-:Y:S03]  /*12f20*/  STL.64 [R1+0x68], R86 ;  /* 0x0000685601007387 */ /* 0x000fe60000100a00 */
[----:B------:R-:W-:Y:S01]  /*12f30*/  IMAD R248, R0, 0x3, RZ ;  /* 0x0000000300f87824 */ /* 0x000fe200078e02ff */
[----:B------:R2:W-:Y:S01]  /*12f40*/  LDGSTS.E [R72+0x47e00], [R244.64], !P1 ;  /* 0x47e00000f4487fae */ /* 0x0005e2000c921848 */
[----:B---3--:R-:W-:-:S03]  /*12f50*/  LOP3.LUT R81, R78, 0x60, RZ, 0x3c, !PT ;  /* 0x000000604e517812 */ /* 0x008fc600078e3cff */
[----:B------:R4:W-:Y:S04]  /*12f60*/  STL.64 [R1+0x60], R82 ;  /* 0x0000605201007387 */ /* 0x0009e80000100a00 */
[----:B------:R2:W-:Y:S01]  /*12f70*/  LDGSTS.E [R72+0x47e80], [R246.64], !P1 ;  /* 0x47e80000f6487fae */ /* 0x0005e2000c921848 */
[----:B------:R-:W-:Y:S01]  /*12f80*/  ISETP.GE.U32.AND P1, PT, R249, 0x7fffff65, PT ;  /* 0x7fffff65f900780c */ /* 0x000fe20003f26070 */
[----:B------:R-:W-:Y:S02]  /*12f90*/  IMAD R249, R0, 0x7, RZ ;  /* 0x0000000700f97824 */ /* 0x000fe400078e02ff */
[----:B------:R1:W-:Y:S01]  /*12fa0*/  STL.64 [R1+0x28], R76 ;  /* 0x0000284c01007387 */ /* 0x0003e20000100a00 */
[----:B----4-:R-:W-:-:S03]  /*12fb0*/  IMAD.WIDE R82, R248, 0x4, R88 ;  /* 0x00000004f8527825 */ /* 0x010fc600078e0258 */
[----:B------:R3:W-:Y:S01]  /*12fc0*/  STL.64 [R1+0x20], R74 ;  /* 0x0000204a01007387 */ /* 0x0007e20000100a00 */
[----:B--2---:R-:W-:-:S03]  /*12fd0*/  IMAD.WIDE R72, R249, 0x4, R84 ;  /* 0x00000004f9487825 */ /* 0x004fc600078e0254 */
[----:B------:R2:W-:Y:S01]  /*12fe0*/  LDGSTS.E [R81+0x40300], [R82.64], !P6 ;  /* 0x4030000052517fae */ /* 0x0005e2000f121848 */
[----:B-1----:R-:W-:Y:S01]  /*12ff0*/  IMAD.WIDE R76, R248, 0x4, R84 ;  /* 0x00000004f84c7825 */ /* 0x002fe200078e0254 */
[----:B------:R-:W-:-:S03]  /*13000*/  IADD3 R248, R79, -0x20, RZ ;  /* 0xffffffe04ff87810 */ /* 0x000fc60007ffe0ff */
[----:B---3--:R-:W-:Y:S01]  /*13010*/  IMAD.WIDE R74, R249, 0x4, R88 ;  /* 0x00000004f94a7825 */ /* 0x008fe200078e0258 */
[----:B------:R1:W-:Y:S01]  /*13020*/  LDGSTS.E [R81+0x40380], [R76.64], !P6 ;  /* 0x403800004c517fae */ /* 0x0003e2000f121848 */
[----:B------:R-:W-:Y:S02]  /*13030*/  ISETP.GE.U32.AND P6, PT, R248, 0x7fffff61, PT ;  /* 0x7fffff61f800780c */ /* 0x000fe40003fc6070 */
[----:B------:R-:W-:Y:S01]  /*13040*/  IADD3 R249, R79, -0x24, RZ ;  /* 0xffffffdc4ff97810 */ /* 0x000fe20007ffe0ff */
[C---:B------:R-:W-:Y:S01]  /*13050*/  IMAD R248, R0.reuse, 0xb, RZ ;  /* 0x0000000b00f87824 */ /* 0x040fe200078e02ff */
        /* <DEDUP_REMOVED lines=8> */
[----:B-1----:R-:W-:Y:S01]  /*130e0*/  IMAD.WIDE R76, R248, 0x4, R84 ;  /* 0x00000004f84c7825 */ /* 0x002fe200078e0254 */
[----:B------:R-:W-:Y:S02]  /*130f0*/  IADD3 R248, R79, -0x28, RZ ;  /* 0xffffffd84ff87810 */ /* 0x000fe40007ffe0ff */
[----:B------:R4:W-:Y:S01]  /*13100*/  STL.64 [R1+0x290], R72 ;  /* 0x0002904801007387 */ /* 0x0009e20000100a00 */
[----:B---3--:R-:W-:-:S03]  /*13110*/  IMAD.WIDE R74, R249, 0x4, R88 ;  /* 0x00000004f94a7825 */ /* 0x008fc600078e0258 */
[----:B------:R1:W-:Y:S04]  /*13120*/  LDGSTS.E [R81+0x40b00], [R82.64], !P0 ;  /* 0x40b0000052517fae */ /* 0x0003e8000c121848 */
[----:B------:R2:W-:Y:S01]  /*13130*/  LDGSTS.E [R81+0x40b80], [R76.64], !P0 ;  /* 0x40b800004c517fae */ /* 0x0005e2000c121848 */
[----:B------:R-:W-:Y:S01]  /*13140*/  ISETP.GE.U32.AND P0, PT, R248, 0x7fffff59, PT ;  /* 0x7fffff59f800780c */ /* 0x000fe20003f06070 */
[C---:B------:R-:W-:Y:S02]  /*13150*/  IMAD R248, R0.reuse, 0x13, RZ ;  /* 0x0000001300f87824 */ /* 0x040fe400078e02ff */
[----:B----4-:R-:W-:Y:S01]  /*13160*/  IMAD.WIDE R72, R249, 0x4, R84 ;  /* 0x00000004f9487825 */ /* 0x010fe200078e0254 */
        /* <DEDUP_REMOVED lines=52> */
[----:B------:R-:W-:Y:S02]  /*134b0*/  IMAD R248, R0, 0x2b, RZ ;  /* 0x0000002b00f87824 */ /* 0x000fe400078e02ff */
[----:B----4-:R-:W-:Y:S01]  /*134c0*/  IMAD.WIDE R72, R249, 0x4, R84 ;  /* 0x00000004f9487825 */ /* 0x010fe200078e0254 */
[----:B------:R-:W-:Y:S01]  /*134d0*/  IADD3 R249, R79, -0x44, RZ ;  /* 0xffffffbc4ff97810 */ /* 0x000fe20007ffe0ff */
[----:B------:R1:W-:Y:S04]  /*134e0*/  STL.64 [R1+0xd8], R82 ;  /* 0x0000d85201007387 */ /* 0x0003e80000100a00 */
[----:B------:R2:W-:Y:S04]  /*134f0*/  STL.64 [R1+0xd0], R76 ;  /* 0x0000d04c01007387 */ /* 0x0005e80000100a00 */
[----:B------:R3:W-:Y:S04]  /*13500*/  LDGSTS.E [R81+0x42700], [R74.64], !P0 ;  /* 0x427000004a517fae */ /* 0x0007e8000c121848 */
[----:B------:R3:W-:Y:S01]  /*13510*/  STL.64 [R1+0x98], R74 ;  /* 0x0000984a01007387 */ /* 0x0007e20000100a00 */
[----:B-1----:R-:W-:-:S03]  /*13520*/  IMAD.WIDE R82, R248, 0x4, R88 ;  /* 0x00000004f8527825 */ /* 0x002fc600078e0258 */
[----:B------:R1:W-:Y:S01]  /*13530*/  LDGSTS.E [R81+0x42780], [R72.64], !P0 ;  /* 0x4278000048517fae */ /* 0x0003e2000c121848 */
[----:B------:R-:W-:Y:S01]  /*13540*/  ISETP.GE.U32.AND P0, PT, R249, 0x7fffff3d, PT ;  /* 0x7fffff3df900780c */ /* 0x000fe20003f06070 */
[----:B------:R-:W-:Y:S02]  /*13550*/  IMAD R249, R0, 0x2f, RZ ;  /* 0x0000002f00f97824 */ /* 0x000fe400078e02ff */
[----:B------:R1:W-:Y:S02]  /*13560*/  STL.64 [R1+0x90], R72 ;  /* 0x0000904801007387 */ /* 0x0003e40000100a00 */
[C---:B--2---:R-:W-:Y:S02]  /*13570*/  IMAD.WIDE R76, R249.reuse, 0x4, R88 ;  /* 0x00000004f94c7825 */ /* 0x044fe400078e0258 */
[----:B------:R2:W-:Y:S02]  /*13580*/  LDGSTS.E [R81+0x42b00], [R82.64], !P4 ;  /* 0x42b0000052517fae */ /* 0x0005e4000e121848 */
[----:B---3--:R-:W-:-:S04]  /*13590*/  IMAD.WIDE R74, R249, 0x4, R84 ;  /* 0x00000004f94a7825 */ /* 0x008fc800078e0254 */
[----:B-1----:R-:W-:Y:S01]  /*135a0*/  IMAD.WIDE R72, R248, 0x4, R84 ;  /* 0x00000004f8487825 */ /* 0x002fe200078e0254 */
[C---:B------:R-:W-:Y:S01]  /*135b0*/  IADD3 R248, R79.reuse, -0x48, RZ ;  /* 0xffffffb84ff87810 */ /* 0x040fe20007ffe0ff */
[----:B------:R-:W-:Y:S04]  /*135c0*/  STL.64 [R1+0x58], R82 ;  /* 0x0000585201007387 */ /* 0x000fe80000100a00 */
[----:B------:R1:W-:Y:S01]  /*135d0*/  LDGSTS.E [R81+0x42b80], [R72.64], !P4 ;  /* 0x42b8000048517fae */ /* 0x0003e2000e121848 */
[----:B------:R-:W-:Y:S02]  /*135e0*/  ISETP.GE.U32.AND P4, PT, R248, 0x7fffff39, PT ;  /* 0x7fffff39f800780c */ /* 0x000fe40003f86070 */
[----:B------:R-:W-:Y:S01]  /*135f0*/  IADD3 R248, R79, -0x4c, RZ ;  /* 0xffffffb44ff87810 */ /* 0x000fe20007ffe0ff */
[----:B------:R1:W-:Y:S04]  /*13600*/  STL.64 [R1+0x50], R72 ;  /* 0x0000504801007387 */ /* 0x0003e80000100a00 */
[----:B------:R3:W-:Y:S04]  /*13610*/  LDGSTS.E [R81+0x42f00], [R76.64], !P2 ;  /* 0x42f000004c517fae */ /* 0x0007e8000d121848 */
[----:B------:R4:W-:Y:S01]  /*13620*/  LDGSTS.E [R81+0x42f80], [R74.64], !P2 ;  /* 0x42f800004a517fae */ /* 0x0009e2000d121848 */
[----:B------:R-:W-:Y:S01]  /*13630*/  ISETP.GE.U32.AND P2, PT, R248, 0x7fffff35, PT ;  /* 0x7fffff35f800780c */ /* 0x000fe20003f46070 */
[----:B-1----:R-:W-:-:S02]  /*13640*/  IMAD R72, R0, 0x33, RZ ;  /* 0x0000003300487824 */ /* 0x002fc400078e02ff */
[----:B------:R-:W-:Y:S02]  /*13650*/  IMAD R73, R0, 0x37, RZ ;  /* 0x0000003700497824 */ /* 0x000fe400078e02ff */
[C---:B------:R-:W-:Y:S01]  /*13660*/  IMAD.WIDE R248, R72.reuse, 0x4, R88 ;  /* 0x0000000448f87825 */ /* 0x040fe200078e0258 */
[----:B------:R3:W-:Y:S03]  /*13670*/  STL.64 [R1+0x18], R76 ;  /* 0x0000184c01007387 */ /* 0x0007e60000100a00 */
[----:B--2---:R-:W-:Y:S01]  /*13680*/  IMAD.WIDE R82, R72, 0x4, R84 ;  /* 0x0000000448527825 */ /* 0x004fe200078e0254 */
[----:B------:R-:W-:Y:S01]  /*13690*/  IADD3 R72, R79, -0x50, RZ ;  /* 0xffffffb04f487810 */ /* 0x000fe20007ffe0ff */
[----:B------:R4:W-:Y:S04]  /*136a0*/  STL.64 [R1+0x10], R74 ;  /* 0x0000104a01007387 */ /* 0x0009e80000100a00 */
[----:B------:R1:W-:Y:S01]  /*136b0*/  LDGSTS.E [R81+0x43300], [R248.64], !P3 ;  /* 0x43300000f8517fae */ /* 0x0003e2000d921848 */
[----:B---3--:R-:W-:-:S03]  /*136c0*/  IMAD.WIDE R76, R73, 0x4, R88 ;  /* 0x00000004494c7825 */ /* 0x008fc600078e0258 */
[----:B------:R2:W-:Y:S01]  /*136d0*/  LDGSTS.E [R81+0x43380], [R82.64], !P3 ;  /* 0x4338000052517fae */ /* 0x0005e2000d921848 */
[----:B------:R-:W-:Y:S01]  /*136e0*/  ISETP.GE.U32.AND P3, PT, R72, 0x7fffff31, PT ;  /* 0x7fffff314800780c */ /* 0x000fe20003f66070 */
[----:B----4-:R-:W-:Y:S01]  /*136f0*/  IMAD.WIDE R74, R73, 0x4, R84 ;  /* 0x00000004494a7825 */ /* 0x010fe200078e0254 */
[----:B------:R-:W-:Y:S01]  /*13700*/  IADD3 R73, R79, -0x54, RZ ;  /* 0xffffffac4f497810 */ /* 0x000fe20007ffe0ff */
[----:B------:R3:W-:Y:S02]  /*13710*/  LDGSTS.E [R81+0x43700], [R76.64], !P1 ;  /* 0x437000004c517fae */ /* 0x0007e4000c921848 */
[----:B------:R-:W-:Y:S02]  /*13720*/  IMAD R72, R0, 0x3b, RZ ;  /* 0x0000003b00487824 */ /* 0x000fe400078e02ff */
[----:B------:R4:W-:Y:S01]  /*13730*/  LDGSTS.E [R81+0x43780], [R74.64], !P1 ;  /* 0x437800004a517fae */ /* 0x0009e2000c921848 */
[----:B------:R-:W-:Y:S01]  /*13740*/  ISETP.GE.U32.AND P1, PT, R73, 0x7fffff2d, PT ;  /* 0x7fffff2d4900780c */ /* 0x000fe20003f26070 */
[----:B------:R-:W-:-:S02]  /*13750*/  IMAD.WIDE R86, R72, 0x4, R88 ;  /* 0x0000000448567825 */ /* 0x000fc400078e0258 */
[----:B------:R2:W-:Y:S02]  /*13760*/  STL.64 [R1+0x300], R82 ;  /* 0x0003005201007387 */ /* 0x0005e40000100a00 */
[----:B------:R-:W-:Y:S02]  /*13770*/  IMAD R73, R0, 0x3f, RZ ;  /* 0x0000003f00497824 */ /* 0x000fe400078e02ff */
[----:B------:R3:W-:Y:S04]  /*13780*/  STL.64 [R1+0x308], R76 ;  /* 0x0003084c01007387 */ /* 0x0007e80000100a00 */
[----:B------:R4:W-:Y:S01]  /*13790*/  STL.64 [R1+0x310], R74 ;  /* 0x0003104a01007387 */ /* 0x0009e20000100a00 */
[----:B--2---:R-:W-:Y:S01]  /*137a0*/  IMAD.WIDE R82, R72, 0x4, R84 ;  /* 0x0000000448527825 */ /* 0x004fe200078e0254 */
[----:B------:R-:W-:-:S02]  /*137b0*/  IADD3 R72, R79, -0x58, RZ ;  /* 0xffffffa84f487810 */ /* 0x000fc40007ffe0ff */
[----:B------:R2:W-:Y:S01]  /*137c0*/  LDGSTS.E [R81+0x43b00], [R86.64], !P6 ;  /* 0x43b0000056517fae */ /* 0x0005e2000f121848 */
[----:B---3--:R-:W-:-:S03]  /*137d0*/  IMAD.WIDE R76, R73, 0x4, R88 ;  /* 0x00000004494c7825 */ /* 0x008fc600078e0258 */
[----:B------:R3:W-:Y:S01]  /*137e0*/  LDGSTS.E [R81+0x43b80], [R82.64], !P6 ;  /* 0x43b8000052517fae */ /* 0x0007e2000f121848 */
[----:B------:R-:W-:Y:S01]  /*137f0*/  ISETP.GE.U32.AND P6, PT, R72, 0x7fffff29, PT ;  /* 0x7fffff294800780c */ /* 0x000fe20003fc6070 */
[----:B----4-:R-:W-:Y:S01]  /*13800*/  IMAD.WIDE R74, R73, 0x4, R84 ;  /* 0x00000004494a7825 */ /* 0x010fe200078e0254 */
[----:B------:R-:W-:Y:S01]  /*13810*/  IADD3 R73, R79, -0x5c, RZ ;  /* 0xffffffa44f497810 */ /* 0x000fe20007ffe0ff */
[----:B------:R4:W-:Y:S02]  /*13820*/  LDGSTS.E [R81+0x43f00], [R76.64], !P5 ;  /* 0x43f000004c517fae */ /* 0x0009e4000e921848 */
[C---:B------:R-:W-:Y:S02]  /*13830*/  IMAD R72, R0.reuse, 0x43, RZ ;  /* 0x0000004300487824 */ /* 0x040fe400078e02ff */
[----:B------:R2:W-:Y:S04]  /*13840*/  STL.64 [R1+0x318], R86 ;  /* 0x0003185601007387 */ /* 0x0005e80000100a00 */
[----:B------:R1:W-:Y:S01]  /*13850*/  LDGSTS.E [R81+0x43f80], [R74.64], !P5 ;  /* 0x43f800004a517fae */ /* 0x0003e2000e921848 */
[----:B------:R-:W-:Y:S01]  /*13860*/  ISETP.GE.U32.AND P5, PT, R73, 0x7fffff25, PT ;  /* 0x7fffff254900780c */ /* 0x000fe20003fa6070 */
[----:B------:R-:W-:-:S02]  /*13870*/  IMAD R73, R0, 0x47, RZ ;  /* 0x0000004700497824 */ /* 0x000fc400078e02ff */
[----:B------:R3:W-:Y:S01]  /*13880*/  STL.64 [R1+0x320], R82 ;  /* 0x0003205201007387 */ /* 0x0007e20000100a00 */
[----:B--2---:R-:W-:-:S03]  /*13890*/  IMAD.WIDE R86, R72, 0x4, R88 ;  /* 0x0000000448567825 */ /* 0x004fc600078e0258 */
[----:B------:R4:W-:Y:S01]  /*138a0*/  STL.64 [R1+0x328], R76 ;  /* 0x0003284c01007387 */ /* 0x0009e20000100a00 */
[----:B---3--:R-:W-:Y:S01]  /*138b0*/  IMAD.WIDE R82, R72, 0x4, R84 ;  /* 0x0000000448527825 */ /* 0x008fe200078e0254 */
        /* <DEDUP_REMOVED lines=20> */
[----:B-1----:R-:W-:-:S03]  /*13a00*/  IMAD.WIDE R76, R73, 0x4, R88 ;  /* 0x00000004494c7825 */ /* 0x002fc600078e0258 */
        /* <DEDUP_REMOVED lines=65> */
[----:B------:R-:W-:Y:S02]  /*13e20*/  STL.64 [R1+0x3d8], R82 ;  /* 0x0003d85201007387 */ /* 0x000fe40000100a00 */
[C---:B------:R-:W-:Y:S02]  /*13e30*/  IMAD.WIDE R72, R74.reuse, 0x4, R88 ;  /* 0x000000044a487825 */ /* 0x040fe400078e0258 */
[----:B------:R4:W-:Y:S02]  /*13e40*/  STL.64 [R1+0x408], R76 ;  /* 0x0004084c01007387 */ /* 0x0009e40000100a00 */
[----:B------:R-:W-:Y:S02]  /*13e50*/  IMAD.WIDE R74, R74, 0x4, R84 ;  /* 0x000000044a4a7825 */ /* 0x000fe400078e0254 */
[----:B------:R1:W-:Y:S04]  /*13e60*/  LDGSTS.E [R81+0x46b00], [R72.64], !P3 ;  /* 0x46b0000048517fae */ /* 0x0003e8000d921848 */
[----:B------:R1:W-:Y:S01]  /*13e70*/  LDGSTS.E [R81+0x46b80], [R74.64], !P3 ;  /* 0x46b800004a517fae */ /* 0x0003e2000d921848 */
[----:B----4-:R-:W-:Y:S01]  /*13e80*/  IMAD R77, R0, 0x6f, RZ ;  /* 0x0000006f004d7824 */ /* 0x010fe200078e02ff */
[----:B------:R-:W-:-:S02]  /*13e90*/  IADD3 R76, R79, -0x89, RZ ;  /* 0xffffff774f4c7810 */ /* 0x000fc40007ffe0ff */
[----:B------:R1:W-:Y:S01]  /*13ea0*/  STL.64 [R1+0x420], R72 ;  /* 0x0004204801007387 */ /* 0x0003e20000100a00 */
[C---:B--2---:R-:W-:Y:S01]  /*13eb0*/  IMAD.WIDE R86, R77.reuse, 0x4, R88 ;  /* 0x000000044d567825 */ /* 0x044fe200078e0258 */
[----:B------:R-:W-:Y:S02]  /*13ec0*/  ISETP.GE.U32.AND P3, PT, R76, 0x7ffffef8, PT ;  /* 0x7ffffef84c00780c */ /* 0x000fe40003f66070 */
[----:B------:R2:W-:Y:S01]  /*13ed0*/  STL.64 [R1+0x438], R74 ;  /* 0x0004384a01007387 */ /* 0x0005e20000100a00 */
[----:B---3--:R-:W-:-:S03]  /*13ee0*/  IMAD.WIDE R82, R77, 0x4, R84 ;  /* 0x000000044d527825 */ /* 0x008fc600078e0254 */
[----:B------:R3:W-:Y:S01]  /*13ef0*/  LDGSTS.E [R81+0x46f00], [R86.64], !P1 ;  /* 0x46f0000056517fae */ /* 0x0007e2000c921848 */
[----:B------:R-:W-:-:S03]  /*13f00*/  IMAD R76, R0, 0x73, RZ ;  /* 0x00000073004c7824 */ /* 0x000fc600078e02ff */
[----:B-1----:R1:W5:Y:S04]  /*13f10*/  LDL.LU.64 R72, [R1+0x47e0] ;  /* 0x0047e00001487983 */ /* 0x0023680000300a00 */
[----:B--2---:R1:W5:Y:S04]  /*13f20*/  LDL.LU.64 R74, [R1+0x47d8] ;  /* 0x0047d800014a7983 */ /* 0x0043680000300a00 */
[----:B------:R3:W-:Y:S04]  /*13f30*/  STL.64 [R1+0x450], R86 ;  /* 0x0004505601007387 */ /* 0x0007e80000100a00 */
[----:B------:R2:W-:Y:S04]  /*13f40*/  STL.64 [R1+0x478], R82 ;  /* 0x0004785201007387 */ /* 0x0005e80000100a00 */
[----:B------:R2:W-:Y:S01]  /*13f50*/  LDGSTS.E [R81+0x46f80], [R82.64], !P1 ;  /* 0x46f8000052517fae */ /* 0x0005e2000c921848 */
[----:B------:R-:W-:Y:S01]  /*13f60*/  ISETP.NE.U32.AND P1, PT, R252, RZ, PT ;  /* 0x000000fffc00720c */ /* 0x000fe20003f25070 */
[----:B---3--:R-:W-:-:S04]  /*13f70*/  IMAD.WIDE R86, R76, 0x4, R88 ;  /* 0x000000044c567825 */ /* 0x008fc800078e0258 */
[----:B------:R-:W-:Y:S01]  /*13f80*/  IMAD R252, R0, 0x77, RZ ;  /* 0x0000007700fc7824 */ /* 0x000fe200078e02ff */
[----:B------:R3:W-:Y:S01]  /*13f90*/  LDGSTS.E [R81+0x47300], [R86.64], !P6 ;  /* 0x4730000056517fae */ /* 0x0007e2000f121848 */
[----:B--2---:R-:W-:Y:S01]  /*13fa0*/  IMAD.WIDE R82, R76, 0x4, R84 ;  /* 0x000000044c527825 */ /* 0x004fe200078e0254 */
[----:B------:R-:W-:Y:S02]  /*13fb0*/  IADD3 R76, R79, -0x80, RZ ;  /* 0xffffff804f4c7810 */ /* 0x000fe40007ffe0ff */
[----:B------:R-:W-:Y:S04]  /*13fc0*/  STL.64 [R1+0x568], R86 ;  /* 0x0005685601007387 */ /* 0x000fe80000100a00 */
[----:B------:R2:W-:Y:S01]  /*13fd0*/  LDGSTS.E [R81+0x47380], [R82.64], !P6 ;  /* 0x4738000052517fae */ /* 0x0005e2000f121848 */
[----:B------:R-:W-:Y:S01]  /*13fe0*/  ISETP.GE.U32.AND P6, PT, R76, 0x7fffff01, PT ;  /* 0x7fffff014c00780c */ /* 0x000fe20003fc6070 */
[----:B------:R-:W-:-:S02]  /*13ff0*/  IMAD.WIDE R76, R252, 0x4, R88 ;  /* 0x00000004fc4c7825 */ /* 0x000fc400078e0258 */
[----:B------:R2:W-:Y:S02]  /*14000*/  STL.64 [R1+0x660], R82 ;  /* 0x0006605201007387 */ /* 0x0005e40000100a00 */
[----:B------:R-:W-:Y:S02]  /*14010*/  IMAD R78, R0, 0x7b, RZ ;  /* 0x0000007b004e7824 */ /* 0x000fe400078e02ff */
[----:B------:R3:W-:Y:S01]  /*14020*/  LDGSTS.E [R81+0x47700], [R76.64], !P5 ;  /* 0x477000004c517fae */ /* 0x0007e2000e921848 */
[----:B--2---:R-:W-:-:S04]  /*14030*/  IMAD.WIDE R82, R252, 0x4, R84 ;  /* 0x00000004fc527825 */ /* 0x004fc800078e0254 */
[----:B------:R-:W-:Y:S01]  /*14040*/  IMAD R252, R0, 0x7f, RZ ;  /* 0x0000007f00fc7824 */ /* 0x000fe200078e02ff */
[----:B------:R3:W-:Y:S01]  /*14050*/  LDGSTS.E [R81+0x47780], [R82.64], !P5 ;  /* 0x4778000052517fae */ /* 0x0007e2000e921848 */
[----:B------:R-:W-:-:S03]  /*14060*/  ISETP.NE.U32.AND P5, PT, R80, RZ, PT ;  /* 0x000000ff5000720c */ /* 0x000fc60003fa5070 */
[----:B------:R-:W2:Y:S04]  /*14070*/  LDL.LU R0, [R1+0x3d0] ;  /* 0x0003d00001007983 */ /* 0x000ea80000300800 */
[----:B------:R4:W-:Y:S04]  /*14080*/  STL.64 [R1+0x668], R76 ;  /* 0x0006684c01007387 */ /* 0x0009e80000100a00 */
[----:B------:R1:W-:Y:S01]  /*14090*/  STL.64 [R1+0x670], R82 ;  /* 0x0006705201007387 */ /* 0x0003e20000100a00 */
[----:B---3--:R-:W-:-:S04]  /*140a0*/  IMAD.WIDE R80, R252, 0x4, R88 ;  /* 0x00000004fc507825 */ /* 0x008fc800078e0258 */
[----:B------:R-:W-:Y:S01]  /*140b0*/  IMAD.WIDE R86, R78, 0x4, R88 ;  /* 0x000000044e567825 */ /* 0x000fe200078e0258 */
[----:B----4-:R3:W5:Y:S03]  /*140c0*/  LDL.LU.64 R76, [R1+0x47d0] ;  /* 0x0047d000014c7983 */ /* 0x0107660000300a00 */
[--C-:B-1----:R-:W-:Y:S02]  /*140d0*/  IMAD.WIDE R82, R252, 0x4, R84.reuse ;  /* 0x00000004fc527825 */ /* 0x102fe400078e0254 */
[----:B------:R-:W1:Y:S02]  /*140e0*/  S2R R252, SR_TID.X ;  /* 0x0000000000fc7919 */ /* 0x000e640000002100 */
[----:B------:R-:W-:Y:S02]  /*140f0*/  IMAD.WIDE R78, R78, 0x4, R84 ;  /* 0x000000044e4e7825 */ /* 0x000fe400078e0254 */
[----:B------:R4:W-:Y:S04]  /*14100*/  STL.64 [R1+0x678], R86 ;  /* 0x0006785601007387 */ /* 0x0009e80000100a00 */
[----:B------:R1:W-:Y:S02]  /*14110*/  STL.64 [R1+0x680], R78 ;  /* 0x0006804e01007387 */ /* 0x0003e40000100a00 */
[----:B-1----:R-:W-:-:S05]  /*14120*/  LOP3.LUT R252, R252, 0x1f, RZ, 0xc0, !PT ;  /* 0x0000001ffcfc7812 */ /* 0x002fca00078ec0ff */
[----:B------:R-:W-:-:S05]  /*14130*/  IMAD.SHL.U32 R252, R252, 0x4, RZ ;  /* 0x00000004fcfc7824 */ /* 0x000fca00078e00ff */
[----:B------:R-:W-:-:S05]  /*14140*/  LOP3.LUT R252, R252, 0x60, RZ, 0x3c, !PT ;  /* 0x00000060fcfc7812 */ /* 0x000fca00078e3cff */
[----:B------:R4:W-:Y:S04]  /*14150*/  LDGSTS.E [R252+0x47b00], [R86.64], !P0 ;  /* 0x47b0000056fc7fae */ /* 0x0009e8000c121848 */
[----:B------:R1:W-:Y:S04]  /*14160*/  LDGSTS.E [R252+0x47b80], [R78.64], !P0 ;  /* 0x47b800004efc7fae */ /* 0x0003e8000c121848 */
[----:B------:R1:W-:Y:S04]  /*14170*/  LDGSTS.E [R252+0x47f00], [R80.64], !P6 ;  /* 0x47f0000050fc7fae */ /* 0x0003e8000f121848 */
[----:B----4-:R-:W4:Y:S04]  /*14180*/  LDL.LU.64 R86, [R1+0x47c8] ;  /* 0x0047c80001567983 */ /* 0x010f280000300a00 */
[----:B------:R3:W-:Y:S04]  /*14190*/  STL.64 [R1+0x688], R80 ;  /* 0x0006885001007387 */ /* 0x0007e80000100a00 */
[----:B-1----:R1:W5:Y:S04]  /*141a0*/  LDL.LU.64 R78, [R1+0x47c0] ;  /* 0x0047c000014e7983 */ /* 0x0023680000300a00 */
[----:B------:R1:W-:Y:S04]  /*141b0*/  STL.64 [R1+0x690], R82 ;  /* 0x0006905201007387 */ /* 0x0003e80000100a00 */
[----:B---3--:R3:W5:Y:S04]  /*141c0*/  LDL.LU.64 R80, [R1+0x47b8] ;  /* 0x0047b80001507983 */ /* 0x0087680000300a00 */
[----:B------:R1:W-:Y:S04]  /*141d0*/  LDGSTS.E [R252+0x47f80], [R82.64], !P6 ;  /* 0x47f8000052fc7fae */ /* 0x0003e8000f121848 */
[----:B-1----:R3:W5:Y:S01]  /*141e0*/  LDL.LU.64 R82, [R1+0x47b0] ;  /* 0x0047b00001527983 */ /* 0x0027620000300a00 */
[----:B----4-:R-:W-:-:S03]  /*141f0*/  ISETP.NE.U32.AND P6, PT, R87, RZ, PT ;  /* 0x000000ff5700720c */ /* 0x010fc60003fc5070 */
[----:B------:R3:W5:Y:S01]  /*14200*/  LDL.LU R87, [R1+0x47a8] ;  /* 0x0047a80001577983 */ /* 0x0007620000300800 */
[----:B--2---:R-:W-:Y:S01]  /*14210*/  ISETP.NE.U32.AND P0, PT, R0, RZ, PT ;  /* 0x000000ff0000720c */ /* 0x004fe20003f05070 */
[----:B------:R-:W-:Y:S02]  /*14220*/  IMAD.MOV.U32 R0, RZ, RZ, c[0x0][0x188] ;  /* 0x00006200ff007624 */ /* 0x000fe400078e00ff */
[----:B------:R-:W2:Y:S04]  /*14230*/  LDL.LU R252, [R1+0x6cc] ;  /* 0x0006cc0001fc7983 */ /* 0x000ea80000300800 */
[----:B------:R1:W-:Y:S04]  /*14240*/  STL.64 [R1+0x4b68], R88 ;  /* 0x004b685801007387 */ /* 0x0003e80000100a00 */
[----:B------:R-:W4:Y:S04]  /*14250*/  S2R R0, SR_TID.X ;  /* 0x0000000000007919 */ /* 0x000f280000002100 */
[----:B------:R-:W0:Y:S04]  /*14260*/  LDGDEPBAR ;  /* 0x00000000000079af */ /* 0x000e280000000000 */
[----:B-1-3--:R-:W3:Y:S04]  /*14270*/  LDL.LU R88, [R1+0x6b8] ;  /* 0x0006b80001587983 */ /* 0x00aee80000300800 */
[----:B------:R1:W-:Y:S04]  /*14280*/  STL.64 [R1+0x4b60], R84 ;  /* 0x004b605401007387 */ /* 0x0003e80000100a00 */
[----:B-1----:R-:W2:Y:S04]  /*14290*/  LDL.LU R84, [R1+0x6c0] ;  /* 0x0006c00001547983 */ /* 0x002ea80000300800 */
[----:B-----5:R1:W-:Y:S04]  /*142a0*/  STL.64 [R1+0x4b58], R76 ;  /* 0x004b584c01007387 */ /* 0x0203e80000100a00 */
[----:B-1----:R-:W2:Y:S04]  /*142b0*/  LDL.LU R76, [R1+0x6c4] ;  /* 0x0006c400014c7983 */ /* 0x002ea80000300800 */
[----:B------:R-:W2:Y:S04]  /*142c0*/  LDL.LU R77, [R1+0x6bc] ;  /* 0x0006bc00014d7983 */ /* 0x000ea80000300800 */
[----:B------:R1:W-:Y:S04]  /*142d0*/  STL.64 [R1+0x4b50], R74 ;  /* 0x004b504a01007387 */ /* 0x0003e80000100a00 */
[----:B-1----:R-:W2:Y:S01]  /*142e0*/  LDL.LU R75, [R1+0x6c8] ;  /* 0x0006c800014b7983 */ /* 0x002ea20000300800 */
[----:B----4-:R-:W-:-:S03]  /*142f0*/  LOP3.LUT R0, R0, 0x1f, RZ, 0xc0, !PT ;  /* 0x0000001f00007812 */ /* 0x010fc600078ec0ff */
[----:B------:R-:W-:Y:S04]  /*14300*/  STL.64 [R1+0x4b48], R72 ;  /* 0x004b484801007387 */ /* 0x000fe80000100a00 */
        /* <DEDUP_REMOVED lines=106> */
[----:B------:R1:W-:Y:S04]  /*149b0*/  STL.64 [R1+0x47f0], R230 ;  /* 0x0047f0e601007387 */ /* 0x0003e80000100a00 */
[----:B------:R-:W-:Y:S04]  /*149c0*/  STL.64 [R1+0x47e8], R232 ;  /* 0x0047e8e801007387 */ /* 0x000fe80000100a00 */
[----:B------:R-:W-:Y:S04]  /*149d0*/  STL.64 [R1+0x47e0], R234 ;  /* 0x0047e0ea01007387 */ /* 0x000fe80000100a00 */
[----:B------:R-:W-:Y:S01]  /*149e0*/  STL.64 [R1+0x47d8], R236 ;  /* 0x0047d8ec01007387 */ /* 0x000fe20000100a00 */
[----:B-1----:R-:W-:-:S03]  /*149f0*/  SHF.L.U32 R230, R0, 0x2, RZ ;  /* 0x0000000200e67819 */ /* 0x002fc600000006ff */
[----:B------:R1:W-:Y:S01]  /*14a00*/  STL.64 [R1+0x47d0], R238 ;  /* 0x0047d0ee01007387 */ /* 0x0003e20000100a00 */
[----:B--2---:R-:W-:Y:S01]  /*14a10*/  IMAD R222, R252, c[0x0][0x190], RZ ;  /* 0x00006400fcde7a24 */ /* 0x004fe200078e02ff */
[C---:B------:R-:W-:Y:S02]  /*14a20*/  LOP3.LUT R0, R230.reuse, 0x10, RZ, 0x3c, !PT ;  /* 0x00000010e6007812 */ /* 0x040fe400078e3cff */
[----:B------:R-:W-:Y:S04]  /*14a30*/  STL.64 [R1+0x47c8], R240 ;  /* 0x0047c8f001007387 */ /* 0x000fe80000100a00 */
[----:B------:R-:W-:Y:S04]  /*14a40*/  STL.64 [R1+0x47c0], R242 ;  /* 0x0047c0f201007387 */ /* 0x000fe80000100a00 */
[----:B------:R-:W-:Y:S04]  /*14a50*/  STL.64 [R1+0x47b8], R244 ;  /* 0x0047b8f401007387 */ /* 0x000fe80000100a00 */
[----:B------:R-:W-:Y:S04]  /*14a60*/  STL.64 [R1+0x47b0], R246 ;  /* 0x0047b0f601007387 */ /* 0x000fe80000100a00 */
[----:B------:R-:W-:Y:S04]  /*14a70*/  STL.64 [R1+0x47a8], R248 ;  /* 0x0047a8f801007387 */ /* 0x000fe80000100a00 */
[----:B------:R-:W2:Y:S04]  /*14a80*/  LDL.LU R69, [R1+0x6b4] ;  /* 0x0006b40001457983 */ /* 0x000ea80000300800 */
[----:B------:R-:W4:Y:S04]  /*14a90*/  LDL.LU R70, [R1+0x6b0] ;  /* 0x0006b00001467983 */ /* 0x000f280000300800 */
[----:B------:R-:W4:Y:S01]  /*14aa0*/  LDL.LU R71, [R1+0x6ac] ;  /* 0x0006ac0001477983 */ /* 0x000f220000300800 */
[----:B------:R-:W-:-:S02]  /*14ab0*/  LOP3.LUT R0, R230, 0x30, RZ, 0x3c, !PT ;  /* 0x00000030e6007812 */ /* 0x000fc400078e3cff */
[----:B------:R-:W-:Y:S01]  /*14ac0*/  LOP3.LUT R231, R230, 0x70, RZ, 0x3c, !PT ;  /* 0x00000070e6e77812 */ /* 0x000fe200078e3cff */
[----:B------:R-:W4:Y:S01]  /*14ad0*/  LDL.LU R89, [R1+0x6a8] ;  /* 0x0006a80001597983 */ /* 0x000f220000300800 */
[----:B------:R-:W-:Y:S01]  /*14ae0*/  IMAD R113, R76, c[0x0][0x190], RZ ;  /* 0x000064004c717a24 */ /* 0x000fe200078e02ff */
[----:B------:R-:W-:Y:S02]  /*14af0*/  LOP3.LUT R2, R230, 0x50, RZ, 0x3c, !PT ;  /* 0x00000050e6027812 */ /* 0x000fe400078e3cff */
[----:B------:R-:W-:Y:S04]  /*14b00*/  STL [R1+0x51c4], R230 ;  /* 0x0051c4e601007387 */ /* 0x000fe80000100800 */
[----:B------:R-:W4:Y:S04]  /*14b10*/  LDL.LU R72, [R1+0x6a4] ;  /* 0x0006a40001487983 */ /* 0x000f280000300800 */
[----:B------:R-:W4:Y:S04]  /*14b20*/  LDL.LU R85, [R1+0x6a0] ;  /* 0x0006a00001557983 */ /* 0x000f280000300800 */
[----:B------:R-:W4:Y:S01]  /*14b30*/  LDL.LU R252, [R1+0x69c] ;  /* 0x00069c0001fc7983 */ /* 0x000f220000300800 */
[----:B-1----:R-:W-:-:S03]  /*14b40*/  IMAD R239, R75, c[0x0][0x190], RZ ;  /* 0x000064004bef7a24 */ /* 0x002fc600078e02ff */
[----:B------:R1:W-:Y:S01]  /*14b50*/  STL [R1+0x51c0], R0 ;  /* 0x0051c00001007387 */ /* 0x0003e20000100800 */
[----:B------:R-:W-:-:S03]  /*14b60*/  IMAD R58, R84, c[0x0][0x190], RZ ;  /* 0x00006400543a7a24 */ /* 0x000fc600078e02ff */
[----:B------:R-:W-:Y:S01]  /*14b70*/  STL [R1+0x51c8], R231 ;  /* 0x0051c8e701007387 */ /* 0x000fe20000100800 */
[----:B------:R-:W-:-:S03]  /*14b80*/  IMAD R51, R77, c[0x0][0x190], RZ ;  /* 0x000064004d337a24 */ /* 0x000fc600078e02ff */
[----:B------:R-:W-:Y:S01]  /*14b90*/  STL [R1+0x6c8], R239 ;  /* 0x0006c8ef01007387 */ /* 0x000fe20000100800 */
[----:B---3--:R-:W-:-:S03]  /*14ba0*/  IMAD R50, R88, c[0x0][0x190], RZ ;  /* 0x0000640058327a24 */ /* 0x008fc600078e02ff */
[----:B------:R-:W3:Y:S04]  /*14bb0*/  LDL.LU R84, [R1+0x698] ;  /* 0x0006980001547983 */ /* 0x000ee80000300800 */
[----:B------:R-:W-:Y:S04]  /*14bc0*/  STL [R1+0x6c4], R113 ;  /* 0x0006c47101007387 */ /* 0x000fe80000100800 */
[----:B------:R-:W3:Y:S04]  /*14bd0*/  LDL.LU R77, [R1+0x65c] ;  /* 0x00065c00014d7983 */ /* 0x000ee80000300800 */
[----:B------:R-:W3:Y:S04]  /*14be0*/  LDL.LU R76, [R1+0x658] ;  /* 0x00065800014c7983 */ /* 0x000ee80000300800 */
[----:B------:R-:W3:Y:S04]  /*14bf0*/  LDL.LU R88, [R1+0x654] ;  /* 0x0006540001587983 */ /* 0x000ee80000300800 */
[----:B------:R-:W3:Y:S04]  /*14c00*/  LDL.LU R73, [R1+0x650] ;  /* 0x0006500001497983 */ /* 0x000ee80000300800 */
[----:B------:R-:W3:Y:S04]  /*14c10*/  LDL.LU R74, [R1+0x64c] ;  /* 0x00064c00014a7983 */ /* 0x000ee80000300800 */
[----:B------:R-:W3:Y:S04]  /*14c20*/  LDL.LU R75, [R1+0x648] ;  /* 0x00064800014b7983 */ /* 0x000ee80000300800 */
[----:B------:R-:W-:Y:S04]  /*14c30*/  STL [R1+0x6c0], R58 ;  /* 0x0006c03a01007387 */ /* 0x000fe80000100800 */
[----:B------:R-:W-:Y:S04]  /*14c40*/  STL [R1+0x6bc], R51 ;  /* 0x0006bc3301007387 */ /* 0x000fe80000100800 */
[----:B------:R-:W-:Y:S01]  /*14c50*/  STL [R1+0x6b8], R50 ;  /* 0x0006b83201007387 */ /* 0x000fe20000100800 */
[----:B--2---:R-:W-:-:S02]  /*14c60*/  IMAD R43, R69, c[0x0][0x190], RZ ;  /* 0x00006400452b7a24 */ /* 0x004fc400078e02ff */
[----:B----4-:R-:W-:Y:S02]  /*14c70*/  IMAD R42, R70, c[0x0][0x190], RZ ;  /* 0x00006400462a7a24 */ /* 0x010fe400078e02ff */
[----:B------:R-:W-:Y:S02]  /*14c80*/  IMAD R215, R71, c[0x0][0x190], RZ ;  /* 0x0000640047d77a24 */ /* 0x000fe400078e02ff */
[----:B------:R-:W-:Y:S02]  /*14c90*/  IMAD R238, R89, c[0x0][0x190], RZ ;  /* 0x0000640059ee7a24 */ /* 0x000fe400078e02ff */
[----:B------:R-:W2:Y:S04]  /*14ca0*/  LDL.LU R89, [R1+0x644] ;  /* 0x0006440001597983 */ /* 0x000ea80000300800 */
[----:B------:R-:W-:Y:S04]  /*14cb0*/  STL [R1+0x6b4], R43 ;  /* 0x0006b42b01007387 */ /* 0x000fe80000100800 */
[----:B------:R-:W-:Y:S04]  /*14cc0*/  STL [R1+0x6ac], R215 ;  /* 0x0006acd701007387 */ /* 0x000fe80000100800 */
[----:B------:R-:W4:Y:S01]  /*14cd0*/  LDL.LU R70, [R1+0x640] ;  /* 0x0006400001467983 */ /* 0x000f220000300800 */
[----:B------:R-:W-:-:S03]  /*14ce0*/  IMAD R35, R85, c[0x0][0x190], RZ ;  /* 0x0000640055237a24 */ /* 0x000fc600078e02ff */
[----:B------:R-:W-:Y:S01]  /*14cf0*/  STL [R1+0x6b0], R42 ;  /* 0x0006b02a01007387 */ /* 0x000fe20000100800 */
[----:B------:R-:W-:-:S03]  /*14d00*/  IMAD R85, R252, c[0x0][0x190], RZ ;  /* 0x00006400fc557a24 */ /* 0x000fc600078e02ff */
[----:B------:R-:W4:Y:S04]  /*14d10*/  LDL.LU R69, [R1+0x63c] ;  /* 0x00063c0001457983 */ /* 0x000f280000300800 */
[----:B------:R-:W4:Y:S04]  /*14d20*/  LDL.LU R68, [R1+0x638] ;  /* 0x0006380001447983 */ /* 0x000f280000300800 */
[----:B------:R-:W4:Y:S04]  /*14d30*/  LDL.LU R66, [R1+0x634] ;  /* 0x0006340001427983 */ /* 0x000f280000300800 */
[----:B------:R-:W4:Y:S01]  /*14d40*/  LDL.LU R252, [R1+0x630] ;  /* 0x0006300001fc7983 */ /* 0x000f220000300800 */
[----:B------:R-:W-:-:S03]  /*14d50*/  IMAD R112, R72, c[0x0][0x190], RZ ;  /* 0x0000640048707a24 */ /* 0x000fc600078e02ff */
[----:B------:R-:W4:Y:S04]  /*14d60*/  LDL.LU R67, [R1+0x62c] ;  /* 0x00062c0001437983 */ /* 0x000f280000300800 */
[----:B------:R-:W4:Y:S04]  /*14d70*/  LDL.LU R72, [R1+0x628] ;  /* 0x0006280001487983 */ /* 0x000f280000300800 */
[----:B------:R-:W-:Y:S01]  /*14d80*/  STL [R1+0x6a8], R238 ;  /* 0x0006a8ee01007387 */ /* 0x000fe20000100800 */
[----:B---3--:R-:W-:-:S03]  /*14d90*/  IMAD R214, R88, c[0x0][0x190], RZ ;  /* 0x0000640058d67a24 */ /* 0x008fc600078e02ff */
[----:B------:R-:W-:Y:S04]  /*14da0*/  STL [R1+0x6a0], R35 ;  /* 0x0006a02301007387 */ /* 0x000fe80000100800 */
[----:B------:R-:W-:Y:S04]  /*14db0*/  STL [R1+0x6a4], R112 ;  /* 0x0006a47001007387 */ /* 0x000fe80000100800 */
[----:B------:R-:W3:Y:S01]  /*14dc0*/  LDL.LU R88, [R1+0x624] ;  /* 0x0006240001587983 */ /* 0x000ee20000300800 */
[----:B------:R-:W-:-:S03]  /*14dd0*/  IMAD R235, R73, c[0x0][0x190], RZ ;  /* 0x0000640049eb7a24 */ /* 0x000fc600078e02ff */
[----:B------:R-:W3:Y:S01]  /*14de0*/  LDL.LU R62, [R1+0x620] ;  /* 0x00062000013e7983 */ /* 0x000ee20000300800 */
[----:B------:R-:W-:-:S03]  /*14df0*/  IMAD R34, R75, c[0x0][0x190], RZ ;  /* 0x000064004b227a24 */ /* 0x000fc600078e02ff */
[----:B------:R-:W3:Y:S04]  /*14e00*/  LDL.LU R61, [R1+0x61c] ;  /* 0x00061c00013d7983 */ /* 0x000ee80000300800 */
[----:B------:R-:W3:Y:S04]  /*14e10*/  LDL.LU R60, [R1+0x618] ;  /* 0x00061800013c7983 */ /* 0x000ee80000300800 */
[----:B------:R-:W3:Y:S04]  /*14e20*/  LDL.LU R65, [R1+0x614] ;  /* 0x0006140001417983 */ /* 0x000ee80000300800 */
[----:B------:R-:W3:Y:S04]  /*14e30*/  LDL.LU R73, [R1+0x610] ;  /* 0x0006100001497983 */ /* 0x000ee80000300800 */
[----:B------:R-:W3:Y:S01]  /*14e40*/  LDL.LU R75, [R1+0x60c] ;  /* 0x00060c00014b7983 */ /* 0x000ee20000300800 */
[----:B------:R-:W-:-:S03]  /*14e50*/  IMAD R105, R74, c[0x0][0x190], RZ ;  /* 0x000064004a697a24 */ /* 0x000fc600078e02ff */
[----:B------:R-:W-:Y:S04]  /*14e60*/  STL [R1+0x654], R214 ;  /* 0x000654d601007387 */ /* 0x000fe80000100800 */
[----:B------:R-:W3:Y:S01]  /*14e70*/  LDL.LU R74, [R1+0x608] ;  /* 0x00060800014a7983 */ /* 0x000ee20000300800 */
[----:B--2---:R-:W-:-:S03]  /*14e80*/  IMAD R71, R89, c[0x0][0x190], RZ ;  /* 0x0000640059477a24 */ /* 0x004fc600078e02ff */
[----:B------:R-:W2:Y:S04]  /*14e90*/  LDL.LU R89, [R1+0x604] ;  /* 0x0006040001597983 */ /* 0x000ea80000300800 */
[----:B------:R-:W-:Y:S04]  /*14ea0*/  STL [R1+0x650], R235 ;  /* 0x000650eb01007387 */ /* 0x000fe80000100800 */
[----:B------:R-:W-:Y:S04]  /*14eb0*/  STL [R1+0x648], R34 ;  /* 0x0006482201007387 */ /* 0x000fe80000100800 */
[----:B------:R-:W-:Y:S01]  /*14ec0*/  STL [R1+0x64c], R105 ;  /* 0x00064c6901007387 */ /* 0x000fe20000100800 */
[----:B----4-:R-:W-:-:S03]  /*14ed0*/  IMAD R234, R252, c[0x0][0x190], RZ ;  /* 0x00006400fcea7a24 */ /* 0x010fc600078e02ff */
[----:B------:R-:W4:Y:S01]  /*14ee0*/  LDL.LU R252, [R1+0x600] ;  /* 0x0006000001fc7983 */ /* 0x000f220000300800 */
[----:B------:R-:W-:-:S03]  /*14ef0*/  IMAD R207, R66, c[0x0][0x190], RZ ;  /* 0x0000640042cf7a24 */ /* 0x000fc600078e02ff */
[----:B------:R-:W4:Y:S04]  /*14f00*/  LDL.LU R56, [R1+0x5fc] ;  /* 0x0005fc0001387983 */ /* 0x000f280000300800 */
[----:B------:R-:W4:Y:S04]  /*14f10*/  LDL.LU R59, [R1+0x5f8] ;  /* 0x0005f800013b7983 */ /* 0x000f280000300800 */
[----:B------:R-:W4:Y:S04]  /*14f20*/  LDL.LU R64, [R1+0x5f4] ;  /* 0x0005f40001407983 */ /* 0x000f280000300800 */
[----:B------:R-:W4:Y:S01]  /*14f30*/  LDL.LU R66, [R1+0x5f0] ;  /* 0x0005f00001427983 */ /* 0x000f220000300800 */
[----:B------:R-:W-:-:S03]  /*14f40*/  IMAD R104, R67, c[0x0][0x190], RZ ;  /* 0x0000640043687a24 */ /* 0x000fc600078e02ff */
[----:B------:R-:W4:Y:S01]  /*14f50*/  LDL.LU R67, [R1+0x5ec] ;  /* 0x0005ec0001437983 */ /* 0x000f220000300800 */
[----:B------:R-:W-:Y:S02]  /*14f60*/  IMAD R233, R72, c[0x0][0x190], RZ ;  /* 0x0000640048e97a24 */ /* 0x000fe400078e02ff */
[----:B---3--:R-:W-:Y:S01]  /*14f70*/  IMAD R63, R88, c[0x0][0x190], RZ ;  /* 0x00006400583f7a24 */ /* 0x008fe200078e02ff */
[----:B------:R-:W-:Y:S04]  /*14f80*/  STL [R1+0x634], R207 ;  /* 0x000634cf01007387 */ /* 0x000fe80000100800 */
[----:B------:R-:W3:Y:S04]  /*14f90*/  LDL.LU R72, [R1+0x5e8] ;  /* 0x0005e80001487983 */ /* 0x000ee80000300800 */
[----:B------:R-:W3:Y:S04]  /*14fa0*/  LDL.LU R88, [R1+0x5e4] ;  /* 0x0005e40001587983 */ /* 0x000ee80000300800 */
[----:B------:R-:W-:Y:S01]  /*14fb0*/  STL [R1+0x630], R234 ;  /* 0x000630ea01007387 */ /* 0x000fe20000100800 */
[----:B------:R-:W-:-:S03]  /*14fc0*/  IMAD R206, R65, c[0x0][0x190], RZ ;  /* 0x0000640041ce7a24 */ /* 0x000fc600078e02ff */
[----:B------:R-:W-:Y:S01]  /*14fd0*/  STL [R1+0x62c], R104 ;  /* 0x00062c6801007387 */ /* 0x000fe20000100800 */
[----:B------:R-:W-:-:S03]  /*14fe0*/  IMAD R97, R75, c[0x0][0x190], RZ ;  /* 0x000064004b617a24 */ /* 0x000fc600078e02ff */
[----:B------:R-:W3:Y:S04]  /*14ff0*/  LDL.LU R75, [R1+0x5e0] ;  /* 0x0005e000014b7983 */ /* 0x000ee80000300800 */
[----:B------:R-:W-:Y:S01]  /*15000*/  STL [R1+0x614], R206 ;  /* 0x000614ce01007387 */ /* 0x000fe20000100800 */
[----:B------:R-:W-:-:S03]  /*15010*/  IMAD R27, R74, c[0x0][0x190], RZ ;  /* 0x000064004a1b7a24 */ /* 0x000fc600078e02ff */
[----:B------:R-:W3:Y:S04]  /*15020*/  LDL.LU R49, [R1+0x5dc] ;  /* 0x0005dc0001317983 */ /* 0x000ee80000300800 */
[----:B------:R-:W3:Y:S04]  /*15030*/  LDL.LU R57, [R1+0x5d8] ;  /* 0x0005d80001397983 */ /* 0x000ee80000300800 */
[----:B------:R-:W3:Y:S04]  /*15040*/  LDL.LU R65, [R1+0x5d4] ;  /* 0x0005d40001417983 */ /* 0x000ee80000300800 */
[----:B------:R-:W3:Y:S01]  /*15050*/  LDL.LU R74, [R1+0x5d0] ;  /* 0x0005d000014a7983 */ /* 0x000ee20000300800 */
[----:B------:R-:W-:-:S02]  /*15060*/  IMAD R225, R73, c[0x0][0x190], RZ ;  /* 0x0000640049e17a24 */ /* 0x000fc400078e02ff */
[----:B--2---:R-:W-:Y:S02]  /*15070*/  IMAD R55, R89, c[0x0][0x190], RZ ;  /* 0x0000640059377a24 */ /* 0x004fe400078e02ff */
[----:B------:R-:W2:Y:S04]  /*15080*/  LDL.LU R89, [R1+0x5cc] ;  /* 0x0005cc0001597983 */ /* 0x000ea80000300800 */
[----:B------:R-:W2:Y:S04]  /*15090*/  LDL.LU R73, [R1+0x5c8] ;  /* 0x0005c80001497983 */ /* 0x000ea80000300800 */
[----:B------:R-:W-:Y:S01]  /*150a0*/  STL [R1+0x610], R225 ;  /* 0x000610e101007387 */ /* 0x000fe20000100800 */
[----:B----4-:R-:W-:-:S03]  /*150b0*/  IMAD R54, R252, c[0x0][0x190], RZ ;  /* 0x00006400fc367a24 */ /* 0x010fc600078e02ff */
[----:B------:R-:W4:Y:S04]  /*150c0*/  LDL.LU R252, [R1+0x5c4] ;  /* 0x0005c40001fc7983 */ /* 0x000f280000300800 */
[----:B------:R-:W-:Y:S01]  /*150d0*/  STL [R1+0x608], R27 ;  /* 0x0006081b01007387 */ /* 0x000fe20000100800 */
[----:B------:R-:W-:-:S03]  /*150e0*/  IMAD R53, R56, c[0x0][0x190], RZ ;  /* 0x0000640038357a24 */ /* 0x000fc600078e02ff */
[----:B------:R-:W-:Y:S01]  /*150f0*/  STL [R1+0x60c], R97 ;  /* 0x00060c6101007387 */ /* 0x000fe20000100800 */
[----:B------:R-:W-:Y:S02]  /*15100*/  IMAD R199, R64, c[0x0][0x190], RZ ;  /* 0x0000640040c77a24 */ /* 0x000fe400078e02ff */
[----:B------:R-:W-:Y:S02]  /*15110*/  IMAD R224, R66, c[0x0][0x190], RZ ;  /* 0x0000640042e07a24 */ /* 0x000fe400078e02ff */
[----:B------:R-:W4:Y:S01]  /*15120*/  LDL.LU R66, [R1+0x5c0] ;  /* 0x0005c00001427983 */ /* 0x000f220000300800 */
[----:B------:R-:W-:-:S03]  /*15130*/  IMAD R52, R59, c[0x0][0x190], RZ ;  /* 0x000064003b347a24 */ /* 0x000fc600078e02ff */
[----:B------:R-:W-:Y:S01]  /*15140*/  STL [R1+0x5f4], R199 ;  /* 0x0005f4c701007387 */ /* 0x000fe20000100800 */
[----:B------:R-:W-:-:S03]  /*15150*/  IMAD R96, R67, c[0x0][0x190], RZ ;  /* 0x0000640043607a24 */ /* 0x000fc600078e02ff */
[----:B------:R-:W4:Y:S04]  /*15160*/  LDL.LU R56, [R1+0x5bc] ;  /* 0x0005bc0001387983 */ /* 0x000f280000300800 */
[----:B------:R-:W4:Y:S04]  /*15170*/  LDL.LU R59, [R1+0x5b8] ;  /* 0x0005b800013b7983 */ /* 0x000f280000300800 */
[----:B------:R-:W4:Y:S01]  /*15180*/  LDL.LU R64, [R1+0x5b4] ;  /* 0x0005b40001407983 */ /* 0x000f220000300800 */
[----:B---3--:R-:W-:-:S03]  /*15190*/  IMAD R47, R88, c[0x0][0x190], RZ ;  /* 0x00006400582f7a24 */ /* 0x008fc600078e02ff */
[----:B------:R-:W3:Y:S01]  /*151a0*/  LDL.LU R67, [R1+0x5b0] ;  /* 0x0005b00001437983 */ /* 0x000ee20000300800 */
[----:B------:R-:W-:-:S03]  /*151b0*/  IMAD R26, R72, c[0x0][0x190], RZ ;  /* 0x00006400481a7a24 */ /* 0x000fc600078e02ff */
[----:B------:R-:W3:Y:S04]  /*151c0*/  LDL.LU R88, [R1+0x5ac] ;  /* 0x0005ac0001587983 */ /* 0x000ee80000300800 */
[----:B------:R-:W3:Y:S01]  /*151d0*/  LDL.LU R72, [R1+0x5a8] ;  /* 0x0005a80001487983 */ /* 0x000ee20000300800 */
[----:B------:R-:W-:-:S03]  /*151e0*/  IMAD R46, R75, c[0x0][0x190], RZ ;  /* 0x000064004b2e7a24 */ /* 0x000fc600078e02ff */
[----:B------:R-:W-:Y:S04]  /*151f0*/  STL [R1+0x5f0], R224 ;  /* 0x0005f0e001007387 */ /* 0x000fe80000100800 */
[----:B------:R-:W3:Y:S04]  /*15200*/  LDL.LU R75, [R1+0x5a4] ;  /* 0x0005a400014b7983 */ /* 0x000ee80000300800 */
[----:B------:R-:W-:Y:S04]  /*15210*/  STL [R1+0x5e8], R26 ;  /* 0x0005e81a01007387 */ /* 0x000fe80000100800 */
[----:B------:R-:W-:Y:S01]  /*15220*/  STL [R1+0x5ec], R96 ;  /* 0x0005ec6001007387 */ /* 0x000fe20000100800 */
[----:B------:R-:W-:-:S03]  /*15230*/  IMAD R217, R74, c[0x0][0x190], RZ ;  /* 0x000064004ad97a24 */ /* 0x000fc600078e02ff */
[----:B------:R-:W3:Y:S01]  /*15240*/  LDL.LU R74, [R1+0x5a0] ;  /* 0x0005a000014a7983 */ /* 0x000ee20000300800 */
[----:B------:R-:W-:Y:S02]  /*15250*/  IMAD R198, R65, c[0x0][0x190], RZ ;  /* 0x0000640041c67a24 */ /* 0x000fe400078e02ff */
[----:B------:R-:W-:-:S03]  /*15260*/  IMAD R45, R49, c[0x0][0x190], RZ ;  /* 0x00006400312d7a24 */ /* 0x000fc600078e02ff */
[----:B------:R-:W-:Y:S01]  /*15270*/  STL [R1+0x5d4], R198 ;  /* 0x0005d4c601007387 */ /* 0x000fe20000100800 */
[----:B------:R-:W-:-:S03]  /*15280*/  IMAD R44, R57, c[0x0][0x190], RZ ;  /* 0x00006400392c7a24 */ /* 0x000fc600078e02ff */
[----:B------:R-:W3:Y:S04]  /*15290*/  LDL.LU R41, [R1+0x59c] ;  /* 0x00059c0001297983 */ /* 0x000ee80000300800 */
[----:B------:R-:W3:Y:S04]  /*152a0*/  LDL.LU R49, [R1+0x598] ;  /* 0x0005980001317983 */ /* 0x000ee80000300800 */
[----:B------:R-:W3:Y:S01]  /*152b0*/  LDL.LU R57, [R1+0x594] ;  /* 0x0005940001397983 */ /* 0x000ee20000300800 */
[----:B--2---:R-:W-:-:S03]  /*152c0*/  IMAD R19, R73, c[0x0][0x190], RZ ;  /* 0x0000640049137a24 */ /* 0x004fc600078e02ff */
[----:B------:R-:W2:Y:S01]  /*152d0*/  LDL.LU R73, [R1+0x590] ;  /* 0x0005900001497983 */ /* 0x000ea20000300800 */
[----:B----4-:R-:W-:-:S03]  /*152e0*/  IMAD R39, R252, c[0x0][0x190], RZ ;  /* 0x00006400fc277a24 */ /* 0x010fc600078e02ff */
[----:B------:R-:W4:Y:S01]  /*152f0*/  LDL.LU R252, [R1+0x58c] ;  /* 0x00058c0001fc7983 */ /* 0x000f220000300800 */
[----:B------:R-:W-:-:S03]  /*15300*/  IMAD R89, R89, c[0x0][0x190], RZ ;  /* 0x0000640059597a24 */ /* 0x000fc600078e02ff */
[----:B------:R-:W4:Y:S04]  /*15310*/  LDL.LU R65, [R1+0x588] ;  /* 0x0005880001417983 */ /* 0x000f280000300800 */
[----:B------:R-:W-:Y:S01]  /*15320*/  STL [R1+0x5d0], R217 ;  /* 0x0005d0d901007387 */ /* 0x000fe20000100800 */
[----:B------:R-:W-:-:S03]  /*15330*/  IMAD R38, R66, c[0x0][0x190], RZ ;  /* 0x0000640042267a24 */ /* 0x000fc600078e02ff */
[----:B------:R-:W4:Y:S04]  /*15340*/  LDL.LU R66, [R1+0x584] ;  /* 0x0005840001427983 */ /* 0x000f280000300800 */
[----:B------:R-:W-:Y:S04]  /*15350*/  STL [R1+0x5c8], R19 ;  /* 0x0005c81301007387 */ /* 0x000fe80000100800 */
[----:B------:R-:W-:Y:S01]  /*15360*/  STL [R1+0x5cc], R89 ;  /* 0x0005cc5901007387 */ /* 0x000fe20000100800 */
[----:B------:R-:W-:Y:S02]  /*15370*/  IMAD R191, R64, c[0x0][0x190], RZ ;  /* 0x0000640040bf7a24 */ /* 0x000fe400078e02ff */
[----:B---3--:R-:W-:-:S02]  /*15380*/  IMAD R216, R67, c[0x0][0x190], RZ ;  /* 0x0000640043d87a24 */ /* 0x008fc400078e02ff */
[----:B------:R-:W3:Y:S01]  /*15390*/  LDL.LU R67, [R1+0x580] ;  /* 0x0005800001437983 */ /* 0x000ee20000300800 */
[----:B------:R-:W-:-:S03]  /*153a0*/  IMAD R37, R56, c[0x0][0x190], RZ ;  /* 0x0000640038257a24 */ /* 0x000fc600078e02ff */
[----:B------:R-:W-:Y:S01]  /*153b0*/  STL [R1+0x5b4], R191 ;  /* 0x0005b4bf01007387 */ /* 0x000fe20000100800 */
[----:B------:R-:W-:-:S03]  /*153c0*/  IMAD R36, R59, c[0x0][0x190], RZ ;  /* 0x000064003b247a24 */ /* 0x000fc600078e02ff */
[----:B------:R-:W3:Y:S01]  /*153d0*/  LDL.LU R48, [R1+0x57c] ;  /* 0x00057c0001307983 */ /* 0x000ee20000300800 */
[----:B------:R-:W-:-:S03]  /*153e0*/  IMAD R18, R72, c[0x0][0x190], RZ ;  /* 0x0000640048127a24 */ /* 0x000fc600078e02ff */
[----:B------:R-:W3:Y:S01]  /*153f0*/  LDL.LU R56, [R1+0x578] ;  /* 0x0005780001387983 */ /* 0x000ee20000300800 */
[----:B------:R-:W-:-:S03]  /*15400*/  IMAD R31, R75, c[0x0][0x190], RZ ;  /* 0x000064004b1f7a24 */ /* 0x000fc600078e02ff */
[----:B------:R-:W3:Y:S04]  /*15410*/  LDL.LU R59, [R1+0x574] ;  /* 0x00057400013b7983 */ /* 0x000ee80000300800 */
[----:B------:R-:W3:Y:S04]  /*15420*/  LDL.LU R72, [R1+0x570] ;  /* 0x0005700001487983 */ /* 0x000ee80000300800 */
[----:B------:R-:W3:Y:S04]  /*15430*/  LDL.LU R75, [R1+0x564] ;  /* 0x00056400014b7983 */ /* 0x000ee80000300800 */
[----:B------:R-:W3:Y:S01]  /*15440*/  LDL.LU R64, [R1+0x55c] ;  /* 0x00055c0001407983 */ /* 0x000ee20000300800 */
[----:B------:R-:W-:-:S03]  /*15450*/  IMAD R30, R74, c[0x0][0x190], RZ ;  /* 0x000064004a1e7a24 */ /* 0x000fc600078e02ff */
[----:B------:R-:W-:Y:S04]  /*15460*/  STL [R1+0x5b0], R216 ;  /* 0x0005b0d801007387 */ /* 0x000fe80000100800 */
[----:B------:R-:W3:Y:S01]  /*15470*/  LDL.LU R74, [R1+0x558] ;  /* 0x00055800014a7983 */ /* 0x000ee20000300800 */
[----:B------:R-:W-:-:S03]  /*15480*/  IMAD R88, R88, c[0x0][0x190], RZ ;  /* 0x0000640058587a24 */ /* 0x000fc600078e02ff */
[----:B------:R-:W-:Y:S04]  /*15490*/  STL [R1+0x5a8], R18 ;  /* 0x0005a81201007387 */ /* 0x000fe80000100800 */
[----:B------:R-:W-:Y:S01]  /*154a0*/  STL [R1+0x5ac], R88 ;  /* 0x0005ac5801007387 */ /* 0x000fe20000100800 */
[----:B--2---:R-:W-:Y:S02]  /*154b0*/  IMAD R209, R73, c[0x0][0x190], RZ ;  /* 0x0000640049d17a24 */ /* 0x004fe400078e02ff */
[----:B----4-:R-:W-:Y:S02]  /*154c0*/  IMAD R73, R252, c[0x0][0x190], RZ ;  /* 0x00006400fc497a24 */ /* 0x010fe400078e02ff */
[----:B------:R-:W2:Y:S01]  /*154d0*/  LDL.LU R252, [R1+0x554] ;  /* 0x0005540001fc7983 */ /* 0x000ea20000300800 */
[----:B------:R-:W-:-:S02]  /*154e0*/  IMAD R190, R57, c[0x0][0x190], RZ ;  /* 0x0000640039be7a24 */ /* 0x000fc400078e02ff */
[----:B------:R-:W-:-:S03]  /*154f0*/  IMAD R29, R41, c[0x0][0x190], RZ ;  /* 0x00006400291d7a24 */ /* 0x000fc600078e02ff */
[----:B------:R-:W-:Y:S01]  /*15500*/  STL [R1+0x594], R190 ;  /* 0x000594be01007387 */ /* 0x000fe20000100800 */
[----:B------:R-:W-:-:S03]  /*15510*/  IMAD R28, R49, c[0x0][0x190], RZ ;  /* 0x00006400311c7a24 */ /* 0x000fc600078e02ff */
[----:B------:R-:W4:Y:S01]  /*15520*/  LDL.LU R33, [R1+0x550] ;  /* 0x0005500001217983 */ /* 0x000f220000300800 */
[----:B------:R-:W-:-:S03]  /*15530*/  IMAD R11, R65, c[0x0][0x190], RZ ;  /* 0x00006400410b7a24 */ /* 0x000fc600078e02ff */
[----:B------:R-:W4:Y:S01]  /*15540*/  LDL.LU R41, [R1+0x54c] ;  /* 0x00054c0001297983 */ /* 0x000f220000300800 */
[----:B------:R-:W-:-:S03]  /*15550*/  IMAD R23, R66, c[0x0][0x190], RZ ;  /* 0x0000640042177a24 */ /* 0x000fc600078e02ff */
[----:B------:R-:W4:Y:S04]  /*15560*/  LDL.LU R49, [R1+0x548] ;  /* 0x0005480001317983 */ /* 0x000f280000300800 */
[----:B------:R-:W4:Y:S04]  /*15570*/  LDL.LU R65, [R1+0x544] ;  /* 0x0005440001417983 */ /* 0x000f280000300800 */
[----:B------:R-:W4:Y:S04]  /*15580*/  LDL.LU R66, [R1+0x540] ;  /* 0x0005400001427983 */ /* 0x000f280000300800 */
[----:B------:R-:W4:Y:S04]  /*15590*/  LDL.LU R57, [R1+0x53c] ;  /* 0x00053c0001397983 */ /* 0x000f280000300800 */
[----:B------:R-:W-:Y:S01]  /*155a0*/  STL [R1+0x590], R209 ;  /* 0x000590d101007387 */ /* 0x000fe20000100800 */
[----:B---3--:R-:W-:-:S03]  /*155b0*/  IMAD R22, R67, c[0x0][0x190], RZ ;  /* 0x0000640043167a24 */ /* 0x008fc600078e02ff */
[----:B------:R-:W3:Y:S04]  /*155c0*/  LDL.LU R67, [R1+0x538] ;  /* 0x0005380001437983 */ /* 0x000ee80000300800 */
[----:B------:R-:W-:Y:S04]  /*155d0*/  STL [R1+0x588], R11 ;  /* 0x0005880b01007387 */ /* 0x000fe80000100800 */
[----:B------:R-:W-:Y:S01]  /*155e0*/  STL [R1+0x58c], R73 ;  /* 0x00058c4901007387 */ /* 0x000fe20000100800 */
[----:B------:R-:W-:Y:S02]  /*155f0*/  IMAD R183, R59, c[0x0][0x190], RZ ;  /* 0x000064003bb77a24 */ /* 0x000fe400078e02ff */
[----:B------:R-:W-:-:S02]  /*15600*/  IMAD R208, R72, c[0x0][0x190], RZ ;  /* 0x0000640048d07a24 */ /* 0x000fc400078e02ff */
[----:B------:R-:W-:Y:S02]  /*15610*/  IMAD R72, R75, c[0x0][0x190], RZ ;  /* 0x000064004b487a24 */ /* 0x000fe400078e02ff */
        /* <DEDUP_REMOVED lines=12> */
[----:B------:R-:W-:Y:S01]  /*156e0*/  STL [R1+0x570], R208 ;  /* 0x000570d001007387 */ /* 0x000fe20000100800 */
[----:B--2---:R-:W-:-:S03]  /*156f0*/  IMAD R14, R252, c[0x0][0x190], RZ ;  /* 0x00006400fc0e7a24 */ /* 0x004fc600078e02ff */
[----:B------:R-:W2:Y:S04]  /*15700*/  LDL.LU R252, [R1+0x518] ;  /* 0x0005180001fc7983 */ /* 0x000ea80000300800 */
[----:B------:R-:W-:Y:S04]  /*15710*/  STL [R1+0x55c], R10 ;  /* 0x00055c0a01007387 */ /* 0x000fe80000100800 */
[----:B------:R-:W-:Y:S01]  /*15720*/  STL [R1+0x564], R72 ;  /* 0x0005644801007387 */ /* 0x000fe20000100800 */
[----:B----4-:R-:W-:Y:S02]  /*15730*/  IMAD R13, R33, c[0x0][0x190], RZ ;  /* 0x00006400210d7a24 */ /* 0x010fe400078e02ff */
[----:B------:R-:W-:-:S02]  /*15740*/  IMAD R182, R49, c[0x0][0x190], RZ ;  /* 0x0000640031b67a24 */ /* 0x000fc400078e02ff */
[----:B------:R-:W-:Y:S02]  /*15750*/  IMAD R201, R65, c[0x0][0x190], RZ ;  /* 0x0000640041c97a24 */ /* 0x000fe400078e02ff */
[----:B------:R-:W-:Y:S02]  /*15760*/  IMAD R65, R66, c[0x0][0x190], RZ ;  /* 0x0000640042417a24 */ /* 0x000fe400078e02ff */
[----:B------:R-:W4:Y:S01]  /*15770*/  LDL.LU R66, [R1+0x514] ;  /* 0x0005140001427983 */ /* 0x000f220000300800 */
[----:B------:R-:W-:-:S03]  /*15780*/  IMAD R12, R41, c[0x0][0x190], RZ ;  /* 0x00006400290c7a24 */ /* 0x000fc600078e02ff */
[----:B------:R-:W-:Y:S01]  /*15790*/  STL [R1+0x548], R182 ;  /* 0x000548b601007387 */ /* 0x000fe20000100800 */
[----:B------:R-:W-:-:S03]  /*157a0*/  IMAD R3, R57, c[0x0][0x190], RZ ;  /* 0x0000640039037a24 */ /* 0x000fc600078e02ff */
[----:B------:R-:W4:Y:S04]  /*157b0*/  LDL.LU R25, [R1+0x510] ;  /* 0x0005100001197983 */ /* 0x000f280000300800 */
[----:B------:R-:W4:Y:S01]  /*157c0*/  LDL.LU R33, [R1+0x50c] ;  /* 0x00050c0001217983 */ /* 0x000f220000300800 */
[----:B---3--:R-:W-:-:S03]  /*157d0*/  IMAD R7, R67, c[0x0][0x190], RZ ;  /* 0x0000640043077a24 */ /* 0x008fc600078e02ff */
[----:B------:R-:W3:Y:S04]  /*157e0*/  LDL.LU R41, [R1+0x508] ;  /* 0x0005080001297983 */ /* 0x000ee80000300800 */
[----:B------:R-:W3:Y:S04]  /*157f0*/  LDL.LU R57, [R1+0x504] ;  /* 0x0005040001397983 */ /* 0x000ee80000300800 */
[----:B------:R-:W3:Y:S04]  /*15800*/  LDL.LU R67, [R1+0x500] ;  /* 0x0005000001437983 */ /* 0x000ee80000300800 */
[----:B------:R-:W3:Y:S04]  /*15810*/  LDL.LU R49, [R1+0x4fc] ;  /* 0x0004fc0001317983 */ /* 0x000ee80000300800 */
[----:B------:R-:W-:Y:S01]  /*15820*/  STL [R1+0x544], R201 ;  /* 0x000544c901007387 */ /* 0x000fe20000100800 */
[----:B------:R-:W-:-:S03]  /*15830*/  IMAD R6, R75, c[0x0][0x190], RZ ;  /* 0x000064004b067a24 */ /* 0x000fc600078e02ff */
[----:B------:R-:W3:Y:S04]  /*15840*/  LDL.LU R75, [R1+0x4f8] ;  /* 0x0004f800014b7983 */ /* 0x000ee80000300800 */
[----:B------:R-:W-:Y:S04]  /*15850*/  STL [R1+0x53c], R3 ;  /* 0x00053c0301007387 */ /* 0x000fe80000100800 */
[----:B------:R-:W-:Y:S01]  /*15860*/  STL [R1+0x540], R65 ;  /* 0x0005404101007387 */ /* 0x000fe20000100800 */
[----:B------:R-:W-:Y:S02]  /*15870*/  IMAD R200, R64, c[0x0][0x190], RZ ;  /* 0x0000640040c87a24 */ /* 0x000fe400078e02ff */
[----:B------:R-:W-:-:S02]  /*15880*/  IMAD R64, R74, c[0x0][0x190], RZ ;  /* 0x000064004a407a24 */ /* 0x000fc400078e02ff */
[----:B------:R-:W3:Y:S01]  /*15890*/  LDL.LU R74, [R1+0x4f4] ;  /* 0x0004f400014a7983 */ /* 0x000ee20000300800 */
[----:B------:R-:W-:Y:S02]  /*158a0*/  IMAD R175, R56, c[0x0][0x190], RZ ;  /* 0x0000640038af7a24 */ /* 0x000fe400078e02ff */
[----:B------:R-:W-:-:S03]  /*158b0*/  IMAD R5, R40, c[0x0][0x190], RZ ;  /* 0x0000640028057a24 */ /* 0x000fc600078e02ff */
[----:B------:R-:W-:Y:S01]  /*158c0*/  STL [R1+0x528], R175 ;  /* 0x000528af01007387 */ /* 0x000fe20000100800 */
[----:B------:R-:W-:-:S03]  /*158d0*/  IMAD R4, R48, c[0x0][0x190], RZ ;  /* 0x0000640030047a24 */ /* 0x000fc600078e02ff */
[----:B------:R-:W3:Y:S04]  /*158e0*/  LDL.LU R32, [R1+0x4f0] ;  /* 0x0004f00001207983 */ /* 0x000ee80000300800 */
[----:B------:R-:W3:Y:S04]  /*158f0*/  LDL.LU R40, [R1+0x4ec] ;  /* 0x0004ec0001287983 */ /* 0x000ee80000300800 */
[----:B------:R-:W3:Y:S04]  /*15900*/  LDL.LU R48, [R1+0x4e8] ;  /* 0x0004e80001307983 */ /* 0x000ee80000300800 */
[----:B------:R-:W3:Y:S01]  /*15910*/  LDL.LU R56, [R1+0x4e4] ;  /* 0x0004e40001387983 */ /* 0x000ee20000300800 */
[----:B--2---:R-:W-:-:S03]  /*15920*/  IMAD R93, R252, c[0x0][0x190], RZ ;  /* 0x00006400fc5d7a24 */ /* 0x004fc600078e02ff */
[----:B------:R-:W2:Y:S01]  /*15930*/  LDL.LU R252, [R1+0x4e0] ;  /* 0x0004e00001fc7983 */ /* 0x000ea20000300800 */
[----:B------:R-:W-:-:S03]  /*15940*/  IMAD R2, R59, c[0x0][0x190], RZ ;  /* 0x000064003b027a24 */ /* 0x000fc600078e02ff */
[----:B------:R-:W2:Y:S04]  /*15950*/  LDL.LU R59, [R1+0x4dc] ;  /* 0x0004dc00013b7983 */ /* 0x000ea80000300800 */
[----:B------:R-:W-:Y:S01]  /*15960*/  STL [R1+0x524], R200 ;  /* 0x000524c801007387 */ /* 0x000fe20000100800 */
[----:B----4-:R-:W-:-:S03]  /*15970*/  IMAD R91, R66, c[0x0][0x190], RZ ;  /* 0x00006400425b7a24 */ /* 0x010fc600078e02ff */
[----:B------:R-:W4:Y:S04]  /*15980*/  LDL.LU R66, [R1+0x4d8] ;  /* 0x0004d80001427983 */ /* 0x000f280000300800 */
[----:B------:R-:W-:Y:S04]  /*15990*/  STL [R1+0x51c], R2 ;  /* 0x00051c0201007387 */ /* 0x000fe80000100800 */
[----:B------:R-:W-:Y:S01]  /*159a0*/  STL [R1+0x520], R64 ;  /* 0x0005204001007387 */ /* 0x000fe20000100800 */
[----:B---3--:R-:W-:Y:S02]  /*159b0*/  IMAD R174, R41, c[0x0][0x190], RZ ;  /* 0x0000640029ae7a24 */ /* 0x008fe400078e02ff */
        /* <DEDUP_REMOVED lines=20> */
[----:B--2---:R-:W-:-:S02]  /*15b00*/  IMAD R56, R252, c[0x0][0x190], RZ ;  /* 0x00006400fc387a24 */ /* 0x004fc400078e02ff */
[----:B------:R-:W2:Y:S01]  /*15b10*/  LDL.LU R252, [R1+0x818] ;  /* 0x0008180001fc7983 */ /* 0x000ea20000300800 */
[----:B------:R-:W-:Y:S02]  /*15b20*/  IMAD R167, R48, c[0x0][0x190], RZ ;  /* 0x0000640030a77a24 */ /* 0x000fe400078e02ff */
[----:B------:R-:W-:-:S03]  /*15b30*/  IMAD R98, R32, c[0x0][0x190], RZ ;  /* 0x0000640020627a24 */ /* 0x000fc600078e02ff */
[----:B------:R-:W-:Y:S01]  /*15b40*/  STL [R1+0x4e8], R167 ;  /* 0x0004e8a701007387 */ /* 0x000fe20000100800 */
[----:B------:R-:W-:-:S03]  /*15b50*/  IMAD R100, R40, c[0x0][0x190], RZ ;  /* 0x0000640028647a24 */ /* 0x000fc600078e02ff */
[----:B------:R-:W2:Y:S01]  /*15b60*/  LDL.LU R24, [R1+0x828] ;  /* 0x0008280001187983 */ /* 0x000ea20000300800 */
[----:B------:R-:W-:-:S03]  /*15b70*/  IMAD R102, R59, c[0x0][0x190], RZ ;  /* 0x000064003b667a24 */ /* 0x000fc600078e02ff */
[----:B------:R-:W2:Y:S04]  /*15b80*/  LDL.LU R32, [R1+0x840] ;  /* 0x0008400001207983 */ /* 0x000ea80000300800 */
[----:B------:R-:W2:Y:S04]  /*15b90*/  LDL.LU R40, [R1+0x4bc] ;  /* 0x0004bc0001287983 */ /* 0x000ea80000300800 */
[----:B------:R-:W2:Y:S04]  /*15ba0*/  LDL.LU R48, [R1+0x4b8] ;  /* 0x0004b80001307983 */ /* 0x000ea80000300800 */
[----:B------:R-:W2:Y:S01]  /*15bb0*/  LDL.LU R59, [R1+0x4b4] ;  /* 0x0004b400013b7983 */ /* 0x000ea20000300800 */
[----:B----4-:R-:W-:-:S03]  /*15bc0*/  IMAD R109, R66, c[0x0][0x190], RZ ;  /* 0x00006400426d7a24 */ /* 0x010fc600078e02ff */
        /* <DEDUP_REMOVED lines=26> */
[----:B------:R-:W-:Y:S02]  /*15d70*/  IMAD R114, R24, c[0x0][0x190], RZ ;  /* 0x0000640018727a24 */ /* 0x000fe400078e02ff */
[----:B------:R-:W-:-:S02]  /*15d80*/  IMAD R159, R40, c[0x0][0x190], RZ ;  /* 0x00006400289f7a24 */ /* 0x000fc400078e02ff */
[----:B------:R-:W-:Y:S02]  /*15d90*/  IMAD R184, R48, c[0x0][0x190], RZ ;  /* 0x0000640030b87a24 */ /* 0x000fe400078e02ff */
[----:B------:R-:W-:Y:S02]  /*15da0*/  IMAD R48, R59, c[0x0][0x190], RZ ;  /* 0x000064003b307a24 */ /* 0x000fe400078e02ff */
[----:B------:R-:W2:Y:S01]  /*15db0*/  LDL.LU R59, [R1+0x81c] ;  /* 0x00081c00013b7983 */ /* 0x000ea20000300800 */
[----:B------:R-:W-:-:S03]  /*15dc0*/  IMAD R116, R32, c[0x0][0x190], RZ ;  /* 0x0000640020747a24 */ /* 0x000fc600078e02ff */
[----:B------:R-:W-:Y:S04]  /*15dd0*/  STL [R1+0x4bc], R159 ;  /* 0x0004bc9f01007387 */ /* 0x000fe80000100800 */
[----:B------:R-:W2:Y:S01]  /*15de0*/  LDL.LU R16, [R1+0x814] ;  /* 0x0008140001107983 */ /* 0x000ea20000300800 */
[----:B----4-:R-:W-:-:S03]  /*15df0*/  IMAD R118, R66, c[0x0][0x190], RZ ;  /* 0x0000640042767a24 */ /* 0x010fc600078e02ff */
[----:B------:R-:W4:Y:S04]  /*15e00*/  LDL.LU R24, [R1+0x810] ;  /* 0x0008100001187983 */ /* 0x000f280000300800 */
[----:B------:R-:W4:Y:S04]  /*15e10*/  LDL.LU R32, [R1+0x4a4] ;  /* 0x0004a40001207983 */ /* 0x000f280000300800 */
[----:B------:R-:W4:Y:S04]  /*15e20*/  LDL.LU R40, [R1+0x4a0] ;  /* 0x0004a00001287983 */ /* 0x000f280000300800 */
[----:B------:R-:W4:Y:S01]  /*15e30*/  LDL.LU R66, [R1+0x49c] ;  /* 0x00049c0001427983 */ /* 0x000f220000300800 */
[----:B---3--:R-:W-:-:S03]  /*15e40*/  IMAD R125, R67, c[0x0][0x190], RZ ;  /* 0x00006400437d7a24 */ /* 0x008fc600078e02ff */
[----:B------:R-:W3:Y:S04]  /*15e50*/  LDL.LU R67, [R1+0x80c] ;  /* 0x00080c0001437983 */ /* 0x000ee80000300800 */
[----:B------:R-:W-:Y:S01]  /*15e60*/  STL [R1+0x4b8], R184 ;  /* 0x0004b8b801007387 */ /* 0x000fe20000100800 */
[----:B------:R-:W-:-:S03]  /*15e70*/  IMAD R123, R75, c[0x0][0x190], RZ ;  /* 0x000064004b7b7a24 */ /* 0x000fc600078e02ff */
[----:B------:R-:W3:Y:S04]  /*15e80*/  LDL.LU R75, [R1+0x808] ;  /* 0x00080800014b7983 */ /* 0x000ee80000300800 */
[----:B------:R-:W-:Y:S01]  /*15e90*/  STL [R1+0x83c], R118 ;  /* 0x00083c7601007387 */ /* 0x000fe20000100800 */
[----:B------:R-:W-:-:S03]  /*15ea0*/  IMAD R122, R9, c[0x0][0x190], RZ ;  /* 0x00006400097a7a24 */ /* 0x000fc600078e02ff */
[----:B------:R-:W-:Y:S04]  /*15eb0*/  STL [R1+0x4b4], R48 ;  /* 0x0004b43001007387 */ /* 0x000fe80000100800 */
[----:B------:R-:W3:Y:S04]  /*15ec0*/  LDL.LU R8, [R1+0x800] ;  /* 0x0008000001087983 */ /* 0x000ee80000300800 */
[----:B------:R-:W3:Y:S01]  /*15ed0*/  LDL.LU R9, [R1+0x7fc] ;  /* 0x0007fc0001097983 */ /* 0x000ee20000300800 */
[----:B------:R-:W-:-:S03]  /*15ee0*/  IMAD R126, R74, c[0x0][0x190], RZ ;  /* 0x000064004a7e7a24 */ /* 0x000fc600078e02ff */
[----:B------:R-:W3:Y:S01]  /*15ef0*/  LDL.LU R74, [R1+0x7f8] ;  /* 0x0007f800014a7983 */ /* 0x000ee20000300800 */
[----:B------:R-:W-:Y:S02]  /*15f00*/  IMAD R151, R25, c[0x0][0x190], RZ ;  /* 0x0000640019977a24 */ /* 0x000fe400078e02ff */
[----:B------:R-:W-:Y:S02]  /*15f10*/  IMAD R124, R17, c[0x0][0x190], RZ ;  /* 0x00006400117c7a24 */ /* 0x000fe400078e02ff */
[----:B------:R-:W-:Y:S01]  /*15f20*/  IMAD R177, R33, c[0x0][0x190], RZ ;  /* 0x0000640021b17a24 */ /* 0x000fe200078e02ff */
[----:B------:R-:W-:Y:S04]  /*15f30*/  STL [R1+0x4b0], R151 ;  /* 0x0004b09701007387 */ /* 0x000fe80000100800 */
[----:B------:R-:W3:Y:S04]  /*15f40*/  LDL.LU R17, [R1+0x498] ;  /* 0x0004980001117983 */ /* 0x000ee80000300800 */
[----:B------:R-:W3:Y:S01]  /*15f50*/  LDL.LU R33, [R1+0x494] ;  /* 0x0004940001217983 */ /* 0x000ee20000300800 */
[----:B--2---:R-:W-:-:S03]  /*15f60*/  IMAD R133, R252, c[0x0][0x190], RZ ;  /* 0x00006400fc857a24 */ /* 0x004fc600078e02ff */
[----:B------:R-:W2:Y:S01]  /*15f70*/  LDL.LU R252, [R1+0x490] ;  /* 0x0004900001fc7983 */ /* 0x000ea20000300800 */
[----:B------:R-:W-:-:S03]  /*15f80*/  IMAD R41, R41, c[0x0][0x190], RZ ;  /* 0x0000640029297a24 */ /* 0x000fc600078e02ff */
[----:B------:R-:W2:Y:S04]  /*15f90*/  LDL.LU R25, [R1+0x7f0] ;  /* 0x0007f00001197983 */ /* 0x000ea80000300800 */
[----:B------:R-:W-:Y:S01]  /*15fa0*/  STL [R1+0x4ac], R177 ;  /* 0x0004acb101007387 */ /* 0x000fe20000100800 */
[----:B------:R-:W-:-:S03]  /*15fb0*/  IMAD R131, R59, c[0x0][0x190], RZ ;  /* 0x000064003b837a24 */ /* 0x000fc600078e02ff */
[----:B------:R-:W2:Y:S04]  /*15fc0*/  LDL.LU R59, [R1+0x7ec] ;  /* 0x0007ec00013b7983 */ /* 0x000ea80000300800 */
[----:B------:R-:W-:Y:S04]  /*15fd0*/  STL [R1+0x824], R126 ;  /* 0x0008247e01007387 */ /* 0x000fe80000100800 */
[----:B------:R-:W-:Y:S01]  /*15fe0*/  STL [R1+0x4a8], R41 ;  /* 0x0004a82901007387 */ /* 0x000fe20000100800 */
[----:B----4-:R-:W-:Y:S02]  /*15ff0*/  IMAD R143, R32, c[0x0][0x190], RZ ;  /* 0x00006400208f7a24 */ /* 0x010fe400078e02ff */
[----:B------:R-:W-:-:S02]  /*16000*/  IMAD R176, R40, c[0x0][0x190], RZ ;  /* 0x0000640028b07a24 */ /* 0x000fc400078e02ff */
[----:B------:R-:W-:Y:S02]  /*16010*/  IMAD R40, R66, c[0x0][0x190], RZ ;  /* 0x0000640042287a24 */ /* 0x000fe400078e02ff */
[----:B------:R-:W4:Y:S01]  /*16020*/  LDL.LU R66, [R1+0x7e8] ;  /* 0x0007e80001427983 */ /* 0x000f220000300800 */
[----:B------:R-:W-:-:S03]  /*16030*/  IMAD R130, R16, c[0x0][0x190], RZ ;  /* 0x0000640010827a24 */ /* 0x000fc600078e02ff */
[----:B------:R-:W-:Y:S01]  /*16040*/  STL [R1+0x4a4], R143 ;  /* 0x0004a48f01007387 */ /* 0x000fe20000100800 */
[----:B------:R-:W-:-:S03]  /*16050*/  IMAD R132, R24, c[0x0][0x190], RZ ;  /* 0x0000640018847a24 */ /* 0x000fc600078e02ff */
[----:B------:R-:W4:Y:S01]  /*16060*/  LDL.LU R250, [R1+0x7e4] ;  /* 0x0007e40001fa7983 */ /* 0x000f220000300800 */
[----:B---3--:R-:W-:-:S03]  /*16070*/  IMAD R134, R67, c[0x0][0x190], RZ ;  /* 0x0000640043867a24 */ /* 0x008fc600078e02ff */
[----:B------:R-:W3:Y:S04]  /*16080*/  LDL.LU R16, [R1+0x7e0] ;  /* 0x0007e00001107983 */ /* 0x000ee80000300800 */
[----:B------:R-:W3:Y:S04]  /*16090*/  LDL.LU R24, [R1+0x48c] ;  /* 0x00048c0001187983 */ /* 0x000ee80000300800 */
[----:B------:R-:W3:Y:S01]  /*160a0*/  LDL.LU R67, [R1+0x488] ;  /* 0x0004880001437983 */ /* 0x000ee20000300800 */
[----:B------:R-:W-:-:S03]  /*160b0*/  IMAD R141, R75, c[0x0][0x190], RZ ;  /* 0x000064004b8d7a24 */ /* 0x000fc600078e02ff */
[----:B------:R-:W3:Y:S04]  /*160c0*/  LDL.LU R32, [R1+0x484] ;  /* 0x0004840001207983 */ /* 0x000ee80000300800 */
[----:B------:R-:W3:Y:S04]  /*160d0*/  LDL.LU R75, [R1+0x7dc] ;  /* 0x0007dc00014b7983 */ /* 0x000ee80000300800 */
[----:B------:R-:W-:Y:S04]  /*160e0*/  STL [R1+0x4a0], R176 ;  /* 0x0004a0b001007387 */ /* 0x000fe80000100800 */
[----:B------:R-:W-:Y:S04]  /*160f0*/  STL [R1+0x80c], R134 ;  /* 0x00080c8601007387 */ /* 0x000fe80000100800 */
[----:B------:R-:W-:Y:S01]  /*16100*/  STL [R1+0x49c], R40 ;  /* 0x00049c2801007387 */ /* 0x000fe20000100800 */
[----:B------:R-:W-:-:S03]  /*16110*/  IMAD R140, R74, c[0x0][0x190], RZ ;  /* 0x000064004a8c7a24 */ /* 0x000fc600078e02ff */
[----:B------:R-:W3:Y:S01]  /*16120*/  LDL.LU R74, [R1+0x7d8] ;  /* 0x0007d800014a7983 */ /* 0x000ee20000300800 */
[----:B------:R-:W-:Y:S02]  /*16130*/  IMAD R169, R33, c[0x0][0x190], RZ ;  /* 0x0000640021a97a24 */ /* 0x000fe400078e02ff */
[----:B--2---:R-:W-:Y:S02]  /*16140*/  IMAD R33, R252, c[0x0][0x190], RZ ;  /* 0x00006400fc217a24 */ /* 0x004fe400078e02ff */
        /* <DEDUP_REMOVED lines=9> */
[----:B------:R-:W2:Y:S01]  /*161e0*/  LDL.LU R17, [R1+0x474] ;  /* 0x0004740001117983 */ /* 0x000ea20000300800 */
[----:B------:R-:W-:-:S03]  /*161f0*/  IMAD R149, R59, c[0x0][0x190], RZ ;  /* 0x000064003b957a24 */ /* 0x000fc600078e02ff */
[----:B------:R-:W2:Y:S04]  /*16200*/  LDL.LU R25, [R1+0x470] ;  /* 0x0004700001197983 */ /* 0x000ea80000300800 */
[----:B------:R-:W2:Y:S04]  /*16210*/  LDL.LU R59, [R1+0x7c8] ;  /* 0x0007c800013b7983 */ /* 0x000ea80000300800 */
[----:B------:R-:W-:Y:S01]  /*16220*/  STL [R1+0x494], R169 ;  /* 0x000494a901007387 */ /* 0x000fe20000100800 */
[----:B----4-:R-:W-:-:S03]  /*16230*/  IMAD R147, R66, c[0x0][0x190], RZ ;  /* 0x0000640042937a24 */ /* 0x010fc600078e02ff */
[----:B------:R-:W4:Y:S04]  /*16240*/  LDL.LU R66, [R1+0x7c4] ;  /* 0x0007c40001427983 */ /* 0x000f280000300800 */
[----:B------:R-:W-:Y:S04]  /*16250*/  STL [R1+0x7f0], R142 ;  /* 0x0007f08e01007387 */ /* 0x000fe80000100800 */
[----:B------:R-:W-:Y:S01]  /*16260*/  STL [R1+0x490], R33 ;  /* 0x0004902101007387 */ /* 0x000fe20000100800 */
[----:B------:R-:W-:Y:S02]  /*16270*/  IMAD R146, R250, c[0x0][0x190], RZ ;  /* 0x00006400fa927a24 */ /* 0x000fe400078e02ff */
[----:B---3--:R-:W-:-:S02]  /*16280*/  IMAD R168, R67, c[0x0][0x190], RZ ;  /* 0x0000640043a87a24 */ /* 0x008fc400078e02ff */
[----:B------:R-:W3:Y:S01]  /*16290*/  LDL.LU R67, [R1+0x7c0] ;  /* 0x0007c00001437983 */ /* 0x000ee20000300800 */
[----:B------:R-:W-:Y:S02]  /*162a0*/  IMAD R127, R24, c[0x0][0x190], RZ ;  /* 0x00006400187f7a24 */ /* 0x000fe400078e02ff */
[----:B------:R-:W-:Y:S01]  /*162b0*/  IMAD R148, R16, c[0x0][0x190], RZ ;  /* 0x0000640010947a24 */ /* 0x000fe200078e02ff */
[----:B------:R-:W3:Y:S01]  /*162c0*/  LDL.LU R95, [R1+0x7bc] ;  /* 0x0007bc00015f7983 */ /* 0x000ee20000300800 */
[----:B------:R-:W-:-:S03]  /*162d0*/  IMAD R150, R75, c[0x0][0x190], RZ ;  /* 0x000064004b967a24 */ /* 0x000fc600078e02ff */
[----:B------:R-:W3:Y:S04]  /*162e0*/  LDL.LU R250, [R1+0x7b8] ;  /* 0x0007b80001fa7983 */ /* 0x000ee80000300800 */
[----:B------:R-:W3:Y:S04]  /*162f0*/  LDL.LU R16, [R1+0x46c] ;  /* 0x00046c0001107983 */ /* 0x000ee80000300800 */
[----:B------:R-:W3:Y:S04]  /*16300*/  LDL.LU R75, [R1+0x468] ;  /* 0x00046800014b7983 */ /* 0x000ee80000300800 */
[----:B------:R-:W-:Y:S04]  /*16310*/  STL [R1+0x48c], R127 ;  /* 0x00048c7f01007387 */ /* 0x000fe80000100800 */
[----:B------:R-:W3:Y:S01]  /*16320*/  LDL.LU R24, [R1+0x464] ;  /* 0x0004640001187983 */ /* 0x000ee20000300800 */
[----:B------:R-:W-:-:S03]  /*16330*/  IMAD R157, R74, c[0x0][0x190], RZ ;  /* 0x000064004a9d7a24 */ /* 0x000fc600078e02ff */
[----:B------:R-:W1:Y:S04]  /*16340*/  LDL.LU R74, [R1+0x7b4] ;  /* 0x0007b400014a7983 */ /* 0x000e680000300800 */
[----:B------:R-:W-:Y:S01]  /*16350*/  STL [R1+0x488], R168 ;  /* 0x000488a801007387 */ /* 0x000fe20000100800 */
[----:B--2---:R-:W-:-:S03]  /*16360*/  IMAD R155, R252, c[0x0][0x190], RZ ;  /* 0x00006400fc9b7a24 */ /* 0x004fc600078e02ff */
[----:B------:R-:W2:Y:S01]  /*16370*/  LDL.LU R252, [R1+0x7b0] ;  /* 0x0007b00001fc7983 */ /* 0x000ea20000300800 */
[----:B------:R-:W-:-:S03]  /*16380*/  IMAD R32, R32, c[0x0][0x190], RZ ;  /* 0x0000640020207a24 */ /* 0x000fc600078e02ff */
[----:B------:R-:W-:Y:S04]  /*16390*/  STL [R1+0x7dc], R150 ;  /* 0x0007dc9601007387 */ /* 0x000fe80000100800 */
[----:B------:R-:W-:Y:S01]  /*163a0*/  STL [R1+0x484], R32 ;  /* 0x0004842001007387 */ /* 0x000fe20000100800 */
[----:B------:R-:W-:Y:S02]  /*163b0*/  IMAD R154, R251, c[0x0][0x190], RZ ;  /* 0x00006400fb9a7a24 */ /* 0x000fe400078e02ff */
[----:B------:R-:W-:Y:S01]  /*163c0*/  IMAD R156, R8, c[0x0][0x190], RZ ;  /* 0x00006400089c7a24 */ /* 0x000fe200078e02ff */
[----:B------:R-:W2:Y:S01]  /*163d0*/  LDL.LU R251, [R1+0x7ac] ;  /* 0x0007ac0001fb7983 */ /* 0x000ea20000300800 */
[----:B------:R-:W-:-:S03]  /*163e0*/  IMAD R119, R9, c[0x0][0x190], RZ ;  /* 0x0000640009777a24 */ /* 0x000fc600078e02ff */
[----:B------:R-:W2:Y:S01]  /*163f0*/  LDL.LU R8, [R1+0x7a8] ;  /* 0x0007a80001087983 */ /* 0x000ea20000300800 */
[----:B------:R-:W-:-:S03]  /*16400*/  IMAD R161, R17, c[0x0][0x190], RZ ;  /* 0x0000640011a17a24 */ /* 0x000fc600078e02ff */
[----:B------:R-:W2:Y:S04]  /*16410*/  LDL.LU R9, [R1+0x7a4] ;  /* 0x0007a40001097983 */ /* 0x000ea80000300800 */
[----:B------:R-:W-:Y:S01]  /*16420*/  STL [R1+0x480], R119 ;  /* 0x0004807701007387 */ /* 0x000fe20000100800 */
[----:B------:R-:W-:-:S03]  /*16430*/  IMAD R158, R59, c[0x0][0x190], RZ ;  /* 0x000064003b9e7a24 */ /* 0x000fc600078e02ff */
[----:B------:R-:W2:Y:S04]  /*16440*/  LDL.LU R17, [R1+0x460] ;  /* 0x0004600001117983 */ /* 0x000ea80000300800 */
[----:B------:R-:W2:Y:S01]  /*16450*/  LDL.LU R59, [R1+0x45c] ;  /* 0x00045c00013b7983 */ /* 0x000ea20000300800 */
[----:B------:R-:W-:Y:S02]  /*16460*/  IMAD R25, R25, c[0x0][0x190], RZ ;  /* 0x0000640019197a24 */ /* 0x000fe400078e02ff */
[----:B----4-:R-:W-:Y:S02]  /*16470*/  IMAD R165, R66, c[0x0][0x190], RZ ;  /* 0x0000640042a57a24 */ /* 0x010fe400078e02ff */
        /* <DEDUP_REMOVED lines=8> */
[----:B------:R-:W3:Y:S01]  /*16500*/  LDL.LU R75, [R1+0x79c] ;  /* 0x00079c00014b7983 */ /* 0x000ee20000300800 */
[----:B------:R-:W-:-:S03]  /*16510*/  IMAD R162, R95, c[0x0][0x190], RZ ;  /* 0x000064005fa27a24 */ /* 0x000fc600078e02ff */
[----:B------:R-:W3:Y:S01]  /*16520*/  LDL.LU R136, [R1+0x798] ;  /* 0x0007980001887983 */ /* 0x000ee20000300800 */
[----:B------:R-:W-:-:S03]  /*16530*/  IMAD R164, R250, c[0x0][0x190], RZ ;  /* 0x00006400faa47a24 */ /* 0x000fc600078e02ff */
[----:B------:R-:W-:Y:S01]  /*16540*/  STL [R1+0x46c], R111 ;  /* 0x00046c6f01007387 */ /* 0x000fe20000100800 */
[----:B-1----:R-:W-:-:S05]  /*16550*/  IMAD R0, R74, c[0x0][0x190], RZ ;  /* 0x000064004a007a24 */ /* 0x002fca00078e02ff */
[----:B------:R3:W-:Y:S04]  /*16560*/  STL [R1+0x7b4], R0 ;  /* 0x0007b40001007387 */ /* 0x0007e80000100800 */
[----:B------:R-:W3:Y:S04]  /*16570*/  LDL.LU R95, [R1+0x794] ;  /* 0x00079400015f7983 */ /* 0x000ee80000300800 */
[----:B------:R-:W3:Y:S04]  /*16580*/  LDL.LU R250, [R1+0x790] ;  /* 0x0007900001fa7983 */ /* 0x000ee80000300800 */
[----:B------:R-:W3:Y:S04]  /*16590*/  LDL.LU R16, [R1+0x44c] ;  /* 0x00044c0001107983 */ /* 0x000ee80000300800 */
[----:B------:R-:W3:Y:S01]  /*165a0*/  LDL.LU R74, [R1+0x448] ;  /* 0x00044800014a7983 */ /* 0x000ee20000300800 */
[----:B--2---:R-:W-:-:S03]  /*165b0*/  IMAD R173, R252, c[0x0][0x190], RZ ;  /* 0x00006400fcad7a24 */ /* 0x004fc600078e02ff */
[----:B------:R-:W2:Y:S01]  /*165c0*/  LDL.LU R252, [R1+0x444] ;  /* 0x0004440001fc7983 */ /* 0x000ea20000300800 */
[----:B------:R-:W-:-:S03]  /*165d0*/  IMAD R24, R24, c[0x0][0x190], RZ ;  /* 0x0000640018187a24 */ /* 0x000fc600078e02ff */
[----:B------:R-:W-:Y:S04]  /*165e0*/  STL [R1+0x468], R160 ;  /* 0x000468a001007387 */ /* 0x000fe80000100800 */
[----:B------:R-:W2:Y:S01]  /*165f0*/  LDL.LU R137, [R1+0x78c] ;  /* 0x00078c0001897983 */ /* 0x000ea20000300800 */
[----:B------:R-:W-:-:S03]  /*16600*/  IMAD R171, R251, c[0x0][0x190], RZ ;  /* 0x00006400fbab7a24 */ /* 0x000fc600078e02ff */
[----:B------:R-:W-:Y:S01]  /*16610*/  STL [R1+0x464], R24 ;  /* 0x0004641801007387 */ /* 0x000fe20000100800 */
[----:B------:R-:W-:-:S03]  /*16620*/  IMAD R170, R8, c[0x0][0x190], RZ ;  /* 0x0000640008aa7a24 */ /* 0x000fc600078e02ff */
[----:B------:R-:W2:Y:S04]  /*16630*/  LDL.LU R251, [R1+0x788] ;  /* 0x0007880001fb7983 */ /* 0x000ea80000300800 */
[----:B------:R-:W2:Y:S04]  /*16640*/  LDL.LU R8, [R1+0x784] ;  /* 0x0007840001087983 */ /* 0x000ea80000300800 */
[----:B------:R-:W2:Y:S01]  /*16650*/  LDL.LU R128, [R1+0x780] ;  /* 0x0007800001807983 */ /* 0x000ea20000300800 */
[----:B------:R-:W-:Y:S02]  /*16660*/  IMAD R103, R17, c[0x0][0x190], RZ ;  /* 0x0000640011677a24 */ /* 0x000fe400078e02ff */
[----:B------:R-:W-:-:S02]  /*16670*/  IMAD R172, R9, c[0x0][0x190], RZ ;  /* 0x0000640009ac7a24 */ /* 0x000fc400078e02ff */
[----:B------:R-:W-:Y:S02]  /*16680*/  IMAD R153, R59, c[0x0][0x190], RZ ;  /* 0x000064003b997a24 */ /* 0x000fe400078e02ff */
[----:B----4-:R-:W-:Y:S02]  /*16690*/  IMAD R17, R66, c[0x0][0x190], RZ ;  /* 0x0000640042117a24 */ /* 0x010fe400078e02ff */
[----:B------:R-:W4:Y:S04]  /*166a0*/  LDL.LU R66, [R1+0x77c] ;  /* 0x00077c0001427983 */ /* 0x000f280000300800 */
[----:B------:R-:W4:Y:S04]  /*166b0*/  LDL.LU R129, [R1+0x440] ;  /* 0x0004400001817983 */ /* 0x000f280000300800 */
[----:B------:R-:W4:Y:S01]  /*166c0*/  LDL.LU R120, [R1+0x434] ;  /* 0x0004340001787983 */ /* 0x000f220000300800 */
[----:B---3--:R-:W-:-:S05]  /*166d0*/  IMAD R0, R67, c[0x0][0x190], RZ ;  /* 0x0000640043007a24 */ /* 0x008fca00078e02ff */
[----:B------:R1:W-:Y:S04]  /*166e0*/  STL [R1+0x7a0], R0 ;  /* 0x0007a00001007387 */ /* 0x0003e80000100800 */
[----:B------:R-:W3:Y:S04]  /*166f0*/  LDL.LU R9, [R1+0x430] ;  /* 0x0004300001097983 */ /* 0x000ee80000300800 */
[----:B------:R-:W3:Y:S04]  /*16700*/  LDL.LU R67, [R1+0x778] ;  /* 0x0007780001437983 */ /* 0x000ee80000300800 */
[----:B------:R-:W3:Y:S01]  /*16710*/  LDL.LU R121, [R1+0x774] ;  /* 0x0007740001797983 */ /* 0x000ee20000300800 */
[----:B------:R-:W-:-:S03]  /*16720*/  IMAD R181, R75, c[0x0][0x190], RZ ;  /* 0x000064004bb57a24 */ /* 0x000fc600078e02ff */
[----:B------:R-:W-:Y:S04]  /*16730*/  STL [R1+0x460], R103 ;  /* 0x0004606701007387 */ /* 0x000fe80000100800 */
[----:B------:R-:W3:Y:S04]  /*16740*/  LDL.LU R59, [R1+0x770] ;  /* 0x00077000013b7983 */ /* 0x000ee80000300800 */
[----:B------:R-:W3:Y:S04]  /*16750*/  LDL.LU R75, [R1+0x76c] ;  /* 0x00076c00014b7983 */ /* 0x000ee80000300800 */
[----:B------:R-:W-:Y:S04]  /*16760*/  STL [R1+0x45c], R153 ;  /* 0x00045c9901007387 */ /* 0x000fe80000100800 */
[----:B------:R-:W-:Y:S01]  /*16770*/  STL [R1+0x458], R17 ;  /* 0x0004581101007387 */ /* 0x000fe20000100800 */
[----:B------:R-:W-:-:S03]  /*16780*/  IMAD R180, R250, c[0x0][0x190], RZ ;  /* 0x00006400fab47a24 */ /* 0x000fc600078e02ff */
[----:B------:R-:W3:Y:S01]  /*16790*/  LDL.LU R250, [R1+0x768] ;  /* 0x0007680001fa7983 */ /* 0x000ee20000300800 */
[----:B------:R-:W-:-:S03]  /*167a0*/  IMAD R152, R74, c[0x0][0x190], RZ ;  /* 0x000064004a987a24 */ /* 0x000fc600078e02ff */
[----:B------:R-:W3:Y:S01]  /*167b0*/  LDL.LU R74, [R1+0x42c] ;  /* 0x00042c00014a7983 */ /* 0x000ee20000300800 */
[----:B------:R-:W-:Y:S02]  /*167c0*/  IMAD R178, R95, c[0x0][0x190], RZ ;  /* 0x000064005fb27a24 */ /* 0x000fe400078e02ff */
[----:B------:R-:W-:Y:S02]  /*167d0*/  IMAD R95, R16, c[0x0][0x190], RZ ;  /* 0x00006400105f7a24 */ /* 0x000fe400078e02ff */
[----:B--2---:R-:W-:Y:S02]  /*167e0*/  IMAD R16, R252, c[0x0][0x190], RZ ;  /* 0x00006400fc107a24 */ /* 0x004fe400078e02ff */
[----:B------:R-:W2:Y:S01]  /*167f0*/  LDL.LU R252, [R1+0x428] ;  /* 0x0004280001fc7983 */ /* 0x000ea20000300800 */
[----:B-1----:R-:W-:-:S03]  /*16800*/  IMAD R0, R137, c[0x0][0x190], RZ ;  /* 0x0000640089007a24 */ /* 0x002fc600078e02ff */
[----:B------:R-:W-:Y:S04]  /*16810*/  STL [R1+0x44c], R95 ;  /* 0x00044c5f01007387 */ /* 0x000fe80000100800 */
[----:B------:R1:W-:Y:S01]  /*16820*/  STL [R1+0x78c], R0 ;  /* 0x00078c0001007387 */ /* 0x0003e20000100800 */
[----:B------:R-:W-:-:S03]  /*16830*/  IMAD R189, R251, c[0x0][0x190], RZ ;  /* 0x00006400fbbd7a24 */ /* 0x000fc600078e02ff */
[----:B------:R-:W-:Y:S01]  /*16840*/  STL [R1+0x448], R152 ;  /* 0x0004489801007387 */ /* 0x000fe20000100800 */
[----:B------:R-:W-:-:S03]  /*16850*/  IMAD R187, R8, c[0x0][0x190], RZ ;  /* 0x0000640008bb7a24 */ /* 0x000fc600078e02ff */
[----:B------:R-:W2:Y:S04]  /*16860*/  LDL.LU R8, [R1+0x41c] ;  /* 0x00041c0001087983 */ /* 0x000ea80000300800 */
[----:B------:R-:W2:Y:S04]  /*16870*/  LDL.LU R251, [R1+0x764] ;  /* 0x0007640001fb7983 */ /* 0x000ea80000300800 */
[----:B------:R-:W-:Y:S01]  /*16880*/  STL [R1+0x444], R16 ;  /* 0x0004441001007387 */ /* 0x000fe20000100800 */
[----:B----4-:R-:W-:-:S03]  /*16890*/  IMAD R188, R66, c[0x0][0x190], RZ ;  /* 0x0000640042bc7a24 */ /* 0x010fc600078e02ff */
[----:B------:R-:W4:Y:S01]  /*168a0*/  LDL.LU R66, [R1+0x760] ;  /* 0x0007600001427983 */ /* 0x000f220000300800 */
[----:B-1----:R-:W-:-:S05]  /*168b0*/  IMAD R0, R129, c[0x0][0x190], RZ ;  /* 0x0000640081007a24 */ /* 0x002fca00078e02ff */
[----:B------:R1:W-:Y:S01]  /*168c0*/  STL [R1+0x440], R0 ;  /* 0x0004400001007387 */ /* 0x0003e20000100800 */
[----:B------:R-:W-:Y:S02]  /*168d0*/  IMAD R145, R120, c[0x0][0x190], RZ ;  /* 0x0000640078917a24 */ /* 0x000fe400078e02ff */
[----:B---3--:R-:W-:Y:S02]  /*168e0*/  IMAD R9, R9, c[0x0][0x190], RZ ;  /* 0x0000640009097a24 */ /* 0x008fe400078e02ff */
[----:B-1----:R-:W-:Y:S02]  /*168f0*/  IMAD R0, R67, c[0x0][0x190], RZ ;  /* 0x0000640043007a24 */ /* 0x002fe400078e02ff */
[----:B------:R-:W3:Y:S04]  /*16900*/  LDL.LU R67, [R1+0x75c] ;  /* 0x00075c0001437983 */ /* 0x000ee80000300800 */
[----:B------:R1:W-:Y:S04]  /*16910*/  STL [R1+0x778], R0 ;  /* 0x0007780001007387 */ /* 0x0003e80000100800 */
[----:B------:R-:W-:Y:S04]  /*16920*/  STL [R1+0x434], R145 ;  /* 0x0004349101007387 */ /* 0x000fe80000100800 */
[----:B------:R-:W-:Y:S04]  /*16930*/  STL [R1+0x430], R9 ;  /* 0x0004300901007387 */ /* 0x000fe80000100800 */
[----:B------:R-:W3:Y:S04]  /*16940*/  LDL.LU R202, [R1+0x758] ;  /* 0x0007580001ca7983 */ /* 0x000ee80000300800 */
[----:B------:R-:W3:Y:S04]  /*16950*/  LDL.LU R204, [R1+0x754] ;  /* 0x0007540001cc7983 */ /* 0x000ee80000300800 */
[----:B------:R-:W3:Y:S01]  /*16960*/  LDL.LU R137, [R1+0x418] ;  /* 0x0004180001897983 */ /* 0x000ee20000300800 */
[----:B------:R-:W-:-:S02]  /*16970*/  IMAD R195, R59, c[0x0][0x190], RZ ;  /* 0x000064003bc37a24 */ /* 0x000fc400078e02ff */
[----:B------:R-:W-:Y:S01]  /*16980*/  IMAD R194, R75, c[0x0][0x190], RZ ;  /* 0x000064004bc27a24 */ /* 0x000fe200078e02ff */
[----:B------:R-:W3:Y:S04]  /*16990*/  LDL.LU R59, [R1+0x414] ;  /* 0x00041400013b7983 */ /* 0x000ee80000300800 */
[----:B------:R-:W3:Y:S04]  /*169a0*/  LDL.LU R75, [R1+0x410] ;  /* 0x00041000014b7983 */ /* 0x000ee80000300800 */
[----:B------:R-:W3:Y:S01]  /*169b0*/  LDL.LU R212, [R1+0x750] ;  /* 0x0007500001d47983 */ /* 0x000ee20000300800 */
[----:B-1----:R-:W-:-:S03]  /*169c0*/  IMAD R0, R74, c[0x0][0x190], RZ ;  /* 0x000064004a007a24 */ /* 0x002fc600078e02ff */
[----:B------:R-:W3:Y:S01]  /*169d0*/  LDL.LU R213, [R1+0x74c] ;  /* 0x00074c0001d57983 */ /* 0x000ee20000300800 */
[----:B------:R-:W-:-:S03]  /*169e0*/  IMAD R179, R136, c[0x0][0x190], RZ ;  /* 0x0000640088b37a24 */ /* 0x000fc600078e02ff */
[----:B------:R-:W3:Y:S04]  /*169f0*/  LDL.LU R211, [R1+0x748] ;  /* 0x0007480001d37983 */ /* 0x000ee80000300800 */
[----:B------:R1:W-:Y:S04]  /*16a00*/  STL [R1+0x42c], R0 ;  /* 0x00042c0001007387 */ /* 0x0003e80000100800 */
[----:B------:R-:W3:Y:S04]  /*16a10*/  LDL.LU R210, [R1+0x744] ;  /* 0x0007440001d27983 */ /* 0x000ee80000300800 */
[----:B------:R-:W3:Y:S04]  /*16a20*/  LDL.LU R136, [R1+0x740] ;  /* 0x0007400001887983 */ /* 0x000ee80000300800 */
[----:B------:R-:W3:Y:S04]  /*16a30*/  LDL.LU R120, [R1+0x404] ;  /* 0x0004040001787983 */ /* 0x000ee80000300800 */
[----:B------:R-:W3:Y:S01]  /*16a40*/  LDL.LU R74, [R1+0x400] ;  /* 0x00040000014a7983 */ /* 0x000ee20000300800 */
[----:B--2---:R-:W-:-:S03]  /*16a50*/  IMAD R144, R252, c[0x0][0x190], RZ ;  /* 0x00006400fc907a24 */ /* 0x004fc600078e02ff */
[----:B------:R-:W2:Y:S04]  /*16a60*/  LDL.LU R252, [R1+0x3fc] ;  /* 0x0003fc0001fc7983 */ /* 0x000ea80000300800 */
[----:B------:R-:W2:Y:S01]  /*16a70*/  LDL.LU R218, [R1+0x73c] ;  /* 0x00073c0001da7983 */ /* 0x000ea20000300800 */
[----:B------:R-:W-:-:S03]  /*16a80*/  IMAD R186, R128, c[0x0][0x190], RZ ;  /* 0x0000640080ba7a24 */ /* 0x000fc600078e02ff */
[----:B------:R-:W2:Y:S01]  /*16a90*/  LDL.LU R219, [R1+0x738] ;  /* 0x0007380001db7983 */ /* 0x000ea20000300800 */
[----:B------:R-:W-:Y:S02]  /*16aa0*/  IMAD R196, R250, c[0x0][0x190], RZ ;  /* 0x00006400fac47a24 */ /* 0x000fe400078e02ff */
[----:B------:R-:W-:Y:S02]  /*16ab0*/  IMAD R197, R121, c[0x0][0x190], RZ ;  /* 0x0000640079c57a24 */ /* 0x000fe400078e02ff */
[----:B-1----:R-:W-:-:S05]  /*16ac0*/  IMAD R0, R251, c[0x0][0x190], RZ ;  /* 0x00006400fb007a24 */ /* 0x002fca00078e02ff */
[----:B------:R1:W-:Y:S04]  /*16ad0*/  STL [R1+0x764], R0 ;  /* 0x0007640001007387 */ /* 0x0003e80000100800 */
[----:B------:R-:W2:Y:S04]  /*16ae0*/  LDL.LU R128, [R1+0x734] ;  /* 0x0007340001807983 */ /* 0x000ea80000300800 */
[----:B------:R-:W2:Y:S04]  /*16af0*/  LDL.LU R129, [R1+0x730] ;  /* 0x0007300001817983 */ /* 0x000ea80000300800 */
[----:B------:R-:W2:Y:S04]  /*16b00*/  LDL.LU R250, [R1+0x72c] ;  /* 0x00072c0001fa7983 */ /* 0x000ea80000300800 */
[----:B------:R-:W-:Y:S04]  /*16b10*/  STL [R1+0x428], R144 ;  /* 0x0004289001007387 */ /* 0x000fe80000100800 */
[----:B------:R-:W2:Y:S01]  /*16b20*/  LDL.LU R251, [R1+0x3f8] ;  /* 0x0003f80001fb7983 */ /* 0x000ea20000300800 */
[----:B----4-:R-:W-:-:S03]  /*16b30*/  IMAD R205, R66, c[0x0][0x190], RZ ;  /* 0x0000640042cd7a24 */ /* 0x010fc600078e02ff */
[----:B------:R-:W4:Y:S01]  /*16b40*/  LDL.LU R121, [R1+0x3f4] ;  /* 0x0003f40001797983 */ /* 0x000f220000300800 */
[----:B------:R-:W-:Y:S02]  /*16b50*/  IMAD R8, R8, c[0x0][0x190], RZ ;  /* 0x0000640008087a24 */ /* 0x000fe400078e02ff */
[----:B---3--:R-:W-:Y:S02]  /*16b60*/  IMAD R203, R67, c[0x0][0x190], RZ ;  /* 0x0000640043cb7a24 */ /* 0x008fe400078e02ff */
[----:B------:R-:W3:Y:S04]  /*16b70*/  LDL.LU R67, [R1+0x3f0] ;  /* 0x0003f00001437983 */ /* 0x000ee80000300800 */
[----:B------:R-:W3:Y:S04]  /*16b80*/  LDL.LU R66, [R1+0x728] ;  /* 0x0007280001427983 */ /* 0x000ee80000300800 */
[----:B------:R-:W-:Y:S01]  /*16b90*/  STL [R1+0x41c], R8 ;  /* 0x00041c0801007387 */ /* 0x000fe20000100800 */
[----:B-1----:R-:W-:-:S02]  /*16ba0*/  IMAD R0, R137, c[0x0][0x190], RZ ;  /* 0x0000640089007a24 */ /* 0x002fc400078e02ff */
[----:B------:R-:W-:-:S03]  /*16bb0*/  IMAD R137, R59, c[0x0][0x190], RZ ;  /* 0x000064003b897a24 */ /* 0x000fc600078e02ff */
[----:B------:R1:W-:Y:S04]  /*16bc0*/  STL [R1+0x418], R0 ;  /* 0x0004180001007387 */ /* 0x0003e80000100800 */
[----:B------:R-:W3:Y:S01]  /*16bd0*/  LDL.LU R59, [R1+0x724] ;  /* 0x00072400013b7983 */ /* 0x000ee20000300800 */
[----:B------:R-:W-:Y:S02]  /*16be0*/  IMAD R75, R75, c[0x0][0x190], RZ ;  /* 0x000064004b4b7a24 */ /* 0x000fe400078e02ff */
[----:B-1----:R-:W-:Y:S01]  /*16bf0*/  IMAD R0, R212, c[0x0][0x190], RZ ;  /* 0x00006400d4007a24 */ /* 0x002fe200078e02ff */
[----:B------:R-:W-:Y:S04]  /*16c00*/  STL [R1+0x414], R137 ;  /* 0x0004148901007387 */ /* 0x000fe80000100800 */
[----:B------:R1:W-:Y:S04]  /*16c10*/  STL [R1+0x750], R0 ;  /* 0x0007500001007387 */ /* 0x0003e80000100800 */
[----:B------:R-:W-:Y:S01]  /*16c20*/  STL [R1+0x410], R75 ;  /* 0x0004104b01007387 */ /* 0x000fe20000100800 */
[----:B------:R-:W-:-:S02]  /*16c30*/  IMAD R212, R136, c[0x0][0x190], RZ ;  /* 0x0000640088d47a24 */ /* 0x000fc400078e02ff */
[----:B-1----:R-:W-:Y:S02]  /*16c40*/  IMAD R0, R120, c[0x0][0x190], RZ ;  /* 0x0000640078007a24 */ /* 0x002fe400078e02ff */
[----:B------:R-:W-:-:S03]  /*16c50*/  IMAD R136, R74, c[0x0][0x190], RZ ;  /* 0x000064004a887a24 */ /* 0x000fc600078e02ff */
[----:B------:R1:W-:Y:S04]  /*16c60*/  STL [R1+0x404], R0 ;  /* 0x0004040001007387 */ /* 0x0003e80000100800 */
[----:B------:R-:W3:Y:S01]  /*16c70*/  LDL.LU R120, [R1+0x720] ;  /* 0x0007200001787983 */ /* 0x000ee20000300800 */
[----:B--2---:R-:W-:-:S03]  /*16c80*/  IMAD R74, R252, c[0x0][0x190], RZ ;  /* 0x00006400fc4a7a24 */ /* 0x004fc600078e02ff */
[----:B------:R-:W2:Y:S01]  /*16c90*/  LDL.LU R252, [R1+0x71c] ;  /* 0x00071c0001fc7983 */ /* 0x000ea20000300800 */
[----:B-1----:R-:W-:-:S03]  /*16ca0*/  IMAD R0, R218, c[0x0][0x190], RZ ;  /* 0x00006400da007a24 */ /* 0x002fc600078e02ff */
[----:B------:R-:W-:Y:S04]  /*16cb0*/  STL [R1+0x400], R136 ;  /* 0x0004008801007387 */ /* 0x000fe80000100800 */
[----:B------:R3:W-:Y:S04]  /*16cc0*/  STL [R1+0x73c], R0 ;  /* 0x00073c0001007387 */ /* 0x0007e80000100800 */
[----:B------:R-:W-:Y:S04]  /*16cd0*/  STL [R1+0x3fc], R74 ;  /* 0x0003fc4a01007387 */ /* 0x000fe80000100800 */
[----:B------:R-:W2:Y:S01]  /*16ce0*/  LDL.LU R223, [R1+0x718] ;  /* 0x0007180001df7983 */ /* 0x000ea20000300800 */
[----:B------:R-:W-:-:S02]  /*16cf0*/  IMAD R221, R219, c[0x0][0x190], RZ ;  /* 0x00006400dbdd7a24 */ /* 0x000fc400078e02ff */
[----:B------:R-:W-:Y:S02]  /*16d00*/  IMAD R219, R128, c[0x0][0x190], RZ ;  /* 0x0000640080db7a24 */ /* 0x000fe400078e02ff */
[----:B------:R-:W-:Y:S02]  /*16d10*/  IMAD R220, R250, c[0x0][0x190], RZ ;  /* 0x00006400fadc7a24 */ /* 0x000fe400078e02ff */
[----:B------:R-:W2:Y:S04]  /*16d20*/  LDL.LU R250, [R1+0x3ec] ;  /* 0x0003ec0001fa7983 */ /* 0x000ea80000300800 */
[----:B------:R-:W2:Y:S01]  /*16d30*/  LDL.LU R128, [R1+0x3e8] ;  /* 0x0003e80001807983 */ /* 0x000ea20000300800 */
[----:B------:R-:W-:Y:S02]  /*16d40*/  IMAD R251, R251, c[0x0][0x190], RZ ;  /* 0x00006400fbfb7a24 */ /* 0x000fe400078e02ff */
[----:B------:R-:W-:-:S02]  /*16d50*/  IMAD R218, R129, c[0x0][0x190], RZ ;  /* 0x0000640081da7a24 */ /* 0x000fc400078e02ff */
[----:B----4-:R-:W-:Y:S02]  /*16d60*/  IMAD R129, R121, c[0x0][0x190], RZ ;  /* 0x0000640079817a24 */ /* 0x010fe400078e02ff */
[----:B---3--:R-:W-:Y:S02]  /*16d70*/  IMAD R0, R66, c[0x0][0x190], RZ ;  /* 0x0000640042007a24 */ /* 0x008fe400078e02ff */
[----:B------:R-:W3:Y:S04]  /*16d80*/  LDL.LU R66, [R1+0x3e4] ;  /* 0x0003e40001427983 */ /* 0x000ee80000300800 */
[----:B------:R1:W-:Y:S04]  /*16d90*/  STL [R1+0x728], R0 ;  /* 0x0007280001007387 */ /* 0x0003e80000100800 */
[----:B------:R-:W4:Y:S04]  /*16da0*/  LDL.LU R231, [R1+0x714] ;  /* 0x0007140001e77983 */ /* 0x000f280000300800 */
[----:B------:R-:W4:Y:S04]  /*16db0*/  LDL.LU R245, [R1+0x710] ;  /* 0x0007100001f57983 */ /* 0x000f280000300800 */
[----:B------:R-:W-:Y:S04]  /*16dc0*/  STL [R1+0x3f8], R251 ;  /* 0x0003f8fb01007387 */ /* 0x000fe80000100800 */
[----:B------:R-:W4:Y:S04]  /*16dd0*/  LDL.LU R244, [R1+0x70c] ;  /* 0x00070c0001f47983 */ /* 0x000f280000300800 */
[----:B------:R-:W4:Y:S01]  /*16de0*/  LDL.LU R243, [R1+0x708] ;  /* 0x0007080001f37983 */ /* 0x000f220000300800 */
[----:B------:R-:W-:-:S03]  /*16df0*/  IMAD R229, R59, c[0x0][0x190], RZ ;  /* 0x000064003be57a24 */ /* 0x000fc600078e02ff */
[----:B------:R-:W4:Y:S01]  /*16e00*/  LDL.LU R242, [R1+0x704] ;  /* 0x0007040001f27983 */ /* 0x000f220000300800 */
[----:B------:R-:W-:-:S03]  /*16e10*/  IMAD R67, R67, c[0x0][0x190], RZ ;  /* 0x0000640043437a24 */ /* 0x000fc600078e02ff */
[----:B------:R-:W4:Y:S04]  /*16e20*/  LDL.LU R247, [R1+0x3e0] ;  /* 0x0003e00001f77983 */ /* 0x000f280000300800 */
[----:B------:R-:W4:Y:S04]  /*16e30*/  LDL.LU R121, [R1+0x3d4] ;  /* 0x0003d40001797983 */ /* 0x000f280000300800 */
[----:B------:R-:W4:Y:S04]  /*16e40*/  LDL.LU R59, [R1+0x700] ;  /* 0x00070000013b7983 */ /* 0x000f280000300800 */
[----:B-1----:R-:W4:Y:S04]  /*16e50*/  LDL.LU R0, [R1+0x6fc] ;  /* 0x0006fc0001007983 */ /* 0x002f280000300800 */
[----:B------:R-:W4:Y:S04]  /*16e60*/  LDL.LU R230, [R1+0x6f8] ;  /* 0x0006f80001e67983 */ /* 0x000f280000300800 */
[----:B------:R-:W-:Y:S04]  /*16e70*/  STL [R1+0x3f0], R67 ;  /* 0x0003f04301007387 */ /* 0x000fe80000100800 */
[----:B------:R-:W-:Y:S04]  /*16e80*/  STL [R1+0x3f4], R129 ;  /* 0x0003f48101007387 */ /* 0x000fe80000100800 */
[----:B------:R-:W4:Y:S04]  /*16e90*/  LDL.LU R248, [R1+0x6f4] ;  /* 0x0006f40001f87983 */ /* 0x000f280000300800 */
[----:B------:R-:W4:Y:S01]  /*16ea0*/  LDL.LU R249, [R1+0x6f0] ;  /* 0x0006f00001f97983 */ /* 0x000f220000300800 */
[----:B------:R-:W-:-:S03]  /*16eb0*/  IMAD R227, R120, c[0x0][0x190], RZ ;  /* 0x0000640078e37a24 */ /* 0x000fc600078e02ff */
[----:B------:R-:W4:Y:S04]  /*16ec0*/  LDL.LU R246, [R1+0x6ec] ;  /* 0x0006ec0001f67983 */ /* 0x000f280000300800 */
[----:B------:R-:W4:Y:S04]  /*16ed0*/  LDL.LU R240, [R1+0x6e8] ;  /* 0x0006e80001f07983 */ /* 0x000f280000300800 */
[----:B------:R-:W4:Y:S01]  /*16ee0*/  LDL.LU R120, [R1+0x6e4] ;  /* 0x0006e40001787983 */ /* 0x000f220000300800 */
[----:B--2---:R-:W-:-:S03]  /*16ef0*/  IMAD R226, R252, c[0x0][0x190], RZ ;  /* 0x00006400fce27a24 */ /* 0x004fc600078e02ff */
[----:B------:R-:W2:Y:S04]  /*16f00*/  LDL.LU R252, [R1+0x6e0] ;  /* 0x0006e00001fc7983 */ /* 0x000ea80000300800 */
[----:B------:R-:W2:Y:S04]  /*16f10*/  LDL.LU R241, [R1+0x6dc] ;  /* 0x0006dc0001f17983 */ /* 0x000ea80000300800 */
[----:B------:R-:W2:Y:S04]  /*16f20*/  LDL.LU R236, [R1+0x6d8] ;  /* 0x0006d80001ec7983 */ /* 0x000ea80000300800 */
[----:B------:R-:W2:Y:S01]  /*16f30*/  LDL.LU R237, [R1+0x6d4] ;  /* 0x0006d40001ed7983 */ /* 0x000ea20000300800 */
[----:B------:R-:W-:-:S03]  /*16f40*/  IMAD R228, R223, c[0x0][0x190], RZ ;  /* 0x00006400dfe47a24 */ /* 0x000fc600078e02ff */
[----:B------:R-:W2:Y:S04]  /*16f50*/  LDL.LU R232, [R1+0x6d0] ;  /* 0x0006d00001e87983 */ /* 0x000ea80000300800 */
[----:B------:R-:W2:Y:S01]  /*16f60*/  LDL.LU R223, [R1+0x844] ;  /* 0x0008440001df7983 */ /* 0x000ea20000300800 */
[----:B------:R-:W-:Y:S02]  /*16f70*/  IMAD R250, R250, c[0x0][0x190], RZ ;  /* 0x00006400fafa7a24 */ /* 0x000fe400078e02ff */
[----:B------:R-:W-:-:S03]  /*16f80*/  IMAD R128, R128, c[0x0][0x190], RZ ;  /* 0x0000640080807a24 */ /* 0x000fc600078e02ff */
[----:B------:R-:W-:Y:S01]  /*16f90*/  STL [R1+0x3ec], R250 ;  /* 0x0003ecfa01007387 */ /* 0x000fe20000100800 */
[----:B---3--:R-:W-:Y:S02]  /*16fa0*/  IMAD R66, R66, c[0x0][0x190], RZ ;  /* 0x0000640042427a24 */ /* 0x008fe400078e02ff */
[----:B----4-:R-:W-:-:S05]  /*16fb0*/  IMAD R231, R231, c[0x0][0x190], RZ ;  /* 0x00006400e7e77a24 */ /* 0x010fca00078e02ff */
[----:B------:R1:W-:Y:S04]  /*16fc0*/  STL [R1+0x714], R231 ;  /* 0x000714e701007387 */ /* 0x0003e80000100800 */
[----:B------:R-:W-:Y:S04]  /*16fd0*/  STL [R1+0x3e4], R66 ;  /* 0x0003e44201007387 */ /* 0x000fe80000100800 */
[----:B------:R-:W-:Y:S01]  /*16fe0*/  STL [R1+0x3e8], R128 ;  /* 0x0003e88001007387 */ /* 0x000fe20000100800 */
[----:B------:R-:W-:Y:S02]  /*16ff0*/  IMAD R247, R247, c[0x0][0x190], RZ ;  /* 0x00006400f7f77a24 */ /* 0x000fe400078e02ff */
[----:B------:R-:W-:-:S03]  /*17000*/  IMAD R121, R121, c[0x0][0x190], RZ ;  /* 0x0000640079797a24 */ /* 0x000fc600078e02ff */
[----:B------:R-:W-:Y:S01]  /*17010*/  STL [R1+0x3e0], R247 ;  /* 0x0003e0f701007387 */ /* 0x000fe20000100800 */
[----:B------:R-:W-:Y:S02]  /*17020*/  IMAD R59, R59, c[0x0][0x190], RZ ;  /* 0x000064003b3b7a24 */ /* 0x000fe400078e02ff */
[----:B-1----:R-:W-:Y:S02]  /*17030*/  IMAD R231, R0, c[0x0][0x190], RZ ;  /* 0x0000640000e77a24 */ /* 0x002fe400078e02ff */
[----:B------:R-:W-:-:S03]  /*17040*/  IMAD R0, R230, c[0x0][0x190], RZ ;  /* 0x00006400e6007a24 */ /* 0x000fc600078e02ff */
[----:B------:R1:W-:Y:S04]  /*17050*/  STL [R1+0x6fc], R231 ;  /* 0x0006fce701007387 */ /* 0x0003e80000100800 */
[----:B------:R-:W-:Y:S04]  /*17060*/  STL [R1+0x3d0], R59 ;  /* 0x0003d03b01007387 */ /* 0x000fe80000100800 */
[----:B------:R-:W-:Y:S01]  /*17070*/  STL [R1+0x3d4], R121 ;  /* 0x0003d47901007387 */ /* 0x000fe20000100800 */
[----:B-1----:R-:W-:-:S03]  /*17080*/  IMAD R231, R248, c[0x0][0x190], RZ ;  /* 0x00006400f8e77a24 */ /* 0x002fc600078e02ff */
[----:B------:R1:W-:Y:S01]  /*17090*/  STL [R1+0x6f8], R0 ;  /* 0x0006f80001007387 */ /* 0x0003e20000100800 */
[----:B------:R-:W-:-:S03]  /*170a0*/  IMAD R230, R249, c[0x0][0x190], RZ ;  /* 0x00006400f9e67a24 */ /* 0x000fc600078e02ff */
[----:B------:R-:W-:Y:S01]  /*170b0*/  STL [R1+0x6f4], R231 ;  /* 0x0006f4e701007387 */ /* 0x000fe20000100800 */
[----:B-1----:R-:W-:-:S03]  /*170c0*/  IMAD R0, R246, c[0x0][0x190], RZ ;  /* 0x00006400f6007a24 */ /* 0x002fc600078e02ff */
[----:B------:R-:W-:Y:S01]  /*170d0*/  STL [R1+0xab0], R230 ;  /* 0x000ab0e601007387 */ /* 0x000fe20000100800 */
[----:B------:R-:W-:-:S03]  /*170e0*/  IMAD R246, R240, c[0x0][0x190], RZ ;  /* 0x00006400f0f67a24 */ /* 0x000fc600078e02ff */
[----:B------:R2:W-:Y:S01]  /*170f0*/  STL [R1+0xab8], R0 ;  /* 0x000ab80001007387 */ /* 0x0005e20000100800 */
[----:B------:R-:W-:Y:S02]  /*17100*/  IMAD R120, R120, c[0x0][0x190], RZ ;  /* 0x0000640078787a24 */ /* 0x000fe400078e02ff */
[C---:B------:R-:W-:Y:S01]  /*17110*/  IMAD.WIDE R248, R222.reuse, 0x4, R86 ;  /* 0x00000004def87825 */ /* 0x040fe200078e0256 */
[----:B------:R-:W-:Y:S03]  /*17120*/  STL [R1+0x3cc], R246 ;  /* 0x0003ccf601007387 */ /* 0x000fe60000100800 */
[----:B--2---:R-:W-:Y:S02]  /*17130*/  IMAD R0, R241, c[0x0][0x190], RZ ;  /* 0x00006400f1007a24 */ /* 0x004fe400078e02ff */
[----:B------:R-:W-:-:S03]  /*17140*/  IMAD.WIDE R240, R222, 0x4, R82 ;  /* 0x00000004def07825 */ /* 0x000fc600078e0252 */
[----:B------:R1:W-:Y:S01]  /*17150*/  STL [R1+0xab4], R0 ;  /* 0x000ab40001007387 */ /* 0x0003e20000100800 */
[----:B------:R-:W-:Y:S02]  /*17160*/  IMAD R231, R236, c[0x0][0x190], RZ ;  /* 0x00006400ece77a24 */ /* 0x000fe400078e02ff */
[----:B------:R-:W-:Y:S01]  /*17170*/  IMAD R230, R237, c[0x0][0x190], RZ ;  /* 0x00006400ede67a24 */ /* 0x000fe200078e02ff */
[----:B------:R-:W-:Y:S01]  /*17180*/  STL [R1+0x3c8], R120 ;  /* 0x0003c87801007387 */ /* 0x000fe20000100800 */
[----:B------:R-:W-:-:S03]  /*17190*/  IMAD.WIDE R236, R222, 0x4, R80 ;  /* 0x00000004deec7825 */ /* 0x000fc600078e0250 */
[----:B------:R-:W-:Y:S01]  /*171a0*/  STL.64 [R1+0x10e0], R248 ;  /* 0x0010e0f801007387 */ /* 0x000fe20000100a00 */
[----:B-1----:R-:W-:-:S03]  /*171b0*/  IMAD R0, R232, c[0x0][0x190], RZ ;  /* 0x00006400e8007a24 */ /* 0x002fc600078e02ff */
[----:B------:R1:W-:Y:S01]  /*171c0*/  STL [R1+0x51d0], R80 ;  /* 0x0051d05001007387 */ /* 0x0003e20000100800 */
[----:B------:R-:W-:-:S03]  /*171d0*/  IMAD R232, R223, c[0x0][0x190], RZ ;  /* 0x00006400dfe87a24 */ /* 0x000fc600078e02ff */
[----:B------:R-:W-:Y:S01]  /*171e0*/  STL.64 [R1+0x10f8], R240 ;  /* 0x0010f8f001007387 */ /* 0x000fe20000100a00 */
[----:B------:R-:W-:-:S03]  /*171f0*/  IMAD.WIDE R222, R222, 0x4, R78 ;  /* 0x00000004dede7825 */ /* 0x000fc600078e024e */
[----:B-1----:R-:W2:Y:S04]  /*17200*/  LDL R80, [R1+0x418] ;  /* 0x0004180001507983 */ /* 0x002ea80000100800 */
[----:B------:R-:W-:Y:S04]  /*17210*/  STL.64 [R1+0x1118], R236 ;  /* 0x001118ec01007387 */ /* 0x000fe80000100a00 */
[----:B------:R1:W-:Y:S04]  /*17220*/  STL [R1+0x51cc], R81 ;  /* 0x0051cc5101007387 */ /* 0x0003e80000100800 */
[----:B-1----:R-:W3:Y:S04]  /*17230*/  LDL R81, [R1+0x404] ;  /* 0x0004040001517983 */ /* 0x002ee80000100800 */
[----:B------:R1:W-:Y:S04]  /*17240*/  STL [R1+0x51d8], R78 ;  /* 0x0051d84e01007387 */ /* 0x0003e80000100800 */
[----:B-1----:R-:W4:Y:S04]  /*17250*/  LDL R78, [R1+0x440] ;  /* 0x00044000014e7983 */ /* 0x002f280000100800 */
[----:B------:R-:W-:Y:S04]  /*17260*/  STL.64 [R1+0x1100], R222 ;  /* 0x001100de01007387 */ /* 0x000fe80000100a00 */
[----:B------:R1:W-:Y:S04]  /*17270*/  STL [R1+0x51d4], R79 ;  /* 0x0051d44f01007387 */ /* 0x0003e80000100800 */
[----:B-1----:R-:W3:Y:S01]  /*17280*/  LDL R79, [R1+0x42c] ;  /* 0x00042c00014f7983 */ /* 0x002ee20000100800 */
[----:B------:R-:W-:-:S04]  /*17290*/  IMAD.WIDE R240, R215, 0x4, R86 ;  /* 0x00000004d7f07825 */ /* 0x000fc800078e0256 */
[--C-:B------:R-:W-:Y:S01]  /*172a0*/  IMAD.WIDE R236, R214, 0x4, R86.reuse ;  /* 0x00000004d6ec7825 */ /* 0x100fe200078e0256 */
[----:B------:R-:W-:Y:S03]  /*172b0*/  STL.64 [R1+0x1218], R240 ;  /* 0x001218f001007387 */ /* 0x000fe60000100a00 */
[--C-:B------:R-:W-:Y:S01]  /*172c0*/  IMAD.WIDE R222, R207, 0x4, R86.reuse ;  /* 0x00000004cfde7825 */ /* 0x100fe200078e0256 */
[----:B------:R-:W-:Y:S03]  /*172d0*/  STL.64 [R1+0x1318], R236 ;  /* 0x001318ec01007387 */ /* 0x000fe60000100a00 */
[--C-:B------:R-:W-:Y:S01]  /*172e0*/  IMAD.WIDE R214, R206, 0x4, R86.reuse ;  /* 0x00000004ced67825 */ /* 0x100fe200078e0256 */
[----:B------:R-:W-:Y:S03]  /*172f0*/  STL.64 [R1+0x1418], R222 ;  /* 0x001418de01007387 */ /* 0x000fe60000100a00 */
[--C-:B------:R-:W-:Y:S01]  /*17300*/  IMAD.WIDE R206, R199, 0x4, R86.reuse ;  /* 0x00000004c7ce7825 */ /* 0x100fe200078e0256 */
[----:B------:R1:W-:Y:S03]  /*17310*/  STL.64 [R1+0x1538], R214 ;  /* 0x001538d601007387 */ /* 0x0003e60000100a00 */
[--C-:B------:R-:W-:Y:S01]  /*17320*/  IMAD.WIDE R198, R198, 0x4, R86.reuse ;  /* 0x00000004c6c67825 */ /* 0x100fe200078e0256 */
[----:B------:R1:W-:Y:S04]  /*17330*/  STL.64 [R1+0x1638], R206 ;  /* 0x001638ce01007387 */ /* 0x0003e80000100a00 */
[----:B------:R1:W-:Y:S02]  /*17340*/  STL.64 [R1+0x1738], R198 ;  /* 0x001738c601007387 */ /* 0x0003e40000100a00 */
[----:B-1----:R-:W-:-:S04]  /*17350*/  IMAD.WIDE R214, R191, 0x4, R86 ;  /* 0x00000004bfd67825 */ /* 0x002fc800078e0256 */
        /* <DEDUP_REMOVED lines=29> */
[----:B------:R-:W-:Y:S04]  /*17530*/  STL.64 [R1+0x2138], R174 ;  /* 0x002138ae01007387 */ /* 0x000fe80000100a00 */
[----:B------:R-:W-:Y:S01]  /*17540*/  STL.64 [R1+0x2130], R166 ;  /* 0x002130a601007387 */ /* 0x000fe20000100a00 */
[----:B-1----:R-:W-:-:S05]  /*17550*/  IMAD.WIDE R182, R95, 0x4, R86 ;  /* 0x000000045fb67825 */ /* 0x002fca00078e0256 */
[----:B------:R2:W-:Y:S02]  /*17560*/  STL.64 [R1+0x2128], R182 ;  /* 0x002128b601007387 */ /* 0x0005e40000100a00 */
[----:B--2---:R-:W-:-:S04]  /*17570*/  IMAD.WIDE R182, R80, 0x4, R86 ;  /* 0x0000000450b67825 */ /* 0x004fc800078e0256 */
[----:B----4-:R-:W-:-:S05]  /*17580*/  IMAD.WIDE R174, R78, 0x4, R86 ;  /* 0x000000044eae7825 */ /* 0x010fca00078e0256 */
[----:B------:R1:W-:Y:S01]  /*17590*/  STL.64 [R1+0x2120], R174 ;  /* 0x002120ae01007387 */ /* 0x0003e20000100a00 */
[----:B---3--:R-:W-:-:S04]  /*175a0*/  IMAD.WIDE R166, R79, 0x4, R86 ;  /* 0x000000044fa67825 */ /* 0x008fc800078e0256 */
[--C-:B-1----:R-:W-:Y:S01]  /*175b0*/  IMAD.WIDE R174, R81, 0x4, R86.reuse ;  /* 0x0000000451ae7825 */ /* 0x102fe200078e0256 */
[----:B------:R1:W-:Y:S04]  /*175c0*/  STL.64 [R1+0x2118], R166 ;  /* 0x002118a601007387 */ /* 0x0003e80000100a00 */
[----:B------:R2:W-:Y:S04]  /*175d0*/  STL.64 [R1+0x2110], R182 ;  /* 0x002110b601007387 */ /* 0x0005e80000100a00 */
[----:B------:R3:W-:Y:S01]  /*175e0*/  STL.64 [R1+0x2108], R174 ;  /* 0x002108ae01007387 */ /* 0x0007e20000100a00 */
[----:B-1----:R-:W-:-:S04]  /*175f0*/  IMAD.WIDE R166, R251, 0x4, R86 ;  /* 0x00000004fba67825 */ /* 0x002fc800078e0256 */
[--C-:B--2---:R-:W-:Y:S01]  /*17600*/  IMAD.WIDE R182, R250, 0x4, R86.reuse ;  /* 0x00000004fab67825 */ /* 0x104fe200078e0256 */
[----:B------:R1:W-:Y:S03]  /*17610*/  STL.64 [R1+0x2100], R166 ;  /* 0x002100a601007387 */ /* 0x0003e60000100a00 */
[--C-:B---3--:R-:W-:Y:S01]  /*17620*/  IMAD.WIDE R174, R247, 0x4, R86.reuse ;  /* 0x00000004f7ae7825 */ /* 0x108fe200078e0256 */
        /* <DEDUP_REMOVED lines=120> */
[----:B------:R-:W-:Y:S03]  /*17db0*/  STL.64 [R1+0x24d0], R182 ;  /* 0x0024d0b601007387 */ /* 0x000fe60000100a00 */
[----:B------:R-:W-:Y:S01]  /*17dc0*/  IMAD R252, R252, c[0x0][0x190], RZ ;  /* 0x00006400fcfc7a24 */ /* 0x000fe200078e02ff */
[----:B------:R-:W-:Y:S01]  /*17dd0*/  STL.64 [R1+0x24a0], R174 ;  /* 0x0024a0ae01007387 */ /* 0x000fe20000100a00 */
[----:B-1----:R-:W-:-:S04]  /*17de0*/  IMAD.WIDE R166, R74, 0x4, R86 ;  /* 0x000000044aa67825 */ /* 0x002fc800078e0256 */
[--C-:B------:R-:W-:Y:S01]  /*17df0*/  IMAD.WIDE R74, R67, 0x4, R86.reuse ;  /* 0x00000004434a7825 */ /* 0x100fe200078e0256 */
[----:B------:R1:W-:Y:S03]  /*17e00*/  STL.64 [R1+0x2478], R166 ;  /* 0x002478a601007387 */ /* 0x0003e60000100a00 */
[--C-:B------:R-:W-:Y:S01]  /*17e10*/  IMAD.WIDE R66, R66, 0x4, R86.reuse ;  /* 0x0000000442427825 */ /* 0x100fe200078e0256 */
[----:B------:R2:W-:Y:S04]  /*17e20*/  STL.64 [R1+0x2458], R74 ;  /* 0x0024584a01007387 */ /* 0x0005e80000100a00 */
[----:B------:R3:W-:Y:S01]  /*17e30*/  STL.64 [R1+0x2438], R66 ;  /* 0x0024384201007387 */ /* 0x0007e20000100a00 */
[----:B-1----:R-:W-:-:S04]  /*17e40*/  IMAD.WIDE R166, R59, 0x4, R86 ;  /* 0x000000043ba67825 */ /* 0x002fc800078e0256 */
[--C-:B--2---:R-:W-:Y:S01]  /*17e50*/  IMAD.WIDE R74, R252, 0x4, R86.reuse ;  /* 0x00000004fc4a7825 */ /* 0x104fe200078e0256 */
[----:B------:R-:W-:Y:S03]  /*17e60*/  STL.64 [R1+0x2418], R166 ;  /* 0x002418a601007387 */ /* 0x000fe60000100a00 */
[--C-:B---3--:R-:W-:Y:S01]  /*17e70*/  IMAD.WIDE R66, R58, 0x4, R86.reuse ;  /* 0x000000043a427825 */ /* 0x108fe200078e0256 */
[----:B------:R-:W-:Y:S03]  /*17e80*/  STL.64 [R1+0x23f8], R74 ;  /* 0x0023f84a01007387 */ /* 0x000fe60000100a00 */
[--C-:B------:R-:W-:Y:S01]  /*17e90*/  IMAD.WIDE R58, R51, 0x4, R86.reuse ;  /* 0x00000004333a7825 */ /* 0x100fe200078e0256 */
[----:B------:R1:W-:Y:S03]  /*17ea0*/  STL.64 [R1+0x1168], R66 ;  /* 0x0011684201007387 */ /* 0x0003e60000100a00 */
[----:B------:R-:W-:Y:S01]  /*17eb0*/  IMAD.WIDE R50, R50, 0x4, R86 ;  /* 0x0000000432327825 */ /* 0x000fe200078e0256 */
[----:B------:R2:W-:Y:S04]  /*17ec0*/  STL.64 [R1+0x1178], R58 ;  /* 0x0011783a01007387 */ /* 0x0005e80000100a00 */
[----:B------:R3:W-:Y:S01]  /*17ed0*/  STL.64 [R1+0x1198], R50 ;  /* 0x0011983201007387 */ /* 0x0007e20000100a00 */
[----:B------:R-:W-:-:S02]  /*17ee0*/  IMAD R84, R84, c[0x0][0x190], RZ ;  /* 0x0000640054547a24 */ /* 0x000fc400078e02ff */
[----:B-1----:R-:W-:-:S04]  /*17ef0*/  IMAD.WIDE R66, R43, 0x4, R86 ;  /* 0x000000042b427825 */ /* 0x002fc800078e0256 */
[--C-:B--2---:R-:W-:Y:S01]  /*17f00*/  IMAD.WIDE R58, R42, 0x4, R86.reuse ;  /* 0x000000042a3a7825 */ /* 0x104fe200078e0256 */
[----:B------:R-:W-:Y:S03]  /*17f10*/  STL.64 [R1+0x11b8], R66 ;  /* 0x0011b84201007387 */ /* 0x000fe60000100a00 */
[--C-:B---3--:R-:W-:Y:S01]  /*17f20*/  IMAD.WIDE R50, R35, 0x4, R86.reuse ;  /* 0x0000000423327825 */ /* 0x108fe200078e0256 */
[----:B------:R1:W-:Y:S03]  /*17f30*/  STL.64 [R1+0x11d8], R58 ;  /* 0x0011d83a01007387 */ /* 0x0003e60000100a00 */
[----:B------:R-:W-:Y:S02]  /*17f40*/  IMAD R77, R77, c[0x0][0x190], RZ ;  /* 0x000064004d4d7a24 */ /* 0x000fe400078e02ff */
[--C-:B------:R-:W-:Y:S01]  /*17f50*/  IMAD.WIDE R42, R85, 0x4, R86.reuse ;  /* 0x00000004552a7825 */ /* 0x100fe200078e0256 */
[----:B------:R2:W-:Y:S03]  /*17f60*/  STL.64 [R1+0x1268], R50 ;  /* 0x0012683201007387 */ /* 0x0005e60000100a00 */
[----:B------:R-:W-:Y:S01]  /*17f70*/  IMAD R76, R76, c[0x0][0x190], RZ ;  /* 0x000064004c4c7a24 */ /* 0x000fe200078e02ff */
[----:B------:R3:W-:Y:S01]  /*17f80*/  STL.64 [R1+0x1278], R42 ;  /* 0x0012782a01007387 */ /* 0x0007e20000100a00 */
[----:B-1----:R-:W-:-:S04]  /*17f90*/  IMAD.WIDE R58, R84, 0x4, R86 ;  /* 0x00000004543a7825 */ /* 0x002fc800078e0256 */
[--C-:B--2---:R-:W-:Y:S01]  /*17fa0*/  IMAD.WIDE R50, R77, 0x4, R86.reuse ;  /* 0x000000044d327825 */ /* 0x104fe200078e0256 */
[----:B------:R-:W-:Y:S03]  /*17fb0*/  STL.64 [R1+0x1298], R58 ;  /* 0x0012983a01007387 */ /* 0x000fe60000100a00 */
[--C-:B---3--:R-:W-:Y:S01]  /*17fc0*/  IMAD.WIDE R42, R76, 0x4, R86.reuse ;  /* 0x000000044c2a7825 */ /* 0x108fe200078e0256 */
[----:B------:R1:W-:Y:S03]  /*17fd0*/  STL.64 [R1+0x12b8], R50 ;  /* 0x0012b83201007387 */ /* 0x0003e60000100a00 */
[----:B------:R-:W-:Y:S02]  /*17fe0*/  IMAD R70, R70, c[0x0][0x190], RZ ;  /* 0x0000640046467a24 */ /* 0x000fe400078e02ff */
[----:B------:R-:W-:Y:S01]  /*17ff0*/  IMAD.WIDE R34, R34, 0x4, R86 ;  /* 0x0000000422227825 */ /* 0x000fe200078e0256 */
[----:B------:R2:W-:Y:S03]  /*18000*/  STL.64 [R1+0x12d8], R42 ;  /* 0x0012d82a01007387 */ /* 0x0005e60000100a00 */
[----:B------:R-:W-:-:S02]  /*18010*/  IMAD R69, R69, c[0x0][0x190], RZ ;  /* 0x0000640045457a24 */ /* 0x000fc400078e02ff */
[--C-:B-1----:R-:W-:Y:S01]  /*18020*/  IMAD.WIDE R50, R71, 0x4, R86.reuse ;  /* 0x0000000447327825 */ /* 0x102fe200078e0256 */
[----:B------:R1:W-:Y:S03]  /*18030*/  STL.64 [R1+0x1368], R34 ;  /* 0x0013682201007387 */ /* 0x0003e60000100a00 */
[----:B------:R-:W-:Y:S02]  /*18040*/  IMAD R68, R68, c[0x0][0x190], RZ ;  /* 0x0000640044447a24 */ /* 0x000fe400078e02ff */
[----:B--2---:R-:W-:Y:S01]  /*18050*/  IMAD.WIDE R42, R70, 0x4, R86 ;  /* 0x00000004462a7825 */ /* 0x004fe200078e0256 */
[----:B------:R2:W-:Y:S03]  /*18060*/  STL.64 [R1+0x1378], R50 ;  /* 0x0013783201007387 */ /* 0x0005e60000100a00 */
[----:B------:R-:W-:-:S02]  /*18070*/  IMAD R62, R62, c[0x0][0x190], RZ ;  /* 0x000064003e3e7a24 */ /* 0x000fc400078e02ff */
[--C-:B-1----:R-:W-:Y:S01]  /*18080*/  IMAD.WIDE R34, R69, 0x4, R86.reuse ;  /* 0x0000000445227825 */ /* 0x102fe200078e0256 */
[----:B------:R1:W-:Y:S03]  /*18090*/  STL.64 [R1+0x1398], R42 ;  /* 0x0013982a01007387 */ /* 0x0003e60000100a00 */
[--C-:B------:R-:W-:Y:S01]  /*180a0*/  IMAD.WIDE R74, R68, 0x4, R86.reuse ;  /* 0x00000004444a7825 */ /* 0x100fe200078e0256 */
[----:B------:R3:W-:Y:S03]  /*180b0*/  STL.64 [R1+0x13b8], R34 ;  /* 0x0013b82201007387 */ /* 0x0007e60000100a00 */
[----:B--2---:R-:W-:-:S04]  /*180c0*/  IMAD.WIDE R50, R233, 0x4, R86 ;  /* 0x00000004e9327825 */ /* 0x004fc800078e0256 */
[--C-:B-1----:R-:W-:Y:S01]  /*180d0*/  IMAD.WIDE R42, R63, 0x4, R86.reuse ;  /* 0x000000043f2a7825 */ /* 0x102fe200078e0256 */
[----:B------:R1:W-:Y:S03]  /*180e0*/  STL.64 [R1+0x1468], R50 ;  /* 0x0014683201007387 */ /* 0x0003e60000100a00 */
[----:B---3--:R-:W-:Y:S01]  /*180f0*/  IMAD.WIDE R34, R62, 0x4, R86 ;  /* 0x000000043e227825 */ /* 0x008fe200078e0256 */
[----:B------:R-:W-:Y:S03]  /*18100*/  STL.64 [R1+0x13d8], R74 ;  /* 0x0013d84a01007387 */ /* 0x000fe60000100a00 */
[----:B------:R-:W-:Y:S01]  /*18110*/  IMAD R61, R61, c[0x0][0x190], RZ ;  /* 0x000064003d3d7a24 */ /* 0x000fe200078e02ff */
[----:B------:R2:W-:Y:S01]  /*18120*/  STL.64 [R1+0x1478], R42 ;  /* 0x0014782a01007387 */ /* 0x0005e20000100a00 */
[----:B------:R-:W-:-:S03]  /*18130*/  IMAD R60, R60, c[0x0][0x190], RZ ;  /* 0x000064003c3c7a24 */ /* 0x000fc600078e02ff */
[----:B------:R-:W-:Y:S01]  /*18140*/  STL.64 [R1+0x4b70], R74 ;  /* 0x004b704a01007387 */ /* 0x000fe20000100a00 */
[----:B-1----:R-:W-:-:S03]  /*18150*/  IMAD.WIDE R50, R27, 0x4, R86 ;  /* 0x000000041b327825 */ /* 0x002fc600078e0256 */
[----:B------:R1:W-:Y:S01]  /*18160*/  STL.64 [R1+0x1498], R34 ;  /* 0x0014982201007387 */ /* 0x0003e20000100a00 */
[----:B------:R-:W-:-:S04]  /*18170*/  IMAD.WIDE R66, R60, 0x4, R86 ;  /* 0x000000043c427825 */ /* 0x000fc800078e0256 */
[----:B--2---:R-:W-:-:S04]  /*18180*/  IMAD.WIDE R42, R55, 0x4, R86 ;  /* 0x00000004372a7825 */ /* 0x004fc800078e0256 */
[----:B-1----:R-:W-:-:S05]  /*18190*/  IMAD.WIDE R34, R61, 0x4, R86 ;  /* 0x000000043d227825 */ /* 0x002fca00078e0256 */
[----:B------:R1:W-:Y:S04]  /*181a0*/  STL.64 [R1+0x14b8], R34 ;  /* 0x0014b82201007387 */ /* 0x0003e80000100a00 */
[----:B------:R-:W-:Y:S04]  /*181b0*/  STL.64 [R1+0x1568], R50 ;  /* 0x0015683201007387 */ /* 0x000fe80000100a00 */
[----:B------:R-:W-:Y:S01]  /*181c0*/  STL.64 [R1+0x14d8], R66 ;  /* 0x0014d84201007387 */ /* 0x000fe20000100a00 */
[----:B-1----:R-:W-:-:S03]  /*181d0*/  IMAD.WIDE R34, R54, 0x4, R86 ;  /* 0x0000000436227825 */ /* 0x002fc600078e0256 */
[----:B------:R1:W-:Y:S04]  /*181e0*/  STL.64 [R1+0x1578], R42 ;  /* 0x0015782a01007387 */ /* 0x0003e80000100a00 */
[----:B------:R-:W-:Y:S04]  /*181f0*/  STL.64 [R1+0x4b78], R66 ;  /* 0x004b784201007387 */ /* 0x000fe80000100a00 */
[----:B------:R2:W-:Y:S01]  /*18200*/  STL.64 [R1+0x1598], R34 ;  /* 0x0015982201007387 */ /* 0x0005e20000100a00 */
[----:B------:R-:W-:-:S04]  /*18210*/  IMAD.WIDE R58, R52, 0x4, R86 ;  /* 0x00000004343a7825 */ /* 0x000fc800078e0256 */
[----:B-1----:R-:W-:-:S04]  /*18220*/  IMAD.WIDE R42, R26, 0x4, R86 ;  /* 0x000000041a2a7825 */ /* 0x002fc800078e0256 */
[----:B--2---:R-:W-:-:S05]  /*18230*/  IMAD.WIDE R34, R53, 0x4, R86 ;  /* 0x0000000435227825 */ /* 0x004fca00078e0256 */
[----:B------:R1:W-:Y:S01]  /*18240*/  STL.64 [R1+0x15b8], R34 ;  /* 0x0015b82201007387 */ /* 0x0003e20000100a00 */
[----:B------:R-:W-:-:S03]  /*18250*/  IMAD.WIDE R26, R46, 0x4, R86 ;  /* 0x000000042e1a7825 */ /* 0x000fc600078e0256 */
[----:B------:R2:W-:Y:S04]  /*18260*/  STL.64 [R1+0x1668], R42 ;  /* 0x0016682a01007387 */ /* 0x0005e80000100a00 */
[----:B------:R-:W-:Y:S01]  /*18270*/  STL.64 [R1+0x15f8], R58 ;  /* 0x0015f83a01007387 */ /* 0x000fe20000100a00 */
[----:B-1----:R-:W-:-:S05]  /*18280*/  IMAD.WIDE R34, R47, 0x4, R86 ;  /* 0x000000042f227825 */ /* 0x002fca00078e0256 */
[----:B------:R1:W-:Y:S04]  /*18290*/  STL.64 [R1+0x1678], R34 ;  /* 0x0016782201007387 */ /* 0x0003e80000100a00 */
[----:B------:R-:W-:Y:S01]  /*182a0*/  STL.64 [R1+0x4b80], R58 ;  /* 0x004b803a01007387 */ /* 0x000fe20000100a00 */
[----:B--2---:R-:W-:-:S03]  /*182b0*/  IMAD.WIDE R42, R19, 0x4, R86 ;  /* 0x00000004132a7825 */ /* 0x004fc600078e0256 */
[----:B------:R2:W-:Y:S01]  /*182c0*/  STL.64 [R1+0x1698], R26 ;  /* 0x0016981a01007387 */ /* 0x0005e20000100a00 */
[----:B------:R-:W-:-:S04]  /*182d0*/  IMAD.WIDE R50, R44, 0x4, R86 ;  /* 0x000000042c327825 */ /* 0x000fc800078e0256 */
[----:B-1----:R-:W-:-:S04]  /*182e0*/  IMAD.WIDE R34, R39, 0x4, R86 ;  /* 0x0000000427227825 */ /* 0x002fc800078e0256 */
[----:B--2---:R-:W-:-:S05]  /*182f0*/  IMAD.WIDE R26, R45, 0x4, R86 ;  /* 0x000000042d1a7825 */ /* 0x004fca00078e0256 */
[----:B------:R1:W-:Y:S04]  /*18300*/  STL.64 [R1+0x16b8], R26 ;  /* 0x0016b81a01007387 */ /* 0x0003e80000100a00 */
[----:B------:R2:W-:Y:S04]  /*18310*/  STL.64 [R1+0x1768], R42 ;  /* 0x0017682a01007387 */ /* 0x0005e80000100a00 */
[----:B------:R-:W-:Y:S01]  /*18320*/  STL.64 [R1+0x16f8], R50 ;  /* 0x0016f83201007387 */ /* 0x000fe20000100a00 */
[----:B-1----:R-:W-:-:S03]  /*18330*/  IMAD.WIDE R26, R38, 0x4, R86 ;  /* 0x00000004261a7825 */ /* 0x002fc600078e0256 */
[----:B------:R1:W-:Y:S04]  /*18340*/  STL.64 [R1+0x1778], R34 ;  /* 0x0017782201007387 */ /* 0x0003e80000100a00 */
[----:B------:R-:W-:Y:S04]  /*18350*/  STL.64 [R1+0x4b88], R50 ;  /* 0x004b883201007387 */ /* 0x000fe80000100a00 */
[----:B------:R3:W-:Y:S01]  /*18360*/  STL.64 [R1+0x1798], R26 ;  /* 0x0017981a01007387 */ /* 0x0007e20000100a00 */
[----:B--2---:R-:W-:-:S04]  /*18370*/  IMAD.WIDE R42, R36, 0x4, R86 ;  /* 0x00000004242a7825 */ /* 0x004fc800078e0256 */
[----:B-1----:R-:W-:-:S04]  /*18380*/  IMAD.WIDE R34, R18, 0x4, R86 ;  /* 0x0000000412227825 */ /* 0x002fc800078e0256 */
[----:B---3--:R-:W-:-:S05]  /*18390*/  IMAD.WIDE R26, R37, 0x4, R86 ;  /* 0x00000004251a7825 */ /* 0x008fca00078e0256 */
[----:B------:R1:W-:Y:S01]  /*183a0*/  STL.64 [R1+0x17b8], R26 ;  /* 0x0017b81a01007387 */ /* 0x0003e20000100a00 */
[----:B------:R-:W-:-:S03]  /*183b0*/  IMAD.WIDE R18, R30, 0x4, R86 ;  /* 0x000000041e127825 */ /* 0x000fc600078e0256 */
[----:B------:R2:W-:Y:S04]  /*183c0*/  STL.64 [R1+0x1860], R34 ;  /* 0x0018602201007387 */ /* 0x0005e80000100a00 */
[----:B------:R-:W-:Y:S01]  /*183d0*/  STL.64 [R1+0x17f8], R42 ;  /* 0x0017f82a01007387 */ /* 0x000fe20000100a00 */
[----:B-1----:R-:W-:-:S05]  /*183e0*/  IMAD.WIDE R26, R31, 0x4, R86 ;  /* 0x000000041f1a7825 */ /* 0x002fca00078e0256 */
[----:B------:R1:W-:Y:S04]  /*183f0*/  STL.64 [R1+0x1870], R26 ;  /* 0x0018701a01007387 */ /* 0x0003e80000100a00 */
[----:B------:R3:W-:Y:S04]  /*18400*/  STL.64 [R1+0x4b90], R42 ;  /* 0x004b902a01007387 */ /* 0x0007e80000100a00 */
[----:B------:R4:W-:Y:S01]  /*18410*/  STL.64 [R1+0x1890], R18 ;  /* 0x0018901201007387 */ /* 0x0009e20000100a00 */
[----:B--2---:R-:W-:-:S04]  /*18420*/  IMAD.WIDE R34, R28, 0x4, R86 ;  /* 0x000000041c227825 */ /* 0x004fc800078e0256 */
[----:B-1----:R-:W-:-:S04]  /*18430*/  IMAD.WIDE R26, R23, 0x4, R86 ;  /* 0x00000004171a7825 */ /* 0x002fc800078e0256 */
[----:B---3--:R-:W-:-:S04]  /*18440*/  IMAD.WIDE R42, R11, 0x4, R86 ;  /* 0x000000040b2a7825 */ /* 0x008fc800078e0256 */
[----:B----4-:R-:W-:-:S05]  /*18450*/  IMAD.WIDE R18, R29, 0x4, R86 ;  /* 0x000000041d127825 */ /* 0x010fca00078e0256 */
[----:B------:R1:W-:Y:S04]  /*18460*/  STL.64 [R1+0x18a0], R18 ;  /* 0x0018a01201007387 */ /* 0x0003e80000100a00 */
[----:B------:R-:W-:Y:S04]  /*18470*/  STL.64 [R1+0x1910], R42 ;  /* 0x0019102a01007387 */ /* 0x000fe80000100a00 */
[----:B------:R-:W-:Y:S01]  /*18480*/  STL.64 [R1+0x18d0], R34 ;  /* 0x0018d02201007387 */ /* 0x000fe20000100a00 */
[----:B-1----:R-:W-:-:S03]  /*18490*/  IMAD.WIDE R18, R22, 0x4, R86 ;  /* 0x0000000416127825 */ /* 0x002fc600078e0256 */
[----:B------:R1:W-:Y:S04]  /*184a0*/  STL.64 [R1+0x1920], R26 ;  /* 0x0019201a01007387 */ /* 0x0003e80000100a00 */
[----:B------:R2:W-:Y:S04]  /*184b0*/  STL.64 [R1+0x4b98], R34 ;  /* 0x004b982201007387 */ /* 0x0005e80000100a00 */
[----:B------:R3:W-:Y:S01]  /*184c0*/  STL.64 [R1+0x1940], R18 ;  /* 0x0019401201007387 */ /* 0x0007e20000100a00 */
[----:B-1----:R-:W-:-:S04]  /*184d0*/  IMAD.WIDE R26, R20, 0x4, R86 ;  /* 0x00000004141a7825 */ /* 0x002fc800078e0256 */
[----:B--2---:R-:W-:-:S04]  /*184e0*/  IMAD.WIDE R34, R10, 0x4, R86 ;  /* 0x000000040a227825 */ /* 0x004fc800078e0256 */
[----:B---3--:R-:W-:-:S05]  /*184f0*/  IMAD.WIDE R18, R21, 0x4, R86 ;  /* 0x0000000415127825 */ /* 0x008fca00078e0256 */
[----:B------:R1:W-:Y:S01]  /*18500*/  STL.64 [R1+0x1960], R18 ;  /* 0x0019601201007387 */ /* 0x0003e20000100a00 */
[----:B------:R-:W-:-:S03]  /*18510*/  IMAD.WIDE R10, R14, 0x4, R86 ;  /* 0x000000040e0a7825 */ /* 0x000fc600078e0256 */
[----:B------:R2:W-:Y:S04]  /*18520*/  STL.64 [R1+0x19c0], R34 ;  /* 0x0019c02201007387 */ /* 0x0005e80000100a00 */
[----:B------:R-:W-:Y:S01]  /*18530*/  STL.64 [R1+0x1980], R26 ;  /* 0x0019801a01007387 */ /* 0x000fe20000100a00 */
[----:B-1----:R-:W-:-:S05]  /*18540*/  IMAD.WIDE R18, R15, 0x4, R86 ;  /* 0x000000040f127825 */ /* 0x002fca00078e0256 */
[----:B------:R1:W-:Y:S01]  /*18550*/  STL.64 [R1+0x19d0], R18 ;  /* 0x0019d01201007387 */ /* 0x0003e20000100a00 */
[----:B--2---:R-:W-:-:S03]  /*18560*/  IMAD.WIDE R34, R3, 0x4, R86 ;  /* 0x0000000403227825 */ /* 0x004fc600078e0256 */
[----:B------:R2:W-:Y:S04]  /*18570*/  STL.64 [R1+0x4ba0], R26 ;  /* 0x004ba01a01007387 */ /* 0x0005e80000100a00 */
[----:B------:R3:W-:Y:S01]  /*18580*/  STL.64 [R1+0x19f0], R10 ;  /* 0x0019f00a01007387 */ /* 0x0007e20000100a00 */
[----:B-1----:R-:W-:-:S04]  /*18590*/  IMAD.WIDE R18, R12, 0x4, R86 ;  /* 0x000000040c127825 */ /* 0x002fc800078e0256 */
[----:B--2---:R-:W-:-:S04]  /*185a0*/  IMAD.WIDE R26, R7, 0x4, R86 ;  /* 0x00000004071a7825 */ /* 0x004fc800078e0256 */
[----:B---3--:R-:W-:-:S05]  /*185b0*/  IMAD.WIDE R10, R13, 0x4, R86 ;  /* 0x000000040d0a7825 */ /* 0x008fca00078e0256 */
[----:B------:R1:W-:Y:S04]  /*185c0*/  STL.64 [R1+0x1a10], R10 ;  /* 0x001a100a01007387 */ /* 0x0003e80000100a00 */
[----:B------:R-:W-:Y:S04]  /*185d0*/  STL.64 [R1+0x1a70], R34 ;  /* 0x001a702201007387 */ /* 0x000fe80000100a00 */
[----:B------:R-:W-:Y:S04]  /*185e0*/  STL.64 [R1+0x1a30], R18 ;  /* 0x001a301201007387 */ /* 0x000fe80000100a00 */
[----:B------:R2:W-:Y:S01]  /*185f0*/  STL.64 [R1+0x1a80], R26 ;  /* 0x001a801a01007387 */ /* 0x0005e20000100a00 */
[----:B-1----:R-:W-:-:S03]  /*18600*/  IMAD.WIDE R10, R6, 0x4, R86 ;  /* 0x00000004060a7825 */ /* 0x002fc600078e0256 */
[----:B------:R1:W-:Y:S04]  /*18610*/  STL.64 [R1+0x4ba8], R18 ;  /* 0x004ba81201007387 */ /* 0x0003e80000100a00 */
[----:B------:R3:W-:Y:S01]  /*18620*/  STL.64 [R1+0x1aa0], R10 ;  /* 0x001aa00a01007387 */ /* 0x0007e20000100a00 */
[----:B--2---:R-:W-:-:S04]  /*18630*/  IMAD.WIDE R26, R2, 0x4, R86 ;  /* 0x00000004021a7825 */ /* 0x004fc800078e0256 */
[----:B-1----:R-:W-:-:S04]  /*18640*/  IMAD.WIDE R18, R5, 0x4, R86 ;  /* 0x0000000405127825 */ /* 0x002fc800078e0256 */
[--C-:B---3--:R-:W-:Y:S01]  /*18650*/  IMAD.WIDE R10, R4, 0x4, R86.reuse ;  /* 0x00000004040a7825 */ /* 0x108fe200078e0256 */
[----:B------:R1:W-:Y:S03]  /*18660*/  STL.64 [R1+0x1ac0], R18 ;  /* 0x001ac01201007387 */ /* 0x0003e60000100a00 */
[--C-:B------:R-:W-:Y:S01]  /*18670*/  IMAD.WIDE R2, R91, 0x4, R86.reuse ;  /* 0x000000045b027825 */ /* 0x100fe200078e0256 */
        /* <DEDUP_REMOVED lines=9> */
[--C-:B---3--:R-:W-:Y:S01]  /*18710*/  IMAD.WIDE R2, R92, 0x4, R86.reuse ;  /* 0x000000045c027825 */ /* 0x108fe200078e0256 */
[----:B------:R1:W-:Y:S04]  /*18720*/  STL.64 [R1+0x1b80], R10 ;  /* 0x001b800a01007387 */ /* 0x0003e80000100a00 */
[----:B------:R-:W-:Y:S04]  /*18730*/  STL.64 [R1+0x1bd0], R26 ;  /* 0x001bd01a01007387 */ /* 0x000fe80000100a00 */
[----:B------:R-:W-:Y:S01]  /*18740*/  STL.64 [R1+0x1b90], R2 ;  /* 0x001b900201007387 */ /* 0x000fe20000100a00 */
[----:B-1----:R-:W-:-:S03]  /*18750*/  IMAD.WIDE R10, R99, 0x4, R86 ;  /* 0x00000004630a7825 */ /* 0x002fc600078e0256 */
[----:B------:R1:W-:Y:S04]  /*18760*/  STL.64 [R1+0x1be0], R18 ;  /* 0x001be01201007387 */ /* 0x0003e80000100a00 */
[----:B------:R2:W-:Y:S01]  /*18770*/  STL.64 [R1+0x4bb8], R2 ;  /* 0x004bb80201007387 */ /* 0x0005e20000100a00 */
[----:B------:R-:W-:-:S03]  /*18780*/  IMAD.WIDE R94, R100, 0x4, R86 ;  /* 0x00000004645e7825 */ /* 0x000fc600078e0256 */
[----:B------:R3:W-:Y:S01]  /*18790*/  STL.64 [R1+0x1c10], R10 ;  /* 0x001c100a01007387 */ /* 0x0007e20000100a00 */
[----:B-1----:R-:W-:-:S04]  /*187a0*/  IMAD.WIDE R18, R102, 0x4, R86 ;  /* 0x0000000466127825 */ /* 0x002fc800078e0256 */
[----:B--2---:R-:W-:-:S04]  /*187b0*/  IMAD.WIDE R2, R98, 0x4, R86 ;  /* 0x0000000462027825 */ /* 0x004fc800078e0256 */
[--C-:B---3--:R-:W-:Y:S01]  /*187c0*/  IMAD.WIDE R10, R109, 0x4, R86.reuse ;  /* 0x000000046d0a7825 */ /* 0x108fe200078e0256 */
[----:B------:R1:W-:Y:S04]  /*187d0*/  STL.64 [R1+0x1c30], R2 ;  /* 0x001c300201007387 */ /* 0x0003e80000100a00 */
[----:B------:R2:W-:Y:S04]  /*187e0*/  STL.64 [R1+0x1e60], R18 ;  /* 0x001e601201007387 */ /* 0x0005e80000100a00 */
[----:B------:R-:W-:Y:S01]  /*187f0*/  STL.64 [R1+0x1c40], R94 ;  /* 0x001c405e01007387 */ /* 0x000fe20000100a00 */
[----:B-1----:R-:W-:-:S03]  /*18800*/  IMAD.WIDE R2, R107, 0x4, R86 ;  /* 0x000000046b027825 */ /* 0x002fc600078e0256 */
        /* <DEDUP_REMOVED lines=41> */
[----:B------:R-:W-:Y:S04]  /*18aa0*/  STL.64 [R1+0x2648], R18 ;  /* 0x0026481201007387 */ /* 0x000fe80000100a00 */
[----:B------:R-:W-:Y:S01]  /*18ab0*/  STL.64 [R1+0x2658], R126 ;  /* 0x0026587e01007387 */ /* 0x000fe20000100a00 */
[----:B-1----:R-:W-:-:S03]  /*18ac0*/  IMAD.WIDE R2, R139, 0x4, R86 ;  /* 0x000000048b027825 */ /* 0x002fc600078e0256 */
[----:B------:R1:W-:Y:S04]  /*18ad0*/  STL.64 [R1+0x2640], R10 ;  /* 0x0026400a01007387 */ /* 0x0003e80000100a00 */
[----:B------:R-:W-:Y:S04]  /*18ae0*/  STL.64 [R1+0x4be0], R126 ;  /* 0x004be07e01007387 */ /* 0x000fe80000100a00 */
[----:B------:R2:W-:Y:S01]  /*18af0*/  STL.64 [R1+0x2638], R2 ;  /* 0x0026380201007387 */ /* 0x0005e20000100a00 */
[----:B-1----:R-:W-:-:S04]  /*18b00*/  IMAD.WIDE R10, R138, 0x4, R86 ;  /* 0x000000048a0a7825 */ /* 0x002fc800078e0256 */
[--C-:B------:R-:W-:Y:S01]  /*18b10*/  IMAD.WIDE R134, R140, 0x4, R86.reuse ;  /* 0x000000048c867825 */ /* 0x100fe200078e0256 */
[----:B------:R1:W-:Y:S03]  /*18b20*/  STL.64 [R1+0x2630], R10 ;  /* 0x0026300a01007387 */ /* 0x0003e60000100a00 */
[--C-:B--2---:R-:W-:Y:S01]  /*18b30*/  IMAD.WIDE R2, R142, 0x4, R86.reuse ;  /* 0x000000048e027825 */ /* 0x104fe200078e0256 */
[----:B------:R-:W2:Y:S04]  /*18b40*/  LDL.LU R126, [R1+0x7a0] ;  /* 0x0007a000017e7983 */ /* 0x000ea80000300800 */
[----:B------:R3:W-:Y:S01]  /*18b50*/  STL.64 [R1+0x2858], R2 ;  /* 0x0028580201007387 */ /* 0x0007e20000100a00 */
[----:B-1----:R-:W-:-:S03]  /*18b60*/  IMAD.WIDE R10, R149, 0x4, R86 ;  /* 0x00000004950a7825 */ /* 0x002fc600078e0256 */
[----:B------:R-:W-:Y:S04]  /*18b70*/  STL.64 [R1+0x2628], R134 ;  /* 0x0026288601007387 */ /* 0x000fe80000100a00 */
[----:B------:R1:W-:Y:S01]  /*18b80*/  STL.64 [R1+0x2850], R10 ;  /* 0x0028500a01007387 */ /* 0x0003e20000100a00 */
[----:B---3--:R-:W-:-:S03]  /*18b90*/  IMAD.WIDE R2, R147, 0x4, R86 ;  /* 0x0000000493027825 */ /* 0x008fc600078e0256 */
[----:B------:R-:W-:Y:S04]  /*18ba0*/  STL.64 [R1+0x4be8], R134 ;  /* 0x004be88601007387 */ /* 0x000fe80000100a00 */
[----:B------:R3:W-:Y:S01]  /*18bb0*/  STL.64 [R1+0x2848], R2 ;  /* 0x0028480201007387 */ /* 0x0007e20000100a00 */
[----:B-1----:R-:W-:-:S04]  /*18bc0*/  IMAD.WIDE R10, R146, 0x4, R86 ;  /* 0x00000004920a7825 */ /* 0x002fc800078e0256 */
[--C-:B------:R-:W-:Y:S01]  /*18bd0*/  IMAD.WIDE R142, R148, 0x4, R86.reuse ;  /* 0x00000004948e7825 */ /* 0x100fe200078e0256 */
[----:B------:R1:W-:Y:S03]  /*18be0*/  STL.64 [R1+0x2840], R10 ;  /* 0x0028400a01007387 */ /* 0x0003e60000100a00 */
[--C-:B---3--:R-:W-:Y:S01]  /*18bf0*/  IMAD.WIDE R2, R150, 0x4, R86.reuse ;  /* 0x0000000496027825 */ /* 0x108fe200078e0256 */
[----:B------:R-:W3:Y:S04]  /*18c00*/  LDL.LU R42, [R1+0x78c] ;  /* 0x00078c00012a7983 */ /* 0x000ee80000300800 */
[----:B------:R4:W-:Y:S01]  /*18c10*/  STL.64 [R1+0x2830], R2 ;  /* 0x0028300201007387 */ /* 0x0009e20000100a00 */
[----:B-1----:R-:W-:-:S03]  /*18c20*/  IMAD.WIDE R10, R157, 0x4, R86 ;  /* 0x000000049d0a7825 */ /* 0x002fc600078e0256 */
[----:B------:R-:W-:Y:S04]  /*18c30*/  STL.64 [R1+0x2838], R142 ;  /* 0x0028388e01007387 */ /* 0x000fe80000100a00 */
[----:B------:R1:W-:Y:S01]  /*18c40*/  STL.64 [R1+0x2828], R10 ;  /* 0x0028280a01007387 */ /* 0x0003e20000100a00 */
[----:B----4-:R-:W-:-:S03]  /*18c50*/  IMAD.WIDE R2, R155, 0x4, R86 ;  /* 0x000000049b027825 */ /* 0x010fc600078e0256 */
[----:B------:R-:W-:Y:S04]  /*18c60*/  STL.64 [R1+0x4bf0], R142 ;  /* 0x004bf08e01007387 */ /* 0x000fe80000100a00 */
[----:B------:R4:W-:Y:S01]  /*18c70*/  STL.64 [R1+0x2820], R2 ;  /* 0x0028200201007387 */ /* 0x0009e20000100a00 */
[----:B-1----:R-:W-:-:S04]  /*18c80*/  IMAD.WIDE R10, R154, 0x4, R86 ;  /* 0x000000049a0a7825 */ /* 0x002fc800078e0256 */
[--C-:B------:R-:W-:Y:S01]  /*18c90*/  IMAD.WIDE R150, R156, 0x4, R86.reuse ;  /* 0x000000049c967825 */ /* 0x100fe200078e0256 */
[----:B------:R1:W-:Y:S03]  /*18ca0*/  STL.64 [R1+0x2818], R10 ;  /* 0x0028180a01007387 */ /* 0x0003e60000100a00 */
[--C-:B----4-:R-:W-:Y:S01]  /*18cb0*/  IMAD.WIDE R2, R158, 0x4, R86.reuse ;  /* 0x000000049e027825 */ /* 0x110fe200078e0256 */
[----:B------:R-:W2:Y:S04]  /*18cc0*/  LDL.LU R43, [R1+0x778] ;  /* 0x00077800012b7983 */ /* 0x000ea80000300800 */
[----:B------:R1:W-:Y:S02]  /*18cd0*/  STL.64 [R1+0x2808], R2 ;  /* 0x0028080201007387 */ /* 0x0003e40000100a00 */
[----:B-1----:R-:W-:-:S02]  /*18ce0*/  IMAD.WIDE R10, R165, 0x4, R86 ;  /* 0x00000004a50a7825 */ /* 0x002fc400078e0256 */
[----:B------:R-:W-:Y:S04]  /*18cf0*/  STL.64 [R1+0x2810], R150 ;  /* 0x0028109601007387 */ /* 0x000fe80000100a00 */
[----:B------:R-:W-:Y:S01]  /*18d00*/  STL.64 [R1+0x2800], R10 ;  /* 0x0028000a01007387 */ /* 0x000fe20000100a00 */
[----:B------:R-:W-:-:S03]  /*18d10*/  IMAD.WIDE R2, R163, 0x4, R86 ;  /* 0x00000004a3027825 */ /* 0x000fc600078e0256 */
[----:B------:R1:W-:Y:S04]  /*18d20*/  STL.64 [R1+0x4bf8], R150 ;  /* 0x004bf89601007387 */ /* 0x0003e80000100a00 */
[----:B------:R-:W-:Y:S04]  /*18d30*/  STL.64 [R1+0x27f8], R2 ;  /* 0x0027f80201007387 */ /* 0x000fe80000100a00 */
[----:B-1----:R-:W2:Y:S01]  /*18d40*/  LDL.LU R151, [R1+0x7b4] ;  /* 0x0007b40001977983 */ /* 0x002ea20000300800 */
[----:B------:R-:W-:-:S04]  /*18d50*/  IMAD.WIDE R10, R162, 0x4, R86 ;  /* 0x00000004a20a7825 */ /* 0x000fc800078e0256 */
[--C-:B------:R-:W-:Y:S01]  /*18d60*/  IMAD.WIDE R158, R164, 0x4, R86.reuse ;  /* 0x00000004a49e7825 */ /* 0x100fe200078e0256 */
[----:B------:R1:W-:Y:S04]  /*18d70*/  STL.64 [R1+0x27f0], R10 ;  /* 0x0027f00a01007387 */ /* 0x0003e80000100a00 */
[----:B------:R-:W3:Y:S01]  /*18d80*/  LDL.LU R127, [R1+0x764] ;  /* 0x00076400017f7983 */ /* 0x000ee20000300800 */
[----:B-1----:R-:W-:-:S04]  /*18d90*/  IMAD.WIDE R10, R173, 0x4, R86 ;  /* 0x00000004ad0a7825 */ /* 0x002fc800078e0256 */
[----:B------:R-:W-:-:S04]  /*18da0*/  IMAD.WIDE R166, R172, 0x4, R86 ;  /* 0x00000004aca67825 */ /* 0x000fc800078e0256 */
[----:B--2---:R-:W-:-:S05]  /*18db0*/  IMAD.WIDE R2, R151, 0x4, R86 ;  /* 0x0000000497027825 */ /* 0x004fca00078e0256 */
[----:B------:R1:W-:Y:S04]  /*18dc0*/  STL.64 [R1+0x27e0], R2 ;  /* 0x0027e00201007387 */ /* 0x0003e80000100a00 */
[----:B------:R-:W-:Y:S04]  /*18dd0*/  STL.64 [R1+0x27e8], R158 ;  /* 0x0027e89e01007387 */ /* 0x000fe80000100a00 */
[----:B------:R2:W-:Y:S01]  /*18de0*/  STL.64 [R1+0x27d8], R10 ;  /* 0x0027d80a01007387 */ /* 0x0005e20000100a00 */
[----:B-1----:R-:W-:-:S03]  /*18df0*/  IMAD.WIDE R2, R171, 0x4, R86 ;  /* 0x00000004ab027825 */ /* 0x002fc600078e0256 */
[----:B------:R-:W-:Y:S01]  /*18e00*/  STL.64 [R1+0x4c00], R158 ;  /* 0x004c009e01007387 */ /* 0x000fe20000100a00 */
[----:B--2---:R-:W-:-:S03]  /*18e10*/  IMAD.WIDE R10, R170, 0x4, R86 ;  /* 0x00000004aa0a7825 */ /* 0x004fc600078e0256 */
[----:B------:R1:W-:Y:S04]  /*18e20*/  STL.64 [R1+0x27d0], R2 ;  /* 0x0027d00201007387 */ /* 0x0003e80000100a00 */
[----:B------:R2:W-:Y:S04]  /*18e30*/  STL.64 [R1+0x27c8], R10 ;  /* 0x0027c80a01007387 */ /* 0x0005e80000100a00 */
[----:B------:R-:W4:Y:S01]  /*18e40*/  LDL.LU R118, [R1+0x750] ;  /* 0x0007500001767983 */ /* 0x000f220000300800 */
[----:B-1----:R-:W-:-:S04]  /*18e50*/  IMAD.WIDE R2, R126, 0x4, R86 ;  /* 0x000000047e027825 */ /* 0x002fc800078e0256 */
[--C-:B--2---:R-:W-:Y:S01]  /*18e60*/  IMAD.WIDE R10, R181, 0x4, R86.reuse ;  /* 0x00000004b50a7825 */ /* 0x104fe200078e0256 */
        /* <DEDUP_REMOVED lines=8> */
[----:B------:R-:W2:Y:S01]  /*18ef0*/  LDL.LU R119, [R1+0x73c] ;  /* 0x00073c0001777983 */ /* 0x000ea20000300800 */
[----:B---3--:R-:W-:-:S04]  /*18f00*/  IMAD.WIDE R2, R42, 0x4, R86 ;  /* 0x000000042a027825 */ /* 0x008fc800078e0256 */
[--C-:B-1----:R-:W-:Y:S01]  /*18f10*/  IMAD.WIDE R10, R189, 0x4, R86.reuse ;  /* 0x00000004bd0a7825 */ /* 0x102fe200078e0256 */
[----:B------:R1:W-:Y:S03]  /*18f20*/  STL.64 [R1+0x2790], R2 ;  /* 0x0027900201007387 */ /* 0x0003e60000100a00 */
[--C-:B------:R-:W-:Y:S01]  /*18f30*/  IMAD.WIDE R174, R180, 0x4, R86.reuse ;  /* 0x00000004b4ae7825 */ /* 0x100fe200078e0256 */
[----:B------:R3:W-:Y:S04]  /*18f40*/  STL.64 [R1+0x2788], R10 ;  /* 0x0027880a01007387 */ /* 0x0007e80000100a00 */
[----:B------:R-:W-:Y:S01]  /*18f50*/  STL.64 [R1+0x2798], R174 ;  /* 0x002798ae01007387 */ /* 0x000fe20000100a00 */
[----:B-1----:R-:W-:-:S03]  /*18f60*/  IMAD.WIDE R2, R187, 0x4, R86 ;  /* 0x00000004bb027825 */ /* 0x002fc600078e0256 */
[----:B------:R-:W-:Y:S04]  /*18f70*/  STL.64 [R1+0x4c10], R174 ;  /* 0x004c10ae01007387 */ /* 0x000fe80000100a00 */
[----:B------:R1:W-:Y:S01]  /*18f80*/  STL.64 [R1+0x2780], R2 ;  /* 0x0027800201007387 */ /* 0x0003e20000100a00 */
[----:B------:R-:W-:-:S04]  /*18f90*/  IMAD.WIDE R18, R43, 0x4, R86 ;  /* 0x000000042b127825 */ /* 0x000fc800078e0256 */
[----:B---3--:R-:W-:-:S04]  /*18fa0*/  IMAD.WIDE R10, R197, 0x4, R86 ;  /* 0x00000004c50a7825 */ /* 0x008fc800078e0256 */
[----:B-1----:R-:W-:-:S04]  /*18fb0*/  IMAD.WIDE R2, R186, 0x4, R86 ;  /* 0x00000004ba027825 */ /* 0x002fc800078e0256 */
[--C-:B------:R-:W-:Y:S01]  /*18fc0*/  IMAD.WIDE R182, R188, 0x4, R86.reuse ;  /* 0x00000004bcb67825 */ /* 0x100fe200078e0256 */
[----:B------:R1:W-:Y:S04]  /*18fd0*/  STL.64 [R1+0x2778], R2 ;  /* 0x0027780201007387 */ /* 0x0003e80000100a00 */
[----:B------:R3:W-:Y:S04]  /*18fe0*/  STL.64 [R1+0x2768], R18 ;  /* 0x0027681201007387 */ /* 0x0007e80000100a00 */
[----:B------:R-:W2:Y:S01]  /*18ff0*/  LDL.LU R94, [R1+0x728] ;  /* 0x00072800015e7983 */ /* 0x000ea20000300800 */
[----:B-1----:R-:W-:-:S03]  /*19000*/  IMAD.WIDE R2, R195, 0x4, R86 ;  /* 0x00000004c3027825 */ /* 0x002fc600078e0256 */
[----:B------:R1:W-:Y:S04]  /*19010*/  STL.64 [R1+0x2760], R10 ;  /* 0x0027600a01007387 */ /* 0x0003e80000100a00 */
[----:B------:R-:W-:Y:S01]  /*19020*/  STL.64 [R1+0x2770], R182 ;  /* 0x002770b601007387 */ /* 0x000fe20000100a00 */
[----:B---3--:R-:W-:-:S03]  /*19030*/  IMAD.WIDE R18, R127, 0x4, R86 ;  /* 0x000000047f127825 */ /* 0x008fc600078e0256 */
[----:B------:R3:W-:Y:S01]  /*19040*/  STL.64 [R1+0x2758], R2 ;  /* 0x0027580201007387 */ /* 0x0007e20000100a00 */
[----:B------:R-:W-:-:S03]  /*19050*/  IMAD.WIDE R190, R196, 0x4, R86 ;  /* 0x00000004c4be7825 */ /* 0x000fc600078e0256 */
[----:B------:R-:W-:Y:S01]  /*19060*/  STL.64 [R1+0x4c18], R182 ;  /* 0x004c18b601007387 */ /* 0x000fe20000100a00 */
[----:B-1----:R-:W-:-:S04]  /*19070*/  IMAD.WIDE R10, R205, 0x4, R86 ;  /* 0x00000004cd0a7825 */ /* 0x002fc800078e0256 */
[----:B---3--:R-:W-:-:S05]  /*19080*/  IMAD.WIDE R2, R194, 0x4, R86 ;  /* 0x00000004c2027825 */ /* 0x008fca00078e0256 */
[----:B------:R1:W-:Y:S01]  /*19090*/  STL.64 [R1+0x2750], R2 ;  /* 0x0027500201007387 */ /* 0x0003e20000100a00 */
[----:B------:R-:W-:-:S03]  /*190a0*/  IMAD R202, R202, c[0x0][0x190], RZ ;  /* 0x00006400caca7a24 */ /* 0x000fc600078e02ff */
[----:B------:R-:W-:Y:S01]  /*190b0*/  STL.64 [R1+0x2740], R18 ;  /* 0x0027401201007387 */ /* 0x000fe20000100a00 */
[----:B------:R-:W-:-:S03]  /*190c0*/  IMAD R204, R204, c[0x0][0x190], RZ ;  /* 0x00006400cccc7a24 */ /* 0x000fc600078e02ff */
[----:B------:R-:W-:Y:S01]  /*190d0*/  STL.64 [R1+0x2748], R190 ;  /* 0x002748be01007387 */ /* 0x000fe20000100a00 */
[----:B-1----:R-:W-:-:S03]  /*190e0*/  IMAD.WIDE R2, R203, 0x4, R86 ;  /* 0x00000004cb027825 */ /* 0x002fc600078e0256 */
[----:B------:R1:W-:Y:S01]  /*190f0*/  STL.64 [R1+0x2738], R10 ;  /* 0x0027380a01007387 */ /* 0x0003e20000100a00 */
[----:B------:R-:W-:-:S03]  /*19100*/  IMAD R213, R213, c[0x0][0x190], RZ ;  /* 0x00006400d5d57a24 */ /* 0x000fc600078e02ff */
[----:B------:R-:W-:Y:S01]  /*19110*/  STL.64 [R1+0x4c20], R190 ;  /* 0x004c20be01007387 */ /* 0x000fe20000100a00 */
[----:B------:R-:W-:-:S03]  /*19120*/  IMAD R211, R211, c[0x0][0x190], RZ ;  /* 0x00006400d3d37a24 */ /* 0x000fc600078e02ff */
[----:B------:R3:W-:Y:S01]  /*19130*/  STL.64 [R1+0x2730], R2 ;  /* 0x0027300201007387 */ /* 0x0007e20000100a00 */
[----:B------:R-:W-:-:S03]  /*19140*/  IMAD.WIDE R198, R204, 0x4, R86 ;  /* 0x00000004ccc67825 */ /* 0x000fc600078e0256 */
[----:B------:R-:W2:Y:S01]  /*19150*/  LDL.LU R95, [R1+0x714] ;  /* 0x00071400015f7983 */ /* 0x000ea20000300800 */
[----:B-1----:R-:W-:-:S04]  /*19160*/  IMAD.WIDE R10, R213, 0x4, R86 ;  /* 0x00000004d50a7825 */ /* 0x002fc800078e0256 */
[----:B---3--:R-:W-:-:S04]  /*19170*/  IMAD.WIDE R2, R202, 0x4, R86 ;  /* 0x00000004ca027825 */ /* 0x008fc800078e0256 */
[----:B------:R-:W-:Y:S01]  /*19180*/  IMAD R210, R210, c[0x0][0x190], RZ ;  /* 0x00006400d2d27a24 */ /* 0x000fe200078e02ff */
[----:B------:R1:W-:Y:S02]  /*19190*/  STL.64 [R1+0x2728], R2 ;  /* 0x0027280201007387 */ /* 0x0003e40000100a00 */
[----:B-1----:R-:W-:-:S04]  /*191a0*/  IMAD.WIDE R2, R211, 0x4, R86 ;  /* 0x00000004d3027825 */ /* 0x002fc800078e0256 */
[----:B----4-:R-:W-:-:S05]  /*191b0*/  IMAD.WIDE R18, R118, 0x4, R86 ;  /* 0x0000000476127825 */ /* 0x010fca00078e0256 */
[----:B------:R-:W-:Y:S04]  /*191c0*/  STL.64 [R1+0x2718], R18 ;  /* 0x0027181201007387 */ /* 0x000fe80000100a00 */
[----:B------:R-:W-:Y:S04]  /*191d0*/  STL.64 [R1+0x2720], R198 ;  /* 0x002720c601007387 */ /* 0x000fe80000100a00 */
[----:B------:R1:W-:Y:S04]  /*191e0*/  STL.64 [R1+0x2710], R10 ;  /* 0x0027100a01007387 */ /* 0x0003e80000100a00 */
[----:B------:R-:W-:Y:S04]  /*191f0*/  STL.64 [R1+0x4c28], R198 ;  /* 0x004c28c601007387 */ /* 0x000fe80000100a00 */
[----:B------:R3:W-:Y:S01]  /*19200*/  STL.64 [R1+0x2708], R2 ;  /* 0x0027080201007387 */ /* 0x0007e20000100a00 */
[----:B-1----:R-:W-:-:S03]  /*19210*/  IMAD.WIDE R10, R210, 0x4, R86 ;  /* 0x00000004d20a7825 */ /* 0x002fc600078e0256 */
[----:B---3--:R-:W3:Y:S04]  /*19220*/  LDL.LU R2, [R1+0x6fc] ;  /* 0x0006fc0001027983 */ /* 0x008ee80000300800 */
[----:B------:R-:W4:Y:S04]  /*19230*/  LDL.LU R3, [R1+0x6f8] ;  /* 0x0006f80001037983 */ /* 0x000f280000300800 */
[----:B------:R2:W-:Y:S01]  /*19240*/  STL.64 [R1+0x2700], R10 ;  /* 0x0027000a01007387 */ /* 0x0005e20000100a00 */
[----:B------:R-:W-:-:S03]  /*19250*/  IMAD.WIDE R18, R221, 0x4, R86 ;  /* 0x00000004dd127825 */ /* 0x000fc600078e0256 */
[----:B------:R-:W4:Y:S01]  /*19260*/  LDL.LU R26, [R1+0x6f4] ;  /* 0x0006f400011a7983 */ /* 0x000f220000300800 */
[----:B--2---:R-:W-:-:S05]  /*19270*/  IMAD.WIDE R10, R119, 0x4, R86 ;  /* 0x00000004770a7825 */ /* 0x004fca00078e0256 */
[----:B------:R1:W-:Y:S04]  /*19280*/  STL.64 [R1+0x26f8], R10 ;  /* 0x0026f80a01007387 */ /* 0x0003e80000100a00 */
[----:B------:R2:W-:Y:S04]  /*19290*/  STL.64 [R1+0x26f0], R18 ;  /* 0x0026f01201007387 */ /* 0x0005e80000100a00 */
[----:B------:R-:W4:Y:S01]  /*192a0*/  LDL.LU R27, [R1+0xab0] ;  /* 0x000ab000011b7983 */ /* 0x000f220000300800 */
[----:B-1----:R-:W-:-:S03]  /*192b0*/  IMAD.WIDE R10, R219, 0x4, R86 ;  /* 0x00000004db0a7825 */ /* 0x002fc600078e0256 */
[----:B------:R-:W4:Y:S04]  /*192c0*/  LDL.LU R34, [R1+0xab8] ;  /* 0x000ab80001227983 */ /* 0x000f280000300800 */
[----:B------:R1:W-:Y:S04]  /*192d0*/  STL.64 [R1+0x26e8], R10 ;  /* 0x0026e80a01007387 */ /* 0x0003e80000100a00 */
[----:B------:R-:W4:Y:S01]  /*192e0*/  LDL.LU R35, [R1+0xab4] ;  /* 0x000ab40001237983 */ /* 0x000f220000300800 */
[----:B------:R-:W-:-:S05]  /*192f0*/  IMAD.WIDE R206, R212, 0x4, R86 ;  /* 0x00000004d4ce7825 */ /* 0x000fca00078e0256 */
[----:B------:R-:W-:Y:S04]  /*19300*/  STL.64 [R1+0x2868], R206 ;  /* 0x002868ce01007387 */ /* 0x000fe80000100a00 */
[----:B------:R2:W-:Y:S02]  /*19310*/  STL.64 [R1+0x4c30], R206 ;  /* 0x004c30ce01007387 */ /* 0x0005e40000100a00 */
[----:B--2---:R-:W-:-:S04]  /*19320*/  IMAD.WIDE R18, R94, 0x4, R86 ;  /* 0x000000045e127825 */ /* 0x004fc800078e0256 */
[----:B-1----:R-:W-:-:S04]  /*19330*/  IMAD.WIDE R10, R229, 0x4, R86 ;  /* 0x00000004e50a7825 */ /* 0x002fc800078e0256 */
[----:B------:R-:W-:-:S05]  /*19340*/  IMAD.WIDE R206, R218, 0x4, R86 ;  /* 0x00000004dace7825 */ /* 0x000fca00078e0256 */
[----:B------:R-:W-:Y:S01]  /*19350*/  STL.64 [R1+0x2878], R206 ;  /* 0x002878ce01007387 */ /* 0x000fe20000100a00 */
[----:B------:R-:W-:-:S03]  /*19360*/  IMAD.WIDE R214, R220, 0x4, R86 ;  /* 0x00000004dcd67825 */ /* 0x000fc600078e0256 */
[----:B------:R-:W-:Y:S04]  /*19370*/  STL.64 [R1+0x26e0], R18 ;  /* 0x0026e01201007387 */ /* 0x000fe80000100a00 */
[----:B------:R-:W-:Y:S01]  /*19380*/  STL.64 [R1+0x4c38], R206 ;  /* 0x004c38ce01007387 */ /* 0x000fe20000100a00 */
[----:B------:R-:W-:-:S03]  /*19390*/  IMAD R245, R245, c[0x0][0x190], RZ ;  /* 0x00006400f5f57a24 */ /* 0x000fc600078e02ff */
[----:B------:R1:W-:Y:S01]  /*193a0*/  STL.64 [R1+0x26d8], R10 ;  /* 0x0026d80a01007387 */ /* 0x0003e20000100a00 */
[----:B------:R-:W-:-:S03]  /*193b0*/  IMAD.WIDE R174, R226, 0x4, R86 ;  /* 0x00000004e2ae7825 */ /* 0x000fc600078e0256 */
[----:B------:R-:W-:Y:S04]  /*193c0*/  STL.64 [R1+0x2888], R214 ;  /* 0x002888d601007387 */ /* 0x000fe80000100a00 */
[----:B------:R-:W-:Y:S01]  /*193d0*/  STL.64 [R1+0x4c40], R214 ;  /* 0x004c40d601007387 */ /* 0x000fe20000100a00 */
[----:B-1----:R-:W-:-:S05]  /*193e0*/  IMAD.WIDE R10, R227, 0x4, R86 ;  /* 0x00000004e30a7825 */ /* 0x002fca00078e0256 */
[----:B------:R1:W-:Y:S01]  /*193f0*/  STL.64 [R1+0x26d0], R10 ;  /* 0x0026d00a01007387 */ /* 0x0003e20000100a00 */
[----:B------:R-:W-:-:S03]  /*19400*/  IMAD R244, R244, c[0x0][0x190], RZ ;  /* 0x00006400f4f47a24 */ /* 0x000fc600078e02ff */
[----:B------:R-:W-:Y:S01]  /*19410*/  STL.64 [R1+0x2898], R174 ;  /* 0x002898ae01007387 */ /* 0x000fe20000100a00 */
[----:B------:R-:W-:-:S04]  /*19420*/  IMAD.WIDE R18, R95, 0x4, R86 ;  /* 0x000000045f127825 */ /* 0x000fc800078e0256 */
[--C-:B-1----:R-:W-:Y:S01]  /*19430*/  IMAD.WIDE R10, R245, 0x4, R86.reuse ;  /* 0x00000004f50a7825 */ /* 0x102fe200078e0256 */
[----:B------:R-:W-:Y:S03]  /*19440*/  STL.64 [R1+0x26c8], R18 ;  /* 0x0026c81201007387 */ /* 0x000fe60000100a00 */
[--C-:B------:R-:W-:Y:S01]  /*19450*/  IMAD.WIDE R222, R228, 0x4, R86.reuse ;  /* 0x00000004e4de7825 */ /* 0x100fe200078e0256 */
[----:B------:R-:W-:Y:S03]  /*19460*/  STL.64 [R1+0x4c48], R174 ;  /* 0x004c48ae01007387 */ /* 0x000fe60000100a00 */
[----:B------:R-:W-:Y:S01]  /*19470*/  IMAD R243, R243, c[0x0][0x190], RZ ;  /* 0x00006400f3f37a24 */ /* 0x000fe200078e02ff */
[----:B------:R1:W-:Y:S03]  /*19480*/  STL.64 [R1+0x26c0], R10 ;  /* 0x0026c00a01007387 */ /* 0x0003e60000100a00 */
[--C-:B------:R-:W-:Y:S01]  /*19490*/  IMAD.WIDE R142, R243, 0x4, R86.reuse ;  /* 0x00000004f38e7825 */ /* 0x100fe200078e0256 */
[----:B------:R-:W-:Y:S04]  /*194a0*/  STL.64 [R1+0x28d8], R222 ;  /* 0x0028d8de01007387 */ /* 0x000fe80000100a00 */
[----:B------:R-:W-:Y:S01]  /*194b0*/  STL.64 [R1+0x4c50], R222 ;  /* 0x004c50de01007387 */ /* 0x000fe20000100a00 */
[----:B-1----:R-:W-:-:S04]  /*194c0*/  IMAD.WIDE R10, R244, 0x4, R86 ;  /* 0x00000004f40a7825 */ /* 0x002fc800078e0256 */
[----:B------:R-:W-:Y:S01]  /*194d0*/  IMAD R242, R242, c[0x0][0x190], RZ ;  /* 0x00006400f2f27a24 */ /* 0x000fe200078e02ff */
[----:B------:R4:W-:Y:S04]  /*194e0*/  STL.64 [R1+0x26b8], R10 ;  /* 0x0026b80a01007387 */ /* 0x0009e80000100a00 */
[----:B------:R-:W-:Y:S01]  /*194f0*/  STL.64 [R1+0x28a8], R142 ;  /* 0x0028a88e01007387 */ /* 0x000fe20000100a00 */
[----:B------:R-:W-:-:S04]  /*19500*/  IMAD.WIDE R248, R242, 0x4, R86 ;  /* 0x00000004f2f87825 */ /* 0x000fc800078e0256 */
[----:B---3--:R-:W-:-:S04]  /*19510*/  IMAD.WIDE R18, R2, 0x4, R86 ;  /* 0x0000000402127825 */ /* 0x008fc800078e0256 */
[--C-:B----4-:R-:W-:Y:S01]  /*19520*/  IMAD.WIDE R10, R3, 0x4, R86.reuse ;  /* 0x00000004030a7825 */ /* 0x110fe200078e0256 */
[----:B------:R-:W-:Y:S04]  /*19530*/  STL.64 [R1+0x26b0], R18 ;  /* 0x0026b01201007387 */ /* 0x000fe80000100a00 */
[----:B------:R-:W-:Y:S04]  /*19540*/  STL.64 [R1+0x4c58], R142 ;  /* 0x004c588e01007387 */ /* 0x000fe80000100a00 */
[----:B------:R1:W-:Y:S04]  /*19550*/  STL.64 [R1+0x26a8], R10 ;  /* 0x0026a80a01007387 */ /* 0x0003e80000100a00 */
[----:B------:R-:W-:Y:S04]  /*19560*/  STL.64 [R1+0x28e8], R248 ;  /* 0x0028e8f801007387 */ /* 0x000fe80000100a00 */
[----:B------:R-:W-:Y:S01]  /*19570*/  STL.64 [R1+0x4c60], R248 ;  /* 0x004c60f801007387 */ /* 0x000fe20000100a00 */
[----:B-1----:R-:W-:-:S05]  /*19580*/  IMAD.WIDE R10, R26, 0x4, R86 ;  /* 0x000000041a0a7825 */ /* 0x002fca00078e0256 */
[----:B------:R1:W-:Y:S04]  /*19590*/  STL.64 [R1+0x26a0], R10 ;  /* 0x0026a00a01007387 */ /* 0x0003e80000100a00 */
[----:B------:R-:W2:Y:S01]  /*195a0*/  LDL R190, [R1+0x6ac] ;  /* 0x0006ac0001be7983 */ /* 0x000ea20000100800 */
[----:B------:R-:W-:-:S03]  /*195b0*/  IMAD.WIDE R110, R27, 0x4, R86 ;  /* 0x000000041b6e7825 */ /* 0x000fc600078e0256 */
[----:B------:R-:W3:Y:S01]  /*195c0*/  LDL R191, [R1+0x654] ;  /* 0x0006540001bf7983 */ /* 0x000ee20000100800 */
[----:B-1----:R-:W-:-:S05]  /*195d0*/  IMAD.WIDE R10, R35, 0x4, R86 ;  /* 0x00000004230a7825 */ /* 0x002fca00078e0256 */
[----:B------:R1:W-:Y:S04]  /*195e0*/  STL.64 [R1+0x2698], R10 ;  /* 0x0026980a01007387 */ /* 0x0003e80000100a00 */
[----:B------:R-:W4:Y:S04]  /*195f0*/  LDL R182, [R1+0x634] ;  /* 0x0006340001b67983 */ /* 0x000f280000100800 */
[----:B------:R-:W-:Y:S01]  /*19600*/  STL.64 [R1+0x28b8], R110 ;  /* 0x0028b86e01007387 */ /* 0x000fe20000100a00 */
[----:B-1----:R-:W-:-:S03]  /*19610*/  IMAD.WIDE R10, R231, 0x4, R86 ;  /* 0x00000004e70a7825 */ /* 0x002fc600078e0256 */
[----:B------:R-:W-:Y:S04]  /*19620*/  STL.64 [R1+0x4c68], R110 ;  /* 0x004c686e01007387 */ /* 0x000fe80000100a00 */
[----:B------:R-:W4:Y:S04]  /*19630*/  LDL R183, [R1+0x614] ;  /* 0x0006140001b77983 */ /* 0x000f280000100800 */
[----:B------:R-:W4:Y:S04]  /*19640*/  LDL R166, [R1+0x5f4] ;  /* 0x0005f40001a67983 */ /* 0x000f280000100800 */
[----:B------:R1:W-:Y:S04]  /*19650*/  STL.64 [R1+0x2690], R10 ;  /* 0x0026900a01007387 */ /* 0x0003e80000100a00 */
[----:B------:R-:W4:Y:S04]  /*19660*/  LDL R167, [R1+0x5d4] ;  /* 0x0005d40001a77983 */ /* 0x000f280000100800 */
        /* <DEDUP_REMOVED lines=16> */
[----:B------:R-:W4:Y:S01]  /*19770*/  LDL R75, [R1+0x44c] ;  /* 0x00044c00014b7983 */ /* 0x000f220000100800 */
[----:B------:R-:W-:-:S04]  /*19780*/  IMAD.WIDE R240, R34, 0x4, R86 ;  /* 0x0000000422f07825 */ /* 0x000fc800078e0256 */
[--C-:B------:R-:W-:Y:S01]  /*19790*/  IMAD.WIDE R236, R232, 0x4, R86.reuse ;  /* 0x00000004e8ec7825 */ /* 0x100fe200078e0256 */
[----:B------:R-:W-:Y:S03]  /*197a0*/  STL.64 [R1+0x28f8], R240 ;  /* 0x0028f8f001007387 */ /* 0x000fe60000100a00 */
[--C-:B-1----:R-:W-:Y:S01]  /*197b0*/  IMAD.WIDE R10, R230, 0x4, R86.reuse ;  /* 0x00000004e60a7825 */ /* 0x102fe200078e0256 */
[----:B------:R-:W-:Y:S04]  /*197c0*/  STL.64 [R1+0x4c70], R240 ;  /* 0x004c70f001007387 */ /* 0x000fe80000100a00 */
[----:B------:R-:W-:Y:S04]  /*197d0*/  STL.64 [R1+0x2908], R236 ;  /* 0x002908ec01007387 */ /* 0x000fe80000100a00 */
[----:B------:R-:W-:Y:S04]  /*197e0*/  STL.64 [R1+0x4c78], R236 ;  /* 0x004c78ec01007387 */ /* 0x000fe80000100a00 */
[----:B------:R1:W-:Y:S02]  /*197f0*/  STL.64 [R1+0x2688], R10 ;  /* 0x0026880a01007387 */ /* 0x0003e40000100a00 */
[----:B-1----:R-:W-:-:S04]  /*19800*/  IMAD.WIDE R10, R0, 0x4, R86 ;  /* 0x00000004000a7825 */ /* 0x002fc800078e0256 */
[----:B--2---:R-:W-:-:S04]  /*19810*/  IMAD.WIDE R142, R190, 0x4, R82 ;  /* 0x00000004be8e7825 */ /* 0x004fc800078e0252 */
[--C-:B---3--:R-:W-:Y:S01]  /*19820*/  IMAD.WIDE R110, R191, 0x4, R82.reuse ;  /* 0x00000004bf6e7825 */ /* 0x108fe200078e0252 */
[----:B------:R-:W-:Y:S04]  /*19830*/  STL.64 [R1+0x1200], R142 ;  /* 0x0012008e01007387 */ /* 0x000fe80000100a00 */
[----:B------:R-:W-:Y:S04]  /*19840*/  STL.64 [R1+0x28c8], R10 ;  /* 0x0028c80a01007387 */ /* 0x000fe80000100a00 */
[----:B------:R-:W-:Y:S04]  /*19850*/  STL.64 [R1+0x1300], R110 ;  /* 0x0013006e01007387 */ /* 0x000fe80000100a00 */
[----:B------:R-:W-:Y:S01]  /*19860*/  STL.64 [R1+0x4c80], R10 ;  /* 0x004c800a01007387 */ /* 0x000fe20000100a00 */
[----:B----4-:R-:W-:-:S05]  /*19870*/  IMAD.WIDE R86, R182, 0x4, R82 ;  /* 0x00000004b6567825 */ /* 0x010fca00078e0252 */
[----:B------:R1:W-:Y:S02]  /*19880*/  STL.64 [R1+0x1400], R86 ;  /* 0x0014005601007387 */ /* 0x0003e40000100a00 */
        /* <DEDUP_REMOVED lines=16> */
[----:B------:R-:W-:Y:S04]  /*19990*/  STL.64 [R1+0x1ae8], R110 ;  /* 0x001ae86e01007387 */ /* 0x000fe80000100a00 */
[----:B------:R2:W-:Y:S01]  /*199a0*/  STL.64 [R1+0x1b98], R10 ;  /* 0x001b980a01007387 */ /* 0x0005e20000100a00 */
[----:B-1----:R-:W-:-:S04]  /*199b0*/  IMAD.WIDE R86, R103, 0x4, R82 ;  /* 0x0000000467567825 */ /* 0x002fc800078e0252 */
[--C-:B------:R-:W-:Y:S01]  /*199c0*/  IMAD.WIDE R102, R18, 0x4, R82.reuse ;  /* 0x0000000412667825 */ /* 0x100fe200078e0252 */
[----:B------:R1:W-:Y:S03]  /*199d0*/  STL.64 [R1+0x1c48], R86 ;  /* 0x001c485601007387 */ /* 0x0003e60000100a00 */
[--C-:B--2---:R-:W-:Y:S01]  /*199e0*/  IMAD.WIDE R10, R19, 0x4, R82.reuse ;  /* 0x00000004130a7825 */ /* 0x104fe200078e0252 */
[----:B------:R-:W-:Y:S03]  /*199f0*/  STL.64 [R1+0x1fb0], R102 ;  /* 0x001fb06601007387 */ /* 0x000fe60000100a00 */
[--C-:B------:R-:W-:Y:S01]  /*19a00*/  IMAD.WIDE R18, R51, 0x4, R82.reuse ;  /* 0x0000000433127825 */ /* 0x100fe200078e0252 */
[----:B------:R2:W-:Y:S03]  /*19a10*/  STL.64 [R1+0x2050], R10 ;  /* 0x0020500a01007387 */ /* 0x0005e60000100a00 */
[----:B-1----:R-:W-:-:S04]  /*19a20*/  IMAD.WIDE R86, R50, 0x4, R82 ;  /* 0x0000000432567825 */ /* 0x002fc800078e0252 */
[--C-:B------:R-:W-:Y:S01]  /*19a30*/  IMAD.WIDE R50, R59, 0x4, R82.reuse ;  /* 0x000000043b327825 */ /* 0x100fe200078e0252 */
[----:B------:R-:W-:Y:S03]  /*19a40*/  STL.64 [R1+0x2060], R86 ;  /* 0x0020605601007387 */ /* 0x000fe60000100a00 */
[--C-:B--2---:R-:W-:Y:S01]  /*19a50*/  IMAD.WIDE R10, R58, 0x4, R82.reuse ;  /* 0x000000043a0a7825 */ /* 0x104fe200078e0252 */
        /* <DEDUP_REMOVED lines=10> */
[--C-:B--2---:R-:W-:Y:S02]  /*19b00*/  IMAD.WIDE R10, R78, 0x4, R82.reuse ;  /* 0x000000044e0a7825 */ /* 0x104fe400078e0252 */
[----:B------:R-:W2:Y:S04]  /*19b10*/  LDL.LU R78, [R1+0x51d8] ;  /* 0x0051d800014e7983 */ /* 0x000ea80000300800 */
[----:B------:R1:W-:Y:S01]  /*19b20*/  STL.64 [R1+0x20b0], R18 ;  /* 0x0020b01201007387 */ /* 0x0003e20000100a00 */
[----:B---3--:R-:W-:-:S04]  /*19b30*/  IMAD.WIDE R50, R81, 0x4, R82 ;  /* 0x0000000451327825 */ /* 0x008fc800078e0252 */
[--C-:B-1----:R-:W-:Y:S02]  /*19b40*/  IMAD.WIDE R18, R79, 0x4, R82.reuse ;  /* 0x000000044f127825 */ /* 0x102fe400078e0252 */
[----:B------:R-:W2:Y:S04]  /*19b50*/  LDL.LU R79, [R1+0x51d4] ;  /* 0x0051d400014f7983 */ /* 0x000ea80000300800 */
[----:B------:R1:W-:Y:S02]  /*19b60*/  STL.64 [R1+0x20a8], R10 ;  /* 0x0020a80a01007387 */ /* 0x0003e40000100a00 */
[--C-:B-1----:R-:W-:Y:S02]  /*19b70*/  IMAD.WIDE R10, R80, 0x4, R82.reuse ;  /* 0x00000004500a7825 */ /* 0x102fe400078e0252 */
[----:B------:R-:W3:Y:S04]  /*19b80*/  LDL.LU R80, [R1+0x51d0] ;  /* 0x0051d00001507983 */ /* 0x000ee80000300800 */
[----:B------:R1:W-:Y:S04]  /*19b90*/  STL.64 [R1+0x20a0], R18 ;  /* 0x0020a01201007387 */ /* 0x0003e80000100a00 */
[----:B------:R-:W3:Y:S04]  /*19ba0*/  LDL.LU R81, [R1+0x51cc] ;  /* 0x0051cc0001517983 */ /* 0x000ee80000300800 */
[----:B------:R4:W-:Y:S01]  /*19bb0*/  STL.64 [R1+0x2098], R10 ;  /* 0x0020980a01007387 */ /* 0x0009e20000100a00 */
[----:B-1----:R-:W-:-:S03]  /*19bc0*/  IMAD.WIDE R18, R251, 0x4, R82 ;  /* 0x00000004fb127825 */ /* 0x002fc600078e0252 */
[----:B------:R1:W-:Y:S04]  /*19bd0*/  STL.64 [R1+0x2090], R50 ;  /* 0x0020903201007387 */ /* 0x0003e80000100a00 */
[----:B------:R1:W-:Y:S01]  /*19be0*/  STL.64 [R1+0x2088], R18 ;  /* 0x0020881201007387 */ /* 0x0003e20000100a00 */
[----:B----4-:R-:W-:-:S04]  /*19bf0*/  IMAD.WIDE R10, R250, 0x4, R82 ;  /* 0x00000004fa0a7825 */ /* 0x010fc800078e0252 */
[--C-:B-1----:R-:W-:Y:S01]  /*19c00*/  IMAD.WIDE R50, R247, 0x4, R82.reuse ;  /* 0x00000004f7327825 */ /* 0x102fe200078e0252 */
[----:B------:R1:W-:Y:S03]  /*19c10*/  STL.64 [R1+0x2080], R10 ;  /* 0x0020800a01007387 */ /* 0x0003e60000100a00 */
[--C-:B------:R-:W-:Y:S01]  /*19c20*/  IMAD.WIDE R18, R246, 0x4, R82.reuse ;  /* 0x00000004f6127825 */ /* 0x100fe200078e0252 */
[----:B------:R4:W-:Y:S04]  /*19c30*/  STL.64 [R1+0x2078], R50 ;  /* 0x0020783201007387 */ /* 0x0009e80000100a00 */
[----:B------:R4:W-:Y:S01]  /*19c40*/  STL.64 [R1+0x2070], R18 ;  /* 0x0020701201007387 */ /* 0x0009e20000100a00 */
[----:B-1----:R-:W-:-:S04]  /*19c50*/  IMAD.WIDE R10, R239, 0x4, R82 ;  /* 0x00000004ef0a7825 */ /* 0x002fc800078e0252 */
[--C-:B----4-:R-:W-:Y:S01]  /*19c60*/  IMAD.WIDE R50, R238, 0x4, R82.reuse ;  /* 0x00000004ee327825 */ /* 0x110fe200078e0252 */
        /* <DEDUP_REMOVED lines=74> */
[----:B-1----:R-:W4:Y:S04]  /*1a110*/  LDL.LU R10, [R1+0x410] ;  /* 0x00041000010a7983 */ /* 0x002f280000300800 */
[----:B------:R1:W-:Y:S04]  /*1a120*/  STL.64 [R1+0x1650], R50 ;  /* 0x0016503201007387 */ /* 0x0003e80000100a00 */
[----:B------:R-:W2:Y:S04]  /*1a130*/  LDL.LU R11, [R1+0x3fc] ;  /* 0x0003fc00010b7983 */ /* 0x000ea80000300800 */
[----:B------:R1:W-:Y:S04]  /*1a140*/  STL.64 [R1+0x1750], R18 ;  /* 0x0017501201007387 */ /* 0x0003e80000100a00 */
[----:B------:R-:W3:Y:S04]  /*1a150*/  LDL.LU R86, [R1+0x3f0] ;  /* 0x0003f00001567983 */ /* 0x000ee80000300800 */
[----:B------:R-:W3:Y:S01]  /*1a160*/  LDL.LU R87, [R1+0x3e4] ;  /* 0x0003e40001577983 */ /* 0x000ee20000300800 */
[----:B-1----:R-:W-:-:S03]  /*1a170*/  IMAD.WIDE R50, R88, 0x4, R82 ;  /* 0x0000000458327825 */ /* 0x002fc600078e0252 */
[----:B------:R-:W3:Y:S01]  /*1a180*/  LDL.LU R240, [R1+0x3d0] ;  /* 0x0003d00001f07983 */ /* 0x000ee20000300800 */
[----:B------:R-:W-:-:S03]  /*1a190*/  IMAD.WIDE R18, R73, 0x4, R82 ;  /* 0x0000000449127825 */ /* 0x000fc600078e0252 */
[----:B------:R-:W3:Y:S04]  /*1a1a0*/  LDL.LU R241, [R1+0x6c0] ;  /* 0x0006c00001f17983 */ /* 0x000ee80000300800 */
[----:B------:R1:W-:Y:S04]  /*1a1b0*/  STL.64 [R1+0x1848], R50 ;  /* 0x0018483201007387 */ /* 0x0003e80000100a00 */
[----:B------:R-:W3:Y:S04]  /*1a1c0*/  LDL.LU R58, [R1+0x6bc] ;  /* 0x0006bc00013a7983 */ /* 0x000ee80000300800 */
[----:B------:R1:W-:Y:S04]  /*1a1d0*/  STL.64 [R1+0x18f8], R18 ;  /* 0x0018f81201007387 */ /* 0x0003e80000100a00 */
[----:B------:R-:W3:Y:S04]  /*1a1e0*/  LDL.LU R59, [R1+0x6b8] ;  /* 0x0006b800013b7983 */ /* 0x000ee80000300800 */
[----:B------:R-:W3:Y:S01]  /*1a1f0*/  LDL.LU R66, [R1+0x6b4] ;  /* 0x0006b40001427983 */ /* 0x000ee20000300800 */
[----:B------:R-:W-:-:S03]  /*1a200*/  IMAD.WIDE R72, R72, 0x4, R82 ;  /* 0x0000000448487825 */ /* 0x000fc600078e0252 */
[----:B------:R-:W3:Y:S01]  /*1a210*/  LDL.LU R67, [R1+0x6b0] ;  /* 0x0006b00001437983 */ /* 0x000ee20000300800 */
[----:B-1----:R-:W-:-:S03]  /*1a220*/  IMAD.WIDE R50, R65, 0x4, R82 ;  /* 0x0000000441327825 */ /* 0x002fc600078e0252 */
[----:B------:R-:W3:Y:S01]  /*1a230*/  LDL.LU R110, [R1+0x6a0] ;  /* 0x0006a000016e7983 */ /* 0x000ee20000300800 */
[----:B------:R-:W-:-:S03]  /*1a240*/  IMAD.WIDE R18, R64, 0x4, R82 ;  /* 0x0000000440127825 */ /* 0x000fc600078e0252 */
[----:B------:R-:W-:Y:S01]  /*1a250*/  STL.64 [R1+0x19a8], R72 ;  /* 0x0019a84801007387 */ /* 0x000fe20000100a00 */
[----:B------:R-:W-:-:S03]  /*1a260*/  IMAD.WIDE R64, R57, 0x4, R82 ;  /* 0x0000000439407825 */ /* 0x000fc600078e0252 */
[----:B------:R1:W-:Y:S04]  /*1a270*/  STL.64 [R1+0x1a58], R50 ;  /* 0x001a583201007387 */ /* 0x0003e80000100a00 */
[----:B------:R1:W-:Y:S04]  /*1a280*/  STL.64 [R1+0x1b08], R18 ;  /* 0x001b081201007387 */ /* 0x0003e80000100a00 */
[----:B------:R-:W-:Y:S01]  /*1a290*/  STL.64 [R1+0x1bb8], R64 ;  /* 0x001bb84001007387 */ /* 0x000fe20000100a00 */
[----:B-1----:R-:W-:-:S04]  /*1a2a0*/  IMAD.WIDE R50, R56, 0x4, R82 ;  /* 0x0000000438327825 */ /* 0x002fc800078e0252 */
[--C-:B------:R-:W-:Y:S01]  /*1a2b0*/  IMAD.WIDE R18, R49, 0x4, R82.reuse ;  /* 0x0000000431127825 */ /* 0x100fe200078e0252 */
[----:B------:R-:W-:Y:S03]  /*1a2c0*/  STL.64 [R1+0x1e00], R50 ;  /* 0x001e003201007387 */ /* 0x000fe60000100a00 */
[--C-:B------:R-:W-:Y:S01]  /*1a2d0*/  IMAD.WIDE R48, R48, 0x4, R82.reuse ;  /* 0x0000000430307825 */ /* 0x100fe200078e0252 */
[----:B------:R-:W3:Y:S04]  /*1a2e0*/  LDL.LU R111, [R1+0x648] ;  /* 0x00064800016f7983 */ /* 0x000ee80000300800 */
[----:B------:R1:W-:Y:S04]  /*1a2f0*/  STL.64 [R1+0x2030], R18 ;  /* 0x0020301201007387 */ /* 0x0003e80000100a00 */
[----:B------:R1:W-:Y:S02]  /*1a300*/  STL.64 [R1+0x22b0], R48 ;  /* 0x0022b03001007387 */ /* 0x0003e40000100a00 */
[----:B-1----:R-:W-:-:S04]  /*1a310*/  IMAD.WIDE R18, R41, 0x4, R82 ;  /* 0x0000000429127825 */ /* 0x002fc800078e0252 */
[--C-:B------:R-:W-:Y:S01]  /*1a320*/  IMAD.WIDE R40, R40, 0x4, R82.reuse ;  /* 0x0000000428287825 */ /* 0x100fe200078e0252 */
[----:B------:R1:W-:Y:S03]  /*1a330*/  STL.64 [R1+0x23d8], R18 ;  /* 0x0023d81201007387 */ /* 0x0003e60000100a00 */
[--C-:B------:R-:W-:Y:S01]  /*1a340*/  IMAD.WIDE R48, R33, 0x4, R82.reuse ;  /* 0x0000000421307825 */ /* 0x100fe200078e0252 */
[----:B------:R1:W-:Y:S04]  /*1a350*/  STL.64 [R1+0x23a8], R40 ;  /* 0x0023a82801007387 */ /* 0x0003e80000100a00 */
[----:B------:R-:W-:Y:S01]  /*1a360*/  STL.64 [R1+0x2378], R48 ;  /* 0x0023783001007387 */ /* 0x000fe20000100a00 */
[----:B-1----:R-:W-:-:S04]  /*1a370*/  IMAD.WIDE R18, R32, 0x4, R82 ;  /* 0x0000000420127825 */ /* 0x002fc800078e0252 */
[--C-:B------:R-:W-:Y:S01]  /*1a380*/  IMAD.WIDE R40, R25, 0x4, R82.reuse ;  /* 0x0000000419287825 */ /* 0x100fe200078e0252 */
[----:B------:R1:W-:Y:S03]  /*1a390*/  STL.64 [R1+0x2370], R18 ;  /* 0x0023701201007387 */ /* 0x0003e60000100a00 */
[--C-:B------:R-:W-:Y:S01]  /*1a3a0*/  IMAD.WIDE R32, R24, 0x4, R82.reuse ;  /* 0x0000000418207825 */ /* 0x100fe200078e0252 */
[----:B------:R-:W-:Y:S03]  /*1a3b0*/  STL.64 [R1+0x2368], R40 ;  /* 0x0023682801007387 */ /* 0x000fe60000100a00 */
[--C-:B------:R-:W-:Y:S01]  /*1a3c0*/  IMAD.WIDE R24, R16, 0x4, R82.reuse ;  /* 0x0000000410187825 */ /* 0x100fe200078e0252 */
[----:B------:R-:W-:Y:S03]  /*1a3d0*/  STL.64 [R1+0x2360], R32 ;  /* 0x0023602001007387 */ /* 0x000fe60000100a00 */
[----:B-1----:R-:W-:-:S04]  /*1a3e0*/  IMAD.WIDE R18, R17, 0x4, R82 ;  /* 0x0000000411127825 */ /* 0x002fc800078e0252 */
[--C-:B------:R-:W-:Y:S01]  /*1a3f0*/  IMAD.WIDE R16, R9, 0x4, R82.reuse ;  /* 0x0000000409107825 */ /* 0x100fe200078e0252 */
[----:B------:R1:W-:Y:S04]  /*1a400*/  STL.64 [R1+0x2358], R18 ;  /* 0x0023581201007387 */ /* 0x0003e80000100a00 */
[----:B------:R-:W-:Y:S04]  /*1a410*/  STL.64 [R1+0x2350], R24 ;  /* 0x0023501801007387 */ /* 0x000fe80000100a00 */
[----:B------:R2:W-:Y:S01]  /*1a420*/  STL.64 [R1+0x2348], R16 ;  /* 0x0023481001007387 */ /* 0x0005e20000100a00 */
[----:B-1----:R-:W-:-:S05]  /*1a430*/  IMAD.WIDE R18, R8, 0x4, R82 ;  /* 0x0000000408127825 */ /* 0x002fca00078e0252 */
[----:B------:R3:W-:Y:S01]  /*1a440*/  STL.64 [R1+0x2340], R18 ;  /* 0x0023401201007387 */ /* 0x0007e20000100a00 */
[----:B----4-:R-:W-:-:S04]  /*1a450*/  IMAD.WIDE R8, R10, 0x4, R82 ;  /* 0x000000040a087825 */ /* 0x010fc800078e0252 */
[--C-:B--2---:R-:W-:Y:S01]  /*1a460*/  IMAD.WIDE R16, R11, 0x4, R82.reuse ;  /* 0x000000040b107825 */ /* 0x104fe200078e0252 */
[----:B------:R1:W-:Y:S04]  /*1a470*/  STL.64 [R1+0x2338], R8 ;  /* 0x0023380801007387 */ /* 0x0003e80000100a00 */
[----:B------:R2:W-:Y:S01]  /*1a480*/  STL.64 [R1+0x2330], R16 ;  /* 0x0023301001007387 */ /* 0x0005e20000100a00 */
[----:B---3--:R-:W-:-:S04]  /*1a490*/  IMAD.WIDE R18, R86, 0x4, R82 ;  /* 0x0000000456127825 */ /* 0x008fc800078e0252 */
[--C-:B-1----:R-:W-:Y:S01]  /*1a4a0*/  IMAD.WIDE R8, R87, 0x4, R82.reuse ;  /* 0x0000000457087825 */ /* 0x102fe200078e0252 */
[----:B------:R1:W-:Y:S03]  /*1a4b0*/  STL.64 [R1+0x2328], R18 ;  /* 0x0023281201007387 */ /* 0x0003e60000100a00 */
[--C-:B--2---:R-:W-:Y:S01]  /*1a4c0*/  IMAD.WIDE R16, R240, 0x4, R82.reuse ;  /* 0x00000004f0107825 */ /* 0x104fe200078e0252 */
[----:B------:R-:W2:Y:S04]  /*1a4d0*/  LDL.LU R248, [R1+0x608] ;  /* 0x0006080001f87983 */ /* 0x000ea80000300800 */
[----:B------:R3:W-:Y:S04]  /*1a4e0*/  STL.64 [R1+0x2320], R8 ;  /* 0x0023200801007387 */ /* 0x0007e80000100a00 */
[----:B------:R4:W-:Y:S01]  /*1a4f0*/  STL.64 [R1+0x2318], R16 ;  /* 0x0023181001007387 */ /* 0x0009e20000100a00 */
[----:B-1----:R-:W-:-:S04]  /*1a500*/  IMAD.WIDE R18, R58, 0x4, R82 ;  /* 0x000000043a127825 */ /* 0x002fc800078e0252 */
[----:B---3--:R-:W-:-:S04]  /*1a510*/  IMAD.WIDE R8, R252, 0x4, R82 ;  /* 0x00000004fc087825 */ /* 0x008fc800078e0252 */
[--C-:B----4-:R-:W-:Y:S01]  /*1a520*/  IMAD.WIDE R16, R241, 0x4, R82.reuse ;  /* 0x00000004f1107825 */ /* 0x110fe200078e0252 */
[----:B------:R1:W-:Y:S04]  /*1a530*/  STL.64 [R1+0x2310], R8 ;  /* 0x0023100801007387 */ /* 0x0003e80000100a00 */
[----:B------:R3:W-:Y:S04]  /*1a540*/  STL.64 [R1+0x1160], R16 ;  /* 0x0011601001007387 */ /* 0x0007e80000100a00 */
[----:B------:R-:W-:Y:S01]  /*1a550*/  STL.64 [R1+0x1170], R18 ;  /* 0x0011701201007387 */ /* 0x000fe20000100a00 */
[----:B-1----:R-:W-:-:S04]  /*1a560*/  IMAD.WIDE R8, R59, 0x4, R82 ;  /* 0x000000043b087825 */ /* 0x002fc800078e0252 */
[--C-:B---3--:R-:W-:Y:S01]  /*1a570*/  IMAD.WIDE R16, R66, 0x4, R82.reuse ;  /* 0x0000000442107825 */ /* 0x108fe200078e0252 */
[----:B------:R1:W-:Y:S04]  /*1a580*/  STL.64 [R1+0x1180], R8 ;  /* 0x0011800801007387 */ /* 0x0003e80000100a00 */
[----:B------:R3:W-:Y:S04]  /*1a590*/  STL.64 [R1+0x11a0], R16 ;  /* 0x0011a01001007387 */ /* 0x0007e80000100a00 */
[----:B------:R-:W4:Y:S01]  /*1a5a0*/  LDL.LU R249, [R1+0x5e8] ;  /* 0x0005e80001f97983 */ /* 0x000f220000300800 */
[----:B------:R-:W-:-:S04]  /*1a5b0*/  IMAD.WIDE R50, R67, 0x4, R82 ;  /* 0x0000000443327825 */ /* 0x000fc800078e0252 */
[----:B-1----:R-:W-:-:S04]  /*1a5c0*/  IMAD.WIDE R8, R110, 0x4, R82 ;  /* 0x000000046e087825 */ /* 0x002fc800078e0252 */
[--C-:B---3--:R-:W-:Y:S01]  /*1a5d0*/  IMAD.WIDE R16, R85, 0x4, R82.reuse ;  /* 0x0000000455107825 */ /* 0x108fe200078e0252 */
[----:B------:R1:W-:Y:S04]  /*1a5e0*/  STL.64 [R1+0x1260], R8 ;  /* 0x0012600801007387 */ /* 0x0003e80000100a00 */
[----:B------:R-:W-:Y:S04]  /*1a5f0*/  STL.64 [R1+0x11c0], R50 ;  /* 0x0011c03201007387 */ /* 0x000fe80000100a00 */
[----:B------:R3:W-:Y:S01]  /*1a600*/  STL.64 [R1+0x1270], R16 ;  /* 0x0012701001007387 */ /* 0x0007e20000100a00 */
[----:B-1----:R-:W-:-:S03]  /*1a610*/  IMAD.WIDE R8, R84, 0x4, R82 ;  /* 0x0000000454087825 */ /* 0x002fc600078e0252 */
[----:B------:R-:W-:Y:S01]  /*1a620*/  STL.64 [R1+0x4c88], R50 ;  /* 0x004c883201007387 */ /* 0x000fe20000100a00 */
[----:B---3--:R-:W-:-:S03]  /*1a630*/  IMAD.WIDE R16, R77, 0x4, R82 ;  /* 0x000000044d107825 */ /* 0x008fc600078e0252 */
[----:B------:R1:W-:Y:S04]  /*1a640*/  STL.64 [R1+0x1280], R8 ;  /* 0x0012800801007387 */ /* 0x0003e80000100a00 */
[----:B------:R3:W-:Y:S01]  /*1a650*/  STL.64 [R1+0x12a0], R16 ;  /* 0x0012a01001007387 */ /* 0x0007e20000100a00 */
[----:B------:R-:W-:-:S03]  /*1a660*/  IMAD.WIDE R88, R76, 0x4, R82 ;  /* 0x000000044c587825 */ /* 0x000fc600078e0252 */
[----:B------:R-:W4:Y:S01]  /*1a670*/  LDL.LU R142, [R1+0x5c8] ;  /* 0x0005c800018e7983 */ /* 0x000f220000300800 */
        /* <DEDUP_REMOVED lines=8> */
[----:B------:R1:W-:Y:S01]  /*1a700*/  STL.64 [R1+0x1380], R8 ;  /* 0x0013800801007387 */ /* 0x0003e20000100a00 */
[----:B------:R-:W-:-:S03]  /*1a710*/  IMAD.WIDE R72, R68, 0x4, R82 ;  /* 0x0000000444487825 */ /* 0x000fc600078e0252 */
[----:B------:R3:W-:Y:S04]  /*1a720*/  STL.64 [R1+0x13a0], R16 ;  /* 0x0013a01001007387 */ /* 0x0007e80000100a00 */
        /* <DEDUP_REMOVED lines=9> */
[----:B------:R-:W-:Y:S04]  /*1a7c0*/  STL.64 [R1+0x1480], R8 ;  /* 0x0014800801007387 */ /* 0x000fe80000100a00 */
[----:B------:R1:W-:Y:S04]  /*1a7d0*/  STL.64 [R1+0x14a0], R16 ;  /* 0x0014a01001007387 */ /* 0x0003e80000100a00 */
[----:B------:R-:W3:Y:S01]  /*1a7e0*/  LDL.LU R222, [R1+0x588] ;  /* 0x0005880001de7983 */ /* 0x000ee20000300800 */
[----:B------:R-:W-:-:S04]  /*1a7f0*/  IMAD.WIDE R64, R60, 0x4, R82 ;  /* 0x000000043c407825 */ /* 0x000fc800078e0252 */
        /* <DEDUP_REMOVED lines=9> */
[----:B------:R-:W-:Y:S04]  /*1a890*/  STL.64 [R1+0x1580], R8 ;  /* 0x0015800801007387 */ /* 0x000fe80000100a00 */
[----:B------:R1:W-:Y:S04]  /*1a8a0*/  STL.64 [R1+0x15a0], R16 ;  /* 0x0015a01001007387 */ /* 0x0003e80000100a00 */
[----:B------:R-:W2:Y:S01]  /*1a8b0*/  LDL.LU R223, [R1+0x55c] ;  /* 0x00055c0001df7983 */ /* 0x000ea20000300800 */
[----:B-1----:R-:W-:-:S04]  /*1a8c0*/  IMAD.WIDE R16, R47, 0x4, R82 ;  /* 0x000000042f107825 */ /* 0x002fc800078e0252 */
[----:B----4-:R-:W-:-:S05]  /*1a8d0*/  IMAD.WIDE R8, R249, 0x4, R82 ;  /* 0x00000004f9087825 */ /* 0x010fca00078e0252 */
[----:B------:R1:W-:Y:S04]  /*1a8e0*/  STL.64 [R1+0x1660], R8 ;  /* 0x0016600801007387 */ /* 0x0003e80000100a00 */
[----:B------:R-:W-:Y:S04]  /*1a8f0*/  STL.64 [R1+0x15e0], R56 ;  /* 0x0015e03801007387 */ /* 0x000fe80000100a00 */
[----:B------:R4:W-:Y:S01]  /*1a900*/  STL.64 [R1+0x1670], R16 ;  /* 0x0016701001007387 */ /* 0x0009e20000100a00 */
[----:B-1----:R-:W-:-:S03]  /*1a910*/  IMAD.WIDE R8, R46, 0x4, R82 ;  /* 0x000000042e087825 */ /* 0x002fc600078e0252 */
[----:B------:R-:W-:Y:S01]  /*1a920*/  STL.64 [R1+0x4ca8], R56 ;  /* 0x004ca83801007387 */ /* 0x000fe20000100a00 */
[----:B----4-:R-:W-:-:S03]  /*1a930*/  IMAD.WIDE R16, R45, 0x4, R82 ;  /* 0x000000042d107825 */ /* 0x010fc600078e0252 */
[----:B------:R1:W-:Y:S04]  /*1a940*/  STL.64 [R1+0x1680], R8 ;  /* 0x0016800801007387 */ /* 0x0003e80000100a00 */
[----:B------:R4:W-:Y:S04]  /*1a950*/  STL.64 [R1+0x16a0], R16 ;  /* 0x0016a01001007387 */ /* 0x0009e80000100a00 */
[----:B------:R-:W2:Y:S01]  /*1a960*/  LDL.LU R214, [R1+0x53c] ;  /* 0x00053c0001d67983 */ /* 0x000ea20000300800 */
[----:B------:R-:W-:-:S04]  /*1a970*/  IMAD.WIDE R48, R44, 0x4, R82 ;  /* 0x000000042c307825 */ /* 0x000fc800078e0252 */
[----:B-1----:R-:W-:-:S04]  /*1a980*/  IMAD.WIDE R8, R142, 0x4, R82 ;  /* 0x000000048e087825 */ /* 0x002fc800078e0252 */
[--C-:B----4-:R-:W-:Y:S01]  /*1a990*/  IMAD.WIDE R16, R39, 0x4, R82.reuse ;  /* 0x0000000427107825 */ /* 0x110fe200078e0252 */
[----:B------:R1:W-:Y:S04]  /*1a9a0*/  STL.64 [R1+0x1760], R8 ;  /* 0x0017600801007387 */ /* 0x0003e80000100a00 */
[----:B------:R-:W-:Y:S04]  /*1a9b0*/  STL.64 [R1+0x16e0], R48 ;  /* 0x0016e03001007387 */ /* 0x000fe80000100a00 */
[----:B------:R4:W-:Y:S01]  /*1a9c0*/  STL.64 [R1+0x1770], R16 ;  /* 0x0017701001007387 */ /* 0x0009e20000100a00 */
[----:B-1----:R-:W-:-:S03]  /*1a9d0*/  IMAD.WIDE R8, R38, 0x4, R82 ;  /* 0x0000000426087825 */ /* 0x002fc600078e0252 */
[----:B------:R-:W-:Y:S01]  /*1a9e0*/  STL.64 [R1+0x4cb0], R48 ;  /* 0x004cb03001007387 */ /* 0x000fe20000100a00 */
[----:B----4-:R-:W-:-:S03]  /*1a9f0*/  IMAD.WIDE R16, R37, 0x4, R82 ;  /* 0x0000000425107825 */ /* 0x010fc600078e0252 */
[----:B------:R1:W-:Y:S04]  /*1aa00*/  STL.64 [R1+0x1780], R8 ;  /* 0x0017800801007387 */ /* 0x0003e80000100a00 */
[----:B------:R4:W-:Y:S01]  /*1aa10*/  STL.64 [R1+0x17a0], R16 ;  /* 0x0017a01001007387 */ /* 0x0009e20000100a00 */
[----:B------:R-:W-:-:S03]  /*1aa20*/  IMAD.WIDE R40, R36, 0x4, R82 ;  /* 0x0000000424287825 */ /* 0x000fc600078e0252 */
[----:B------:R-:W2:Y:S01]  /*1aa30*/  LDL.LU R215, [R1+0x51c] ;  /* 0x00051c0001d77983 */ /* 0x000ea20000300800 */
        /* <DEDUP_REMOVED lines=8> */
[----:B------:R3:W-:Y:S01]  /*1aac0*/  STL.64 [R1+0x1878], R8 ;  /* 0x0018780801007387 */ /* 0x0007e20000100a00 */
[----:B------:R-:W-:-:S03]  /*1aad0*/  IMAD.WIDE R32, R28, 0x4, R82 ;  /* 0x000000041c207825 */ /* 0x000fc600078e0252 */
[----:B------:R1:W-:Y:S04]  /*1aae0*/  STL.64 [R1+0x1898], R16 ;  /* 0x0018981001007387 */ /* 0x0003e80000100a00 */
[----:B------:R-:W4:Y:S01]  /*1aaf0*/  LDL.LU R206, [R1+0x4fc] ;  /* 0x0004fc0001ce7983 */ /* 0x000f220000300800 */
[----:B---3--:R-:W-:-:S04]  /*1ab00*/  IMAD.WIDE R8, R222, 0x4, R82 ;  /* 0x00000004de087825 */ /* 0x008fc800078e0252 */
[--C-:B-1----:R-:W-:Y:S01]  /*1ab10*/  IMAD.WIDE R16, R23, 0x4, R82.reuse ;  /* 0x0000000417107825 */ /* 0x102fe200078e0252 */
        /* <DEDUP_REMOVED lines=8> */
[----:B------:R-:W4:Y:S01]  /*1aba0*/  LDL.LU R207, [R1+0x4dc] ;  /* 0x0004dc0001cf7983 */ /* 0x000f220000300800 */
[----:B------:R-:W-:-:S04]  /*1abb0*/  IMAD.WIDE R24, R20, 0x4, R82 ;  /* 0x0000000414187825 */ /* 0x000fc800078e0252 */
[----:B------:R-:W-:-:S04]  /*1abc0*/  IMAD.WIDE R18, R13, 0x4, R82 ;  /* 0x000000040d127825 */ /* 0x000fc800078e0252 */
[----:B-1----:R-:W-:-:S04]  /*1abd0*/  IMAD.WIDE R16, R15, 0x4, R82 ;  /* 0x000000040f107825 */ /* 0x002fc800078e0252 */
[----:B--2---:R-:W-:-:S05]  /*1abe0*/  IMAD.WIDE R8, R223, 0x4, R82 ;  /* 0x00000004df087825 */ /* 0x004fca00078e0252 */
[----:B------:R1:W-:Y:S04]  /*1abf0*/  STL.64 [R1+0x19b8], R8 ;  /* 0x0019b80801007387 */ /* 0x0003e80000100a00 */
[----:B------:R-:W-:Y:S04]  /*1ac00*/  STL.64 [R1+0x1978], R24 ;  /* 0x0019781801007387 */ /* 0x000fe80000100a00 */
[----:B------:R2:W-:Y:S01]  /*1ac10*/  STL.64 [R1+0x19c8], R16 ;  /* 0x0019c81001007387 */ /* 0x0005e20000100a00 */
[----:B-1----:R-:W-:-:S03]  /*1ac20*/  IMAD.WIDE R8, R14, 0x4, R82 ;  /* 0x000000040e087825 */ /* 0x002fc600078e0252 */
[----:B------:R-:W-:Y:S04]  /*1ac30*/  STL.64 [R1+0x4cc8], R24 ;  /* 0x004cc81801007387 */ /* 0x000fe80000100a00 */
[----:B------:R-:W-:Y:S04]  /*1ac40*/  STL.64 [R1+0x19d8], R8 ;  /* 0x0019d80801007387 */ /* 0x000fe80000100a00 */
[----:B------:R1:W-:Y:S04]  /*1ac50*/  STL.64 [R1+0x1a08], R18 ;  /* 0x001a081201007387 */ /* 0x0003e80000100a00 */
[----:B------:R-:W3:Y:S01]  /*1ac60*/  LDL.LU R190, [R1+0x7f4] ;  /* 0x0007f40001be7983 */ /* 0x000ee20000300800 */
[----:B--2---:R-:W-:-:S04]  /*1ac70*/  IMAD.WIDE R16, R12, 0x4, R82 ;  /* 0x000000040c107825 */ /* 0x004fc800078e0252 */
[----:B-1----:R-:W-:-:S04]  /*1ac80*/  IMAD.WIDE R18, R7, 0x4, R82 ;  /* 0x0000000407127825 */ /* 0x002fc800078e0252 */
[----:B------:R-:W-:-:S05]  /*1ac90*/  IMAD.WIDE R8, R214, 0x4, R82 ;  /* 0x00000004d6087825 */ /* 0x000fca00078e0252 */
[----:B------:R1:W-:Y:S04]  /*1aca0*/  STL.64 [R1+0x1a68], R8 ;  /* 0x001a680801007387 */ /* 0x0003e80000100a00 */
[----:B------:R-:W-:Y:S04]  /*1acb0*/  STL.64 [R1+0x1a28], R16 ;  /* 0x001a281001007387 */ /* 0x000fe80000100a00 */
[----:B------:R2:W-:Y:S01]  /*1acc0*/  STL.64 [R1+0x1a78], R18 ;  /* 0x001a781201007387 */ /* 0x0005e20000100a00 */
[----:B-1----:R-:W-:-:S03]  /*1acd0*/  IMAD.WIDE R8, R6, 0x4, R82 ;  /* 0x0000000406087825 */ /* 0x002fc600078e0252 */
[----:B------:R1:W-:Y:S01]  /*1ace0*/  STL.64 [R1+0x4cd0], R16 ;  /* 0x004cd01001007387 */ /* 0x0003e20000100a00 */
[----:B--2---:R-:W-:-:S03]  /*1acf0*/  IMAD.WIDE R18, R5, 0x4, R82 ;  /* 0x0000000405127825 */ /* 0x004fc600078e0252 */
[----:B------:R2:W-:Y:S04]  /*1ad00*/  STL.64 [R1+0x1a88], R8 ;  /* 0x001a880801007387 */ /* 0x0005e80000100a00 */
[----:B------:R2:W-:Y:S04]  /*1ad10*/  STL.64 [R1+0x1ab8], R18 ;  /* 0x001ab81201007387 */ /* 0x0005e80000100a00 */
[----:B------:R-:W3:Y:S01]  /*1ad20*/  LDL.LU R191, [R1+0x83c] ;  /* 0x00083c0001bf7983 */ /* 0x000ee20000300800 */
[----:B-1----:R-:W-:-:S04]  /*1ad30*/  IMAD.WIDE R16, R215, 0x4, R82 ;  /* 0x00000004d7107825 */ /* 0x002fc800078e0252 */
[--C-:B--2---:R-:W-:Y:S01]  /*1ad40*/  IMAD.WIDE R8, R4, 0x4, R82.reuse ;  /* 0x0000000404087825 */ /* 0x104fe200078e0252 */
[----:B------:R1:W-:Y:S03]  /*1ad50*/  STL.64 [R1+0x1b18], R16 ;  /* 0x001b181001007387 */ /* 0x0003e60000100a00 */
[--C-:B------:R-:W-:Y:S01]  /*1ad60*/  IMAD.WIDE R18, R93, 0x4, R82.reuse ;  /* 0x000000045d127825 */ /* 0x100fe200078e0252 */
[----:B------:R-:W-:Y:S04]  /*1ad70*/  STL.64 [R1+0x1ad8], R8 ;  /* 0x001ad80801007387 */ /* 0x000fe80000100a00 */
[----:B------:R-:W-:Y:S01]  /*1ad80*/  STL.64 [R1+0x1b28], R18 ;  /* 0x001b281201007387 */ /* 0x000fe20000100a00 */
[----:B-1----:R-:W-:-:S03]  /*1ad90*/  IMAD.WIDE R16, R91, 0x4, R82 ;  /* 0x000000045b107825 */ /* 0x002fc600078e0252 */
[----:B------:R-:W-:Y:S04]  /*1ada0*/  STL.64 [R1+0x4cd8], R8 ;  /* 0x004cd80801007387 */ /* 0x000fe80000100a00 */
[----:B------:R1:W-:Y:S01]  /*1adb0*/  STL.64 [R1+0x1b38], R16 ;  /* 0x001b381001007387 */ /* 0x0003e20000100a00 */
[----:B------:R-:W-:-:S04]  /*1adc0*/  IMAD.WIDE R250, R92, 0x4, R82 ;  /* 0x000000045cfa7825 */ /* 0x000fc800078e0252 */
[----:B-1----:R-:W-:-:S04]  /*1add0*/  IMAD.WIDE R16, R90, 0x4, R82 ;  /* 0x000000045a107825 */ /* 0x002fc800078e0252 */
[--C-:B----4-:R-:W-:Y:S01]  /*1ade0*/  IMAD.WIDE R8, R206, 0x4, R82.reuse ;  /* 0x00000004ce087825 */ /* 0x110fe200078e0252 */
[----:B------:R1:W-:Y:S04]  /*1adf0*/  STL.64 [R1+0x1b78], R16 ;  /* 0x001b781001007387 */ /* 0x0003e80000100a00 */
[----:B------:R-:W2:Y:S04]  /*1ae00*/  LDL.LU R182, [R1+0x824] ;  /* 0x0008240001b67983 */ /* 0x000ea80000300800 */
[----:B------:R4:W-:Y:S01]  /*1ae10*/  STL.64 [R1+0x1bc8], R8 ;  /* 0x001bc80801007387 */ /* 0x0009e20000100a00 */
[----:B-1----:R-:W-:-:S05]  /*1ae20*/  IMAD.WIDE R16, R101, 0x4, R82 ;  /* 0x0000000465107825 */ /* 0x002fca00078e0252 */
[----:B------:R1:W-:Y:S01]  /*1ae30*/  STL.64 [R1+0x1bd8], R16 ;  /* 0x001bd81001007387 */ /* 0x0003e20000100a00 */
[----:B----4-:R-:W-:-:S03]  /*1ae40*/  IMAD.WIDE R8, R99, 0x4, R82 ;  /* 0x0000000463087825 */ /* 0x010fc600078e0252 */
[----:B------:R-:W-:Y:S04]  /*1ae50*/  STL.64 [R1+0x1b88], R250 ;  /* 0x001b88fa01007387 */ /* 0x000fe80000100a00 */
[----:B------:R-:W-:Y:S04]  /*1ae60*/  STL.64 [R1+0x4ce0], R250 ;  /* 0x004ce0fa01007387 */ /* 0x000fe80000100a00 */
[----:B------:R4:W-:Y:S01]  /*1ae70*/  STL.64 [R1+0x1c08], R8 ;  /* 0x001c080801007387 */ /* 0x0009e20000100a00 */
[----:B-1----:R-:W-:-:S04]  /*1ae80*/  IMAD.WIDE R16, R109, 0x4, R82 ;  /* 0x000000046d107825 */ /* 0x002fc800078e0252 */
[----:B------:R-:W-:-:S04]  /*1ae90*/  IMAD.WIDE R18, R207, 0x4, R82 ;  /* 0x00000004cf127825 */ /* 0x000fc800078e0252 */
[----:B----4-:R-:W-:-:S05]  /*1aea0*/  IMAD.WIDE R8, R98, 0x4, R82 ;  /* 0x0000000462087825 */ /* 0x010fca00078e0252 */
[----:B------:R1:W-:Y:S01]  /*1aeb0*/  STL.64 [R1+0x1c28], R8 ;  /* 0x001c280801007387 */ /* 0x0003e20000100a00 */
[----:B------:R-:W-:-:S03]  /*1aec0*/  IMAD.WIDE R96, R100, 0x4, R82 ;  /* 0x0000000464607825 */ /* 0x000fc600078e0252 */
[----:B------:R-:W-:Y:S04]  /*1aed0*/  STL.64 [R1+0x1e58], R18 ;  /* 0x001e581201007387 */ /* 0x000fe80000100a00 */
[----:B------:R-:W2:Y:S01]  /*1aee0*/  LDL.LU R183, [R1+0x80c] ;  /* 0x00080c0001b77983 */ /* 0x000ea20000300800 */
[----:B-1----:R-:W-:-:S03]  /*1aef0*/  IMAD.WIDE R8, R107, 0x4, R82 ;  /* 0x000000046b087825 */ /* 0x002fc600078e0252 */
[----:B------:R1:W-:Y:S04]  /*1af00*/  STL.64 [R1+0x1ea8], R16 ;  /* 0x001ea81001007387 */ /* 0x0003e80000100a00 */
[----:B------:R-:W-:Y:S04]  /*1af10*/  STL.64 [R1+0x1c38], R96 ;  /* 0x001c386001007387 */ /* 0x000fe80000100a00 */
[----:B------:R-:W-:Y:S01]  /*1af20*/  STL.64 [R1+0x1ed0], R8 ;  /* 0x001ed00801007387 */ /* 0x000fe20000100a00 */
[----:B-1----:R-:W-:-:S03]  /*1af30*/  IMAD.WIDE R16, R106, 0x4, R82 ;  /* 0x000000046a107825 */ /* 0x002fc600078e0252 */
[----:B------:R-:W-:Y:S04]  /*1af40*/  STL.64 [R1+0x4ce8], R96 ;  /* 0x004ce86001007387 */ /* 0x000fe80000100a00 */
[----:B------:R1:W-:Y:S01]  /*1af50*/  STL.64 [R1+0x1f10], R16 ;  /* 0x001f101001007387 */ /* 0x0003e20000100a00 */
[----:B------:R-:W-:-:S03]  /*1af60*/  IMAD.WIDE R104, R108, 0x4, R82 ;  /* 0x000000046c687825 */ /* 0x000fc600078e0252 */
[----:B------:R-:W2:Y:S01]  /*1af70*/  LDL.LU R158, [R1+0x7f0] ;  /* 0x0007f000019e7983 */ /* 0x000ea20000300800 */
[----:B-1----:R-:W-:-:S04]  /*1af80*/  IMAD.WIDE R16, R117, 0x4, R82 ;  /* 0x0000000475107825 */ /* 0x002fc800078e0252 */
[----:B---3--:R-:W-:-:S05]  /*1af90*/  IMAD.WIDE R8, R190, 0x4, R82 ;  /* 0x00000004be087825 */ /* 0x008fca00078e0252 */
[----:B------:R1:W-:Y:S04]  /*1afa0*/  STL.64 [R1+0x2040], R8 ;  /* 0x0020400801007387 */ /* 0x0003e80000100a00 */
[----:B------:R3:W-:Y:S04]  /*1afb0*/  STL.64 [R1+0x2240], R16 ;  /* 0x0022401001007387 */ /* 0x0007e80000100a00 */
[----:B------:R-:W-:Y:S01]  /*1afc0*/  STL.64 [R1+0x1f60], R104 ;  /* 0x001f606801007387 */ /* 0x000fe20000100a00 */
[----:B-1----:R-:W-:-:S03]  /*1afd0*/  IMAD.WIDE R8, R115, 0x4, R82 ;  /* 0x0000000473087825 */ /* 0x002fc600078e0252 */
[----:B------:R-:W-:Y:S01]  /*1afe0*/  STL.64 [R1+0x4cf0], R104 ;  /* 0x004cf06801007387 */ /* 0x000fe20000100a00 */
[----:B---3--:R-:W-:-:S03]  /*1aff0*/  IMAD.WIDE R16, R114, 0x4, R82 ;  /* 0x0000000472107825 */ /* 0x008fc600078e0252 */
[----:B------:R1:W-:Y:S04]  /*1b000*/  STL.64 [R1+0x2280], R8 ;  /* 0x0022800801007387 */ /* 0x0003e80000100a00 */
[----:B------:R3:W-:Y:S04]  /*1b010*/  STL.64 [R1+0x2290], R16 ;  /* 0x0022901001007387 */ /* 0x0007e80000100a00 */
[----:B------:R-:W4:Y:S01]  /*1b020*/  LDL.LU R159, [R1+0x7dc] ;  /* 0x0007dc00019f7983 */ /* 0x000f220000300800 */
[----:B-1----:R-:W-:-:S05]  /*1b030*/  IMAD.WIDE R8, R191, 0x4, R82 ;  /* 0x00000004bf087825 */ /* 0x002fca00078e0252 */
[----:B------:R1:W-:Y:S04]  /*1b040*/  STL.64 [R1+0x22c0], R8 ;  /* 0x0022c00801007387 */ /* 0x0003e80000100a00 */
[----:B------:R-:W4:Y:S01]  /*1b050*/  LDL.LU R150, [R1+0x7c8] ;  /* 0x0007c80001967983 */ /* 0x000f220000300800 */
[----:B---3--:R-:W-:-:S04]  /*1b060*/  IMAD.WIDE R16, R125, 0x4, R82 ;  /* 0x000000047d107825 */ /* 0x008fc800078e0252 */
[--C-:B------:R-:W-:Y:S01]  /*1b070*/  IMAD.WIDE R112, R116, 0x4, R82.reuse ;  /* 0x0000000474707825 */ /* 0x100fe200078e0252 */
[----:B------:R-:W-:Y:S03]  /*1b080*/  STL.64 [R1+0x22d0], R16 ;  /* 0x0022d01001007387 */ /* 0x000fe60000100a00 */
[--C-:B-1----:R-:W-:Y:S01]  /*1b090*/  IMAD.WIDE R8, R123, 0x4, R82.reuse ;  /* 0x000000047b087825 */ /* 0x102fe200078e0252 */
[----:B------:R-:W-:Y:S03]  /*1b0a0*/  STL.64 [R1+0x22a0], R112 ;  /* 0x0022a07001007387 */ /* 0x000fe60000100a00 */
[--C-:B------:R-:W-:Y:S01]  /*1b0b0*/  IMAD.WIDE R32, R122, 0x4, R82.reuse ;  /* 0x000000047a207825 */ /* 0x100fe200078e0252 */
[----:B------:R1:W-:Y:S04]  /*1b0c0*/  STL.64 [R1+0x22e0], R8 ;  /* 0x0022e00801007387 */ /* 0x0003e80000100a00 */
[----:B------:R-:W-:Y:S01]  /*1b0d0*/  STL.64 [R1+0x4cf8], R112 ;  /* 0x004cf87001007387 */ /* 0x000fe20000100a00 */
[----:B------:R-:W-:-:S03]  /*1b0e0*/  IMAD.WIDE R120, R124, 0x4, R82 ;  /* 0x000000047c787825 */ /* 0x000fc600078e0252 */
[----:B------:R-:W-:Y:S01]  /*1b0f0*/  STL.64 [R1+0x22f0], R32 ;  /* 0x0022f02001007387 */ /* 0x000fe20000100a00 */
[----:B-1----:R-:W-:-:S04]  /*1b100*/  IMAD.WIDE R8, R133, 0x4, R82 ;  /* 0x0000000485087825 */ /* 0x002fc800078e0252 */
[----:B--2---:R-:W-:-:S05]  /*1b110*/  IMAD.WIDE R16, R182, 0x4, R82 ;  /* 0x00000004b6107825 */ /* 0x004fca00078e0252 */
[----:B------:R-:W-:Y:S04]  /*1b120*/  STL.64 [R1+0x23d0], R16 ;  /* 0x0023d01001007387 */ /* 0x000fe80000100a00 */
[----:B------:R-:W-:Y:S04]  /*1b130*/  STL.64 [R1+0x4d78], R32 ;  /* 0x004d782001007387 */ /* 0x000fe80000100a00 */
[----:B------:R1:W-:Y:S04]  /*1b140*/  STL.64 [R1+0x23c8], R8 ;  /* 0x0023c80801007387 */ /* 0x0003e80000100a00 */
[----:B------:R-:W-:Y:S04]  /*1b150*/  STL.64 [R1+0x2300], R120 ;  /* 0x0023007801007387 */ /* 0x000fe80000100a00 */
[----:B------:R-:W-:Y:S01]  /*1b160*/  STL.64 [R1+0x4d00], R120 ;  /* 0x004d007801007387 */ /* 0x000fe20000100a00 */
[----:B-1----:R-:W-:-:S05]  /*1b170*/  IMAD.WIDE R8, R131, 0x4, R82 ;  /* 0x0000000483087825 */ /* 0x002fca00078e0252 */
[----:B------:R1:W-:Y:S01]  /*1b180*/  STL.64 [R1+0x23c0], R8 ;  /* 0x0023c00801007387 */ /* 0x0003e20000100a00 */
[----:B------:R-:W-:-:S04]  /*1b190*/  IMAD.WIDE R128, R132, 0x4, R82 ;  /* 0x0000000484807825 */ /* 0x000fc800078e0252 */
[----:B------:R-:W-:-:S04]  /*1b1a0*/  IMAD.WIDE R16, R141, 0x4, R82 ;  /* 0x000000048d107825 */ /* 0x000fc800078e0252 */
[----:B-1----:R-:W-:-:S05]  /*1b1b0*/  IMAD.WIDE R8, R130, 0x4, R82 ;  /* 0x0000000482087825 */ /* 0x002fca00078e0252 */
[----:B------:R1:W-:Y:S01]  /*1b1c0*/  STL.64 [R1+0x23b8], R8 ;  /* 0x0023b80801007387 */ /* 0x0003e20000100a00 */
[----:B------:R-:W-:-:S05]  /*1b1d0*/  IMAD.WIDE R18, R183, 0x4, R82 ;  /* 0x00000004b7127825 */ /* 0x000fca00078e0252 */
[----:B------:R2:W-:Y:S01]  /*1b1e0*/  STL.64 [R1+0x23a0], R18 ;  /* 0x0023a01201007387 */ /* 0x0005e20000100a00 */
[----:B-1----:R-:W-:-:S03]  /*1b1f0*/  IMAD.WIDE R8, R139, 0x4, R82 ;  /* 0x000000048b087825 */ /* 0x002fc600078e0252 */
[----:B------:R-:W-:Y:S04]  /*1b200*/  STL.64 [R1+0x23b0], R128 ;  /* 0x0023b08001007387 */ /* 0x000fe80000100a00 */
[----:B------:R-:W-:Y:S04]  /*1b210*/  STL.64 [R1+0x2398], R16 ;  /* 0x0023981001007387 */ /* 0x000fe80000100a00 */
[----:B------:R-:W-:Y:S04]  /*1b220*/  STL.64 [R1+0x4d08], R128 ;  /* 0x004d088001007387 */ /* 0x000fe80000100a00 */
[----:B------:R1:W-:Y:S01]  /*1b230*/  STL.64 [R1+0x2390], R8 ;  /* 0x0023900801007387 */ /* 0x0003e20000100a00 */
[----:B------:R-:W-:-:S04]  /*1b240*/  IMAD.WIDE R136, R140, 0x4, R82 ;  /* 0x000000048c887825 */ /* 0x000fc800078e0252 */
[----:B--2---:R-:W-:-:S04]  /*1b250*/  IMAD.WIDE R18, R158, 0x4, R82 ;  /* 0x000000049e127825 */ /* 0x004fc800078e0252 */
[----:B-1----:R-:W-:-:S04]  /*1b260*/  IMAD.WIDE R8, R138, 0x4, R82 ;  /* 0x000000048a087825 */ /* 0x002fc800078e0252 */
[--C-:B------:R-:W-:Y:S01]  /*1b270*/  IMAD.WIDE R16, R149, 0x4, R82.reuse ;  /* 0x0000000495107825 */ /* 0x100fe200078e0252 */
[----:B------:R1:W-:Y:S04]  /*1b280*/  STL.64 [R1+0x2388], R8 ;  /* 0x0023880801007387 */ /* 0x0003e80000100a00 */
[----:B------:R-:W-:Y:S04]  /*1b290*/  STL.64 [R1+0x2618], R18 ;  /* 0x0026181201007387 */ /* 0x000fe80000100a00 */
[----:B------:R-:W-:Y:S01]  /*1b2a0*/  STL.64 [R1+0x2380], R136 ;  /* 0x0023808801007387 */ /* 0x000fe20000100a00 */
[----:B-1----:R-:W-:-:S03]  /*1b2b0*/  IMAD.WIDE R8, R147, 0x4, R82 ;  /* 0x0000000493087825 */ /* 0x002fc600078e0252 */
[----:B------:R1:W-:Y:S04]  /*1b2c0*/  STL.64 [R1+0x2610], R16 ;  /* 0x0026101001007387 */ /* 0x0003e80000100a00 */
[----:B------:R-:W-:Y:S01]  /*1b2d0*/  STL.64 [R1+0x4d10], R136 ;  /* 0x004d108801007387 */ /* 0x000fe20000100a00 */
[----:B------:R-:W-:-:S03]  /*1b2e0*/  IMAD.WIDE R144, R148, 0x4, R82 ;  /* 0x0000000494907825 */ /* 0x000fc600078e0252 */
[----:B------:R2:W-:Y:S01]  /*1b2f0*/  STL.64 [R1+0x2608], R8 ;  /* 0x0026080801007387 */ /* 0x0005e20000100a00 */
[----:B-1----:R-:W-:-:S04]  /*1b300*/  IMAD.WIDE R16, R157, 0x4, R82 ;  /* 0x000000049d107825 */ /* 0x002fc800078e0252 */
[----:B--2---:R-:W-:-:S05]  /*1b310*/  IMAD.WIDE R8, R146, 0x4, R82 ;  /* 0x0000000492087825 */ /* 0x004fca00078e0252 */
[----:B------:R1:W-:Y:S01]  /*1b320*/  STL.64 [R1+0x2600], R8 ;  /* 0x0026000801007387 */ /* 0x0003e20000100a00 */
[----:B------:R-:W-:-:S04]  /*1b330*/  IMAD.WIDE R152, R156, 0x4, R82 ;  /* 0x000000049c987825 */ /* 0x000fc800078e0252 */
[----:B-1----:R-:W-:-:S04]  /*1b340*/  IMAD.WIDE R8, R155, 0x4, R82 ;  /* 0x000000049b087825 */ /* 0x002fc800078e0252 */
[----:B------:R-:W-:-:S04]  /*1b350*/  IMAD.WIDE R112, R162, 0x4, R82 ;  /* 0x00000004a2707825 */ /* 0x000fc800078e0252 */
[----:B------:R-:W-:-:S04]  /*1b360*/  IMAD.WIDE R160, R164, 0x4, R82 ;  /* 0x00000004a4a07825 */ /* 0x000fc800078e0252 */
[----:B------:R-:W-:-:S04]  /*1b370*/  IMAD.WIDE R168, R172, 0x4, R82 ;  /* 0x00000004aca87825 */ /* 0x000fc800078e0252 */
[----:B------:R-:W-:-:S04]  /*1b380*/  IMAD.WIDE R40, R178, 0x4, R82 ;  /* 0x00000004b2287825 */ /* 0x000fc800078e0252 */
[----:B------:R-:W-:-:S04]  /*1b390*/  IMAD.WIDE R176, R180, 0x4, R82 ;  /* 0x00000004b4b07825 */ /* 0x000fc800078e0252 */
[----:B------:R-:W-:-:S04]  /*1b3a0*/  IMAD.WIDE R72, R186, 0x4, R82 ;  /* 0x00000004ba487825 */ /* 0x000fc800078e0252 */
[----:B----4-:R-:W-:-:S05]  /*1b3b0*/  IMAD.WIDE R18, R159, 0x4, R82 ;  /* 0x000000049f127825 */ /* 0x010fca00078e0252 */
[----:B------:R-:W-:Y:S04]  /*1b3c0*/  STL.64 [R1+0x25e8], R18 ;  /* 0x0025e81201007387 */ /* 0x000fe80000100a00 */
[----:B------:R-:W-:Y:S04]  /*1b3d0*/  STL.64 [R1+0x25f8], R144 ;  /* 0x0025f89001007387 */ /* 0x000fe80000100a00 */
[----:B------:R-:W-:Y:S04]  /*1b3e0*/  STL.64 [R1+0x25e0], R16 ;  /* 0x0025e01001007387 */ /* 0x000fe80000100a00 */
[----:B------:R1:W-:Y:S04]  /*1b3f0*/  STL.64 [R1+0x4d18], R144 ;  /* 0x004d189001007387 */ /* 0x0003e80000100a00 */
[----:B------:R2:W-:Y:S01]  /*1b400*/  STL.64 [R1+0x25d8], R8 ;  /* 0x0025d80801007387 */ /* 0x0005e20000100a00 */
[----:B-1----:R-:W-:-:S04]  /*1b410*/  IMAD.WIDE R144, R154, 0x4, R82 ;  /* 0x000000049a907825 */ /* 0x002fc800078e0252 */
[--C-:B------:R-:W-:Y:S01]  /*1b420*/  IMAD.WIDE R16, R150, 0x4, R82.reuse ;  /* 0x0000000496107825 */ /* 0x100fe200078e0252 */
[----:B------:R-:W-:Y:S03]  /*1b430*/  STL.64 [R1+0x25d0], R144 ;  /* 0x0025d09001007387 */ /* 0x000fe60000100a00 */
[--C-:B--2---:R-:W-:Y:S01]  /*1b440*/  IMAD.WIDE R8, R165, 0x4, R82.reuse ;  /* 0x00000004a5087825 */ /* 0x104fe200078e0252 */
[----:B------:R1:W-:Y:S04]  /*1b450*/  STL.64 [R1+0x25b8], R16 ;  /* 0x0025b81001007387 */ /* 0x0003e80000100a00 */
[----:B------:R-:W-:Y:S04]  /*1b460*/  STL.64 [R1+0x4d20], R144 ;  /* 0x004d209001007387 */ /* 0x000fe80000100a00 */
[----:B------:R2:W-:Y:S04]  /*1b470*/  STL.64 [R1+0x25b0], R8 ;  /* 0x0025b00801007387 */ /* 0x0005e80000100a00 */
[----:B------:R-:W-:Y:S01]  /*1b480*/  STL.64 [R1+0x25c8], R152 ;  /* 0x0025c89801007387 */ /* 0x000fe20000100a00 */
[----:B-1----:R-:W-:-:S03]  /*1b490*/  IMAD.WIDE R16, R151, 0x4, R82 ;  /* 0x0000000497107825 */ /* 0x002fc600078e0252 */
[----:B------:R-:W-:Y:S01]  /*1b4a0*/  STL.64 [R1+0x4d28], R152 ;  /* 0x004d289801007387 */ /* 0x000fe20000100a00 */
[----:B--2---:R-:W-:-:S05]  /*1b4b0*/  IMAD.WIDE R8, R163, 0x4, R82 ;  /* 0x00000004a3087825 */ /* 0x004fca00078e0252 */
[----:B------:R1:W-:Y:S04]  /*1b4c0*/  STL.64 [R1+0x25a8], R8 ;  /* 0x0025a80801007387 */ /* 0x0003e80000100a00 */
[----:B------:R-:W-:Y:S04]  /*1b4d0*/  STL.64 [R1+0x25a0], R112 ;  /* 0x0025a07001007387 */ /* 0x000fe80000100a00 */
[----:B------:R-:W-:Y:S01]  /*1b4e0*/  STL.64 [R1+0x2588], R16 ;  /* 0x0025881001007387 */ /* 0x000fe20000100a00 */
[----:B-1----:R-:W-:-:S03]  /*1b4f0*/  IMAD.WIDE R8, R173, 0x4, R82 ;  /* 0x00000004ad087825 */ /* 0x002fc600078e0252 */
[----:B------:R-:W-:Y:S04]  /*1b500*/  STL.64 [R1+0x4d30], R112 ;  /* 0x004d307001007387 */ /* 0x000fe80000100a00 */
[----:B------:R1:W-:Y:S04]  /*1b510*/  STL.64 [R1+0x2580], R8 ;  /* 0x0025800801007387 */ /* 0x0003e80000100a00 */
[----:B------:R-:W-:Y:S01]  /*1b520*/  STL.64 [R1+0x2598], R160 ;  /* 0x002598a001007387 */ /* 0x000fe20000100a00 */
[----:B------:R-:W-:-:S03]  /*1b530*/  IMAD.WIDE R18, R126, 0x4, R82 ;  /* 0x000000047e127825 */ /* 0x000fc600078e0252 */
[----:B------:R-:W-:Y:S01]  /*1b540*/  STL.64 [R1+0x4d38], R160 ;  /* 0x004d38a001007387 */ /* 0x000fe20000100a00 */
[----:B-1----:R-:W-:-:S05]  /*1b550*/  IMAD.WIDE R8, R171, 0x4, R82 ;  /* 0x00000004ab087825 */ /* 0x002fca00078e0252 */
[----:B------:R1:W-:Y:S01]  /*1b560*/  STL.64 [R1+0x2578], R8 ;  /* 0x0025780801007387 */ /* 0x0003e20000100a00 */
[----:B------:R-:W-:-:S04]  /*1b570*/  IMAD.WIDE R16, R181, 0x4, R82 ;  /* 0x00000004b5107825 */ /* 0x000fc800078e0252 */
[----:B-1----:R-:W-:-:S05]  /*1b580*/  IMAD.WIDE R8, R170, 0x4, R82 ;  /* 0x00000004aa087825 */ /* 0x002fca00078e0252 */
[----:B------:R-:W-:Y:S04]  /*1b590*/  STL.64 [R1+0x2570], R8 ;  /* 0x0025700801007387 */ /* 0x000fe80000100a00 */
[----:B------:R-:W-:Y:S04]  /*1b5a0*/  STL.64 [R1+0x2558], R18 ;  /* 0x0025581201007387 */ /* 0x000fe80000100a00 */
[----:B------:R1:W-:Y:S04]  /*1b5b0*/  STL.64 [R1+0x4d40], R8 ;  /* 0x004d400801007387 */ /* 0x0003e80000100a00 */
[----:B------:R2:W-:Y:S04]  /*1b5c0*/  STL.64 [R1+0x2550], R16 ;  /* 0x0025501001007387 */ /* 0x0005e80000100a00 */
[----:B------:R-:W-:Y:S01]  /*1b5d0*/  STL.64 [R1+0x2568], R168 ;  /* 0x002568a801007387 */ /* 0x000fe20000100a00 */
[----:B-1----:R-:W-:-:S03]  /*1b5e0*/  IMAD.WIDE R8, R179, 0x4, R82 ;  /* 0x00000004b3087825 */ /* 0x002fc600078e0252 */
[----:B------:R-:W-:Y:S01]  /*1b5f0*/  STL.64 [R1+0x4d48], R168 ;  /* 0x004d48a801007387 */ /* 0x000fe20000100a00 */
[----:B--2---:R-:W-:-:S03]  /*1b600*/  IMAD.WIDE R16, R42, 0x4, R82 ;  /* 0x000000042a107825 */ /* 0x004fc600078e0252 */
[----:B------:R1:W-:Y:S04]  /*1b610*/  STL.64 [R1+0x2548], R8 ;  /* 0x0025480801007387 */ /* 0x0003e80000100a00 */
[----:B------:R-:W-:Y:S04]  /*1b620*/  STL.64 [R1+0x2540], R40 ;  /* 0x0025402801007387 */ /* 0x000fe80000100a00 */
[----:B------:R2:W-:Y:S01]  /*1b630*/  STL.64 [R1+0x2528], R16 ;  /* 0x0025281001007387 */ /* 0x0005e20000100a00 */
[----:B-1----:R-:W-:-:S03]  /*1b640*/  IMAD.WIDE R8, R189, 0x4, R82 ;  /* 0x00000004bd087825 */ /* 0x002fc600078e0252 */
[----:B------:R-:W-:Y:S04]  /*1b650*/  STL.64 [R1+0x4d50], R40 ;  /* 0x004d502801007387 */ /* 0x000fe80000100a00 */
[----:B------:R1:W-:Y:S01]  /*1b660*/  STL.64 [R1+0x2520], R8 ;  /* 0x0025200801007387 */ /* 0x0003e20000100a00 */
[----:B--2---:R-:W-:-:S03]  /*1b670*/  IMAD.WIDE R16, R43, 0x4, R82 ;  /* 0x000000042b107825 */ /* 0x004fc600078e0252 */
[----:B------:R-:W-:Y:S04]  /*1b680*/  STL.64 [R1+0x2538], R176 ;  /* 0x002538b001007387 */ /* 0x000fe80000100a00 */
[----:B------:R-:W-:Y:S01]  /*1b690*/  STL.64 [R1+0x4d58], R176 ;  /* 0x004d58b001007387 */ /* 0x000fe20000100a00 */
[----:B-1----:R-:W-:-:S05]  /*1b6a0*/  IMAD.WIDE R8, R187, 0x4, R82 ;  /* 0x00000004bb087825 */ /* 0x002fca00078e0252 */
[----:B------:R1:W-:Y:S01]  /*1b6b0*/  STL.64 [R1+0x2518], R8 ;  /* 0x0025180801007387 */ /* 0x0003e20000100a00 */
[----:B------:R-:W-:-:S03]  /*1b6c0*/  IMAD.WIDE R184, R188, 0x4, R82 ;  /* 0x00000004bcb87825 */ /* 0x000fc600078e0252 */
[----:B------:R-:W-:Y:S04]  /*1b6d0*/  STL.64 [R1+0x2510], R72 ;  /* 0x0025104801007387 */ /* 0x000fe80000100a00 */
[----:B------:R2:W-:Y:S01]  /*1b6e0*/  STL.64 [R1+0x24f8], R16 ;  /* 0x0024f81001007387 */ /* 0x0005e20000100a00 */
[----:B-1----:R-:W-:-:S03]  /*1b6f0*/  IMAD.WIDE R8, R197, 0x4, R82 ;  /* 0x00000004c5087825 */ /* 0x002fc600078e0252 */
[----:B------:R-:W-:Y:S04]  /*1b700*/  STL.64 [R1+0x4d60], R72 ;  /* 0x004d604801007387 */ /* 0x000fe80000100a00 */
[----:B------:R1:W-:Y:S01]  /*1b710*/  STL.64 [R1+0x24f0], R8 ;  /* 0x0024f00801007387 */ /* 0x0003e20000100a00 */
[----:B------:R-:W-:-:S03]  /*1b720*/  IMAD.WIDE R236, R194, 0x4, R82 ;  /* 0x00000004c2ec7825 */ /* 0x000fc600078e0252 */
[----:B------:R-:W-:Y:S01]  /*1b730*/  STL.64 [R1+0x2508], R184 ;  /* 0x002508b801007387 */ /* 0x000fe20000100a00 */
[----:B--2---:R-:W-:-:S03]  /*1b740*/  IMAD.WIDE R16, R127, 0x4, R82 ;  /* 0x000000047f107825 */ /* 0x004fc600078e0252 */
        /* <DEDUP_REMOVED lines=58> */
[----:B------:R-:W-:-:S03]  /*1baf0*/  IMAD.WIDE R134, R243, 0x4, R82 ;  /* 0x00000004f3867825 */ /* 0x000fc600078e0252 */
[----:B------:R-:W-:Y:S01]  /*1bb00*/  STL.64 [R1+0x28d0], R224 ;  /* 0x0028d0e001007387 */ /* 0x000fe20000100a00 */
[----:B-1----:R-:W-:-:S04]  /*1bb10*/  IMAD.WIDE R8, R244, 0x4, R82 ;  /* 0x00000004f4087825 */ /* 0x002fc800078e0252 */
[--C-:B------:R-:W-:Y:S01]  /*1bb20*/  IMAD.WIDE R16, R2, 0x4, R82.reuse ;  /* 0x0000000402107825 */ /* 0x100fe200078e0252 */
[----:B------:R1:W-:Y:S04]  /*1bb30*/  STL.64 [R1+0x2420], R8 ;  /* 0x0024200801007387 */ /* 0x0003e80000100a00 */
[----:B------:R-:W-:Y:S04]  /*1bb40*/  STL.64 [R1+0x4dc0], R224 ;  /* 0x004dc0e001007387 */ /* 0x000fe80000100a00 */
[----:B------:R-:W-:Y:S01]  /*1bb50*/  STL.64 [R1+0x28a0], R134 ;  /* 0x0028a08601007387 */ /* 0x000fe20000100a00 */
[----:B-1----:R-:W-:-:S03]  /*1bb60*/  IMAD.WIDE R8, R3, 0x4, R82 ;  /* 0x0000000403087825 */ /* 0x002fc600078e0252 */
[----:B------:R-:W-:Y:S04]  /*1bb70*/  STL.64 [R1+0x2410], R16 ;  /* 0x0024101001007387 */ /* 0x000fe80000100a00 */
[----:B------:R-:W-:Y:S04]  /*1bb80*/  STL.64 [R1+0x4dc8], R134 ;  /* 0x004dc88601007387 */ /* 0x000fe80000100a00 */
[----:B------:R1:W-:Y:S04]  /*1bb90*/  STL.64 [R1+0x2408], R8 ;  /* 0x0024080801007387 */ /* 0x0003e80000100a00 */
[----:B------:R-:W3:Y:S04]  /*1bba0*/  LDL.LU R49, [R1+0x654] ;  /* 0x0006540001317983 */ /* 0x000ee80000300800 */
[----:B------:R-:W4:Y:S01]  /*1bbb0*/  LDL.LU R65, [R1+0x634] ;  /* 0x0006340001417983 */ /* 0x000f220000300800 */
[----:B-1----:R-:W-:-:S04]  /*1bbc0*/  IMAD.WIDE R8, R26, 0x4, R82 ;  /* 0x000000041a087825 */ /* 0x002fc800078e0252 */
[--C-:B------:R-:W-:Y:S01]  /*1bbd0*/  IMAD.WIDE R246, R242, 0x4, R82.reuse ;  /* 0x00000004f2f67825 */ /* 0x100fe200078e0252 */
[----:B------:R1:W-:Y:S04]  /*1bbe0*/  STL.64 [R1+0x2400], R8 ;  /* 0x0024000801007387 */ /* 0x0003e80000100a00 */
[----:B------:R-:W4:Y:S01]  /*1bbf0*/  LDL.LU R88, [R1+0x614] ;  /* 0x0006140001587983 */ /* 0x000f220000300800 */
[----:B------:R-:W-:-:S03]  /*1bc00*/  IMAD.WIDE R16, R35, 0x4, R82 ;  /* 0x0000000423107825 */ /* 0x000fc600078e0252 */
[----:B------:R-:W-:Y:S04]  /*1bc10*/  STL.64 [R1+0x28e0], R246 ;  /* 0x0028e0f601007387 */ /* 0x000fe80000100a00 */
[----:B------:R-:W-:Y:S04]  /*1bc20*/  STL.64 [R1+0x4dd0], R246 ;  /* 0x004dd0f601007387 */ /* 0x000fe80000100a00 */
[----:B------:R-:W4:Y:S01]  /*1bc30*/  LDL.LU R89, [R1+0x5f4] ;  /* 0x0005f40001597983 */ /* 0x000f220000300800 */
[----:B-1----:R-:W-:-:S03]  /*1bc40*/  IMAD.WIDE R8, R231, 0x4, R82 ;  /* 0x00000004e7087825 */ /* 0x002fc600078e0252 */
[----:B------:R-:W-:Y:S01]  /*1bc50*/  STL.64 [R1+0x23f0], R16 ;  /* 0x0023f01001007387 */ /* 0x000fe20000100a00 */
[----:B------:R-:W-:-:S03]  /*1bc60*/  IMAD.WIDE R102, R27, 0x4, R82 ;  /* 0x000000041b667825 */ /* 0x000fc600078e0252 */
[----:B------:R-:W4:Y:S04]  /*1bc70*/  LDL.LU R50, [R1+0x5d4] ;  /* 0x0005d40001327983 */ /* 0x000f280000300800 */
[----:B------:R1:W-:Y:S04]  /*1bc80*/  STL.64 [R1+0x23e8], R8 ;  /* 0x0023e80801007387 */ /* 0x0003e80000100a00 */
[----:B------:R-:W-:Y:S04]  /*1bc90*/  STL.64 [R1+0x28b0], R102 ;  /* 0x0028b06601007387 */ /* 0x000fe80000100a00 */
[----:B------:R-:W-:Y:S04]  /*1bca0*/  STL.64 [R1+0x4dd8], R102 ;  /* 0x004dd86601007387 */ /* 0x000fe80000100a00 */
[----:B------:R-:W4:Y:S04]  /*1bcb0*/  LDL.LU R56, [R1+0x5b4] ;  /* 0x0005b40001387983 */ /* 0x000f280000300800 */
[----:B------:R-:W4:Y:S01]  /*1bcc0*/  LDL.LU R51, [R1+0x594] ;  /* 0x0005940001337983 */ /* 0x000f220000300800 */
[----:B-1----:R-:W-:-:S04]  /*1bcd0*/  IMAD.WIDE R8, R230, 0x4, R82 ;  /* 0x00000004e6087825 */ /* 0x002fc800078e0252 */
[--C-:B------:R-:W-:Y:S01]  /*1bce0*/  IMAD.WIDE R238, R34, 0x4, R82.reuse ;  /* 0x0000000422ee7825 */ /* 0x100fe200078e0252 */
[----:B------:R1:W-:Y:S04]  /*1bcf0*/  STL.64 [R1+0x23e0], R8 ;  /* 0x0023e00801007387 */ /* 0x0003e80000100a00 */
[----:B------:R-:W4:Y:S04]  /*1bd00*/  LDL.LU R25, [R1+0x574] ;  /* 0x0005740001197983 */ /* 0x000f280000300800 */
[----:B------:R-:W-:Y:S04]  /*1bd10*/  STL.64 [R1+0x28f0], R238 ;  /* 0x0028f0ee01007387 */ /* 0x000fe80000100a00 */
[----:B------:R-:W-:Y:S04]  /*1bd20*/  STL.64 [R1+0x4de0], R238 ;  /* 0x004de0ee01007387 */ /* 0x000fe80000100a00 */
[----:B------:R-:W-:Y:S04]  /*1bd30*/  STL [R1+0x4de8], R232 ;  /* 0x004de8e801007387 */ /* 0x000fe80000100800 */
[----:B------:R-:W4:Y:S01]  /*1bd40*/  LDL.LU R57, [R1+0x548] ;  /* 0x0005480001397983 */ /* 0x000f220000300800 */
[----:B------:R-:W-:-:S04]  /*1bd50*/  IMAD.WIDE R234, R232, 0x4, R82 ;  /* 0x00000004e8ea7825 */ /* 0x000fc800078e0252 */
[----:B------:R-:W-:-:S04]  /*1bd60*/  IMAD.WIDE R18, R0, 0x4, R82 ;  /* 0x0000000400127825 */ /* 0x000fc800078e0252 */
[----:B--2---:R-:W-:-:S04]  /*1bd70*/  IMAD.WIDE R16, R64, 0x4, R80 ;  /* 0x0000000440107825 */ /* 0x004fc800078e0250 */
[----:B-1----:R-:W-:Y:S01]  /*1bd80*/  IMAD.WIDE R8, R64, 0x4, R78 ;  /* 0x0000000440087825 */ /* 0x002fe200078e024e */
[----:B------:R-:W-:Y:S04]  /*1bd90*/  STL.64 [R1+0x11f8], R16 ;  /* 0x0011f81001007387 */ /* 0x000fe80000100a00 */
[----:B------:R-:W2:Y:S04]  /*1bda0*/  LDL.LU R64, [R1+0x528] ;  /* 0x0005280001407983 */ /* 0x000ea80000300800 */
[----:B------:R3:W-:Y:S04]  /*1bdb0*/  STL.64 [R1+0x11e0], R8 ;  /* 0x0011e00801007387 */ /* 0x0007e80000100a00 */
[----:B------:R-:W2:Y:S04]  /*1bdc0*/  LDL.LU R48, [R1+0x508] ;  /* 0x0005080001307983 */ /* 0x000ea80000300800 */
[----:B------:R-:W-:Y:S04]  /*1bdd0*/  STL.64 [R1+0x2900], R234 ;  /* 0x002900ea01007387 */ /* 0x000fe80000100a00 */
[----:B------:R-:W-:Y:S04]  /*1bde0*/  STL.64 [R1+0x4df0], R234 ;  /* 0x004df0ea01007387 */ /* 0x000fe80000100a00 */
[----:B------:R-:W-:Y:S04]  /*1bdf0*/  STL.64 [R1+0x28c0], R18 ;  /* 0x0028c01201007387 */ /* 0x000fe80000100a00 */
[----:B------:R-:W-:Y:S01]  /*1be00*/  STL.64 [R1+0x4df8], R18 ;  /* 0x004df81201007387 */ /* 0x000fe20000100a00 */
[----:B---3--:R-:W-:-:S04]  /*1be10*/  IMAD.WIDE R8, R49, 0x4, R80 ;  /* 0x0000000431087825 */ /* 0x008fc800078e0250 */
[----:B------:R-:W-:Y:S02]  /*1be20*/  IMAD.WIDE R16, R49, 0x4, R78 ;  /* 0x0000000431107825 */ /* 0x000fe400078e024e */
[----:B------:R-:W3:Y:S04]  /*1be30*/  LDL.LU R49, [R1+0x4e8] ;  /* 0x0004e80001317983 */ /* 0x000ee80000300800 */
[----:B------:R4:W-:Y:S04]  /*1be40*/  STL.64 [R1+0x12f8], R8 ;  /* 0x0012f80801007387 */ /* 0x0009e80000100a00 */
[----:B------:R1:W-:Y:S01]  /*1be50*/  STL.64 [R1+0x12e0], R16 ;  /* 0x0012e01001007387 */ /* 0x0003e20000100a00 */
[----:B----4-:R-:W-:-:S04]  /*1be60*/  IMAD.WIDE R8, R65, 0x4, R80 ;  /* 0x0000000441087825 */ /* 0x010fc800078e0250 */
[----:B-1----:R-:W-:Y:S02]  /*1be70*/  IMAD.WIDE R16, R65, 0x4, R78 ;  /* 0x0000000441107825 */ /* 0x002fe400078e024e */
[----:B------:R-:W4:Y:S04]  /*1be80*/  LDL.LU R65, [R1+0x4c8] ;  /* 0x0004c80001417983 */ /* 0x000f280000300800 */
[----:B------:R1:W-:Y:S04]  /*1be90*/  STL.64 [R1+0x13f8], R8 ;  /* 0x0013f80801007387 */ /* 0x0003e80000100a00 */
[----:B------:R1:W-:Y:S02]  /*1bea0*/  STL.64 [R1+0x13e0], R16 ;  /* 0x0013e01001007387 */ /* 0x0003e40000100a00 */
[----:B-1----:R-:W-:-:S04]  /*1beb0*/  IMAD.WIDE R8, R88, 0x4, R80 ;  /* 0x0000000458087825 */ /* 0x002fc800078e0250 */
[----:B------:R-:W-:Y:S02]  /*1bec0*/  IMAD.WIDE R16, R88, 0x4, R78 ;  /* 0x0000000458107825 */ /* 0x000fe400078e024e */
        /* <DEDUP_REMOVED lines=32> */
[----:B------:R1:W-:Y:S01]  /*1c0d0*/  STL.64 [R1+0x19f8], R16 ;  /* 0x0019f81001007387 */ /* 0x0003e20000100a00 */
[----:B--2---:R-:W-:-:S04]  /*1c0e0*/  IMAD.WIDE R8, R64, 0x4, R80 ;  /* 0x0000000440087825 */ /* 0x004fc800078e0250 */
[----:B-1----:R-:W-:Y:S02]  /*1c0f0*/  IMAD.WIDE R16, R64, 0x4, R78 ;  /* 0x0000000440107825 */ /* 0x002fe400078e024e */
[----:B------:R-:W2:Y:S04]  /*1c100*/  LDL.LU R64, [R1+0x460] ;  /* 0x0004600001407983 */ /* 0x000ea80000300800 */
[----:B------:R1:W-:Y:S04]  /*1c110*/  STL.64 [R1+0x1ab0], R8 ;  /* 0x001ab00801007387 */ /* 0x0003e80000100a00 */
[----:B------:R1:W-:Y:S02]  /*1c120*/  STL.64 [R1+0x1aa8], R16 ;  /* 0x001aa81001007387 */ /* 0x0003e40000100a00 */
[----:B-1----:R-:W-:-:S04]  /*1c130*/  IMAD.WIDE R8, R48, 0x4, R80 ;  /* 0x0000000430087825 */ /* 0x002fc800078e0250 */
[----:B------:R-:W-:Y:S02]  /*1c140*/  IMAD.WIDE R16, R48, 0x4, R78 ;  /* 0x0000000430107825 */ /* 0x000fe400078e024e */
[----:B------:R-:W2:Y:S04]  /*1c150*/  LDL.LU R48, [R1+0x44c] ;  /* 0x00044c0001307983 */ /* 0x000ea80000300800 */
[----:B------:R3:W-:Y:S04]  /*1c160*/  STL.64 [R1+0x1b60], R8 ;  /* 0x001b600801007387 */ /* 0x0007e80000100a00 */
[----:B------:R1:W-:Y:S01]  /*1c170*/  STL.64 [R1+0x1b58], R16 ;  /* 0x001b581001007387 */ /* 0x0003e20000100a00 */
[----:B---3--:R-:W-:-:S04]  /*1c180*/  IMAD.WIDE R8, R49, 0x4, R80 ;  /* 0x0000000431087825 */ /* 0x008fc800078e0250 */
[----:B-1----:R-:W-:Y:S02]  /*1c190*/  IMAD.WIDE R16, R49, 0x4, R78 ;  /* 0x0000000431107825 */ /* 0x002fe400078e024e */
        /* <DEDUP_REMOVED lines=52> */
[----:B------:R1:W-:Y:S04]  /*1c4e0*/  STL.64 [R1+0x1f78], R16 ;  /* 0x001f781001007387 */ /* 0x0003e80000100a00 */
[----:B------:R-:W2:Y:S01]  /*1c4f0*/  LDL.LU R24, [R1+0x630] ;  /* 0x0006300001187983 */ /* 0x000ea20000300800 */
[----:B---3--:R-:W-:-:S04]  /*1c500*/  IMAD.WIDE R8, R49, 0x4, R80 ;  /* 0x0000000431087825 */ /* 0x008fc800078e0250 */
[----:B-1----:R-:W-:Y:S01]  /*1c510*/  IMAD.WIDE R16, R49, 0x4, R78 ;  /* 0x0000000431107825 */ /* 0x002fe200078e024e */
[----:B------:R4:W-:Y:S04]  /*1c520*/  STL.64 [R1+0x1f80], R8 ;  /* 0x001f800801007387 */ /* 0x0009e80000100a00 */
[----:B------:R1:W-:Y:S01]  /*1c530*/  STL.64 [R1+0x1f58], R16 ;  /* 0x001f581001007387 */ /* 0x0003e20000100a00 */
[----:B----4-:R-:W-:-:S04]  /*1c540*/  IMAD.WIDE R8, R65, 0x4, R80 ;  /* 0x0000000441087825 */ /* 0x010fc800078e0250 */
[----:B-1----:R-:W-:Y:S02]  /*1c550*/  IMAD.WIDE R16, R65, 0x4, R78 ;  /* 0x0000000441107825 */ /* 0x002fe400078e024e */
[----:B------:R-:W3:Y:S04]  /*1c560*/  LDL.LU R65, [R1+0x610] ;  /* 0x0006100001417983 */ /* 0x000ee80000300800 */
[----:B------:R1:W-:Y:S04]  /*1c570*/  STL.64 [R1+0x1f70], R8 ;  /* 0x001f700801007387 */ /* 0x0003e80000100a00 */
[----:B------:R4:W-:Y:S01]  /*1c580*/  STL.64 [R1+0x1f50], R16 ;  /* 0x001f501001007387 */ /* 0x0009e20000100a00 */
[----:B-1----:R-:W-:-:S04]  /*1c590*/  IMAD.WIDE R8, R88, 0x4, R80 ;  /* 0x0000000458087825 */ /* 0x002fc800078e0250 */
[----:B----4-:R-:W-:Y:S02]  /*1c5a0*/  IMAD.WIDE R16, R88, 0x4, R78 ;  /* 0x0000000458107825 */ /* 0x010fe400078e024e */
        /* <DEDUP_REMOVED lines=12> */
[----:B------:R1:W-:Y:S04]  /*1c670*/  STL.64 [R1+0x1f20], R16 ;  /* 0x001f201001007387 */ /* 0x0003e80000100a00 */
[----:B------:R-:W4:Y:S01]  /*1c680*/  LDL.LU R49, [R1+0x590] ;  /* 0x0005900001317983 */ /* 0x000f220000300800 */
[----:B-1----:R-:W-:-:S04]  /*1c690*/  IMAD.WIDE R8, R56, 0x4, R80 ;  /* 0x0000000438087825 */ /* 0x002fc800078e0250 */
[----:B------:R-:W-:Y:S01]  /*1c6a0*/  IMAD.WIDE R16, R56, 0x4, R78 ;  /* 0x0000000438107825 */ /* 0x000fe200078e024e */
        /* <DEDUP_REMOVED lines=11> */
[----:B------:R-:W4:Y:S04]  /*1c760*/  LDL.LU R25, [R1+0x524] ;  /* 0x0005240001197983 */ /* 0x000f280000300800 */
[----:B------:R1:W-:Y:S02]  /*1c770*/  STL.64 [R1+0x1ee0], R16 ;  /* 0x001ee01001007387 */ /* 0x0003e40000100a00 */
[----:B-1----:R-:W-:-:S04]  /*1c780*/  IMAD.WIDE R8, R57, 0x4, R80 ;  /* 0x0000000439087825 */ /* 0x002fc800078e0250 */
[----:B------:R-:W-:Y:S01]  /*1c790*/  IMAD.WIDE R16, R57, 0x4, R78 ;  /* 0x0000000439107825 */ /* 0x000fe200078e024e */
[----:B------:R2:W-:Y:S04]  /*1c7a0*/  STL.64 [R1+0x10b8], R8 ;  /* 0x0010b80801007387 */ /* 0x0005e80000100a00 */
[----:B------:R-:W4:Y:S04]  /*1c7b0*/  LDL.LU R57, [R1+0x504] ;  /* 0x0005040001397983 */ /* 0x000f280000300800 */
[----:B------:R1:W-:Y:S01]  /*1c7c0*/  STL.64 [R1+0x10a0], R16 ;  /* 0x0010a01001007387 */ /* 0x0003e20000100a00 */
[----:B--2---:R-:W-:-:S04]  /*1c7d0*/  IMAD.WIDE R8, R64, 0x4, R80 ;  /* 0x0000000440087825 */ /* 0x004fc800078e0250 */
[----:B-1----:R-:W-:Y:S01]  /*1c7e0*/  IMAD.WIDE R16, R64, 0x4, R78 ;  /* 0x0000000440107825 */ /* 0x002fe200078e024e */
[----:B------:R1:W-:Y:S04]  /*1c7f0*/  STL.64 [R1+0x1138], R8 ;  /* 0x0011380801007387 */ /* 0x0003e80000100a00 */
[----:B------:R-:W2:Y:S04]  /*1c800*/  LDL.LU R64, [R1+0x4e4] ;  /* 0x0004e40001407983 */ /* 0x000ea80000300800 */
[----:B------:R1:W-:Y:S02]  /*1c810*/  STL.64 [R1+0x1120], R16 ;  /* 0x0011201001007387 */ /* 0x0003e40000100a00 */
[----:B-1----:R-:W-:-:S04]  /*1c820*/  IMAD.WIDE R8, R48, 0x4, R80 ;  /* 0x0000000430087825 */ /* 0x002fc800078e0250 */
[--C-:B------:R-:W-:Y:S01]  /*1c830*/  IMAD.WIDE R16, R48, 0x4, R78.reuse ;  /* 0x0000000430107825 */ /* 0x100fe200078e024e */
[----:B------:R1:W-:Y:S04]  /*1c840*/  STL.64 [R1+0x1238], R8 ;  /* 0x0012380801007387 */ /* 0x0003e80000100a00 */
[----:B------:R-:W2:Y:S01]  /*1c850*/  LDL.LU R48, [R1+0x4c4] ;  /* 0x0004c40001307983 */ /* 0x000ea20000300800 */
[----:B------:R-:W-:-:S03]  /*1c860*/  IMAD.WIDE R18, R24, 0x4, R78 ;  /* 0x0000000418127825 */ /* 0x000fc600078e024e */
[----:B------:R3:W-:Y:S01]  /*1c870*/  STL.64 [R1+0x1220], R16 ;  /* 0x0012201001007387 */ /* 0x0007e20000100a00 */
[----:B-1----:R-:W-:-:S05]  /*1c880*/  IMAD.WIDE R8, R24, 0x4, R80 ;  /* 0x0000000418087825 */ /* 0x002fca00078e0250 */
[----:B------:R1:W-:Y:S04]  /*1c890*/  STL.64 [R1+0x1338], R8 ;  /* 0x0013380801007387 */ /* 0x0003e80000100a00 */
[----:B------:R-:W-:Y:S01]  /*1c8a0*/  STL.64 [R1+0x1320], R18 ;  /* 0x0013201201007387 */ /* 0x000fe20000100a00 */
        /* <DEDUP_REMOVED lines=25> */
[----:B------:R-:W-:-:S04]  /*1ca40*/  IMAD.WIDE R18, R51, 0x4, R80 ;  /* 0x0000000433127825 */ /* 0x000fc800078e0250 */
[----:B-1----:R-:W-:Y:S01]  /*1ca50*/  IMAD.WIDE R16, R51, 0x4, R78 ;  /* 0x0000000433107825 */ /* 0x002fe200078e024e */
[----:B------:R-:W-:Y:S04]  /*1ca60*/  STL.64 [R1+0x18c0], R18 ;  /* 0x0018c01201007387 */ /* 0x000fe80000100a00 */
[----:B------:R-:W4:Y:S01]  /*1ca70*/  LDL.LU R51, [R1+0x474] ;  /* 0x0004740001337983 */ /* 0x000f220000300800 */
[----:B------:R-:W-:-:S03]  /*1ca80*/  IMAD.WIDE R8, R56, 0x4, R80 ;  /* 0x0000000438087825 */ /* 0x000fc600078e0250 */
[----:B------:R1:W-:Y:S04]  /*1ca90*/  STL.64 [R1+0x18b8], R16 ;  /* 0x0018b81001007387 */ /* 0x0003e80000100a00 */
[----:B------:R1:W-:Y:S02]  /*1caa0*/  STL.64 [R1+0x1970], R8 ;  /* 0x0019700801007387 */ /* 0x0003e40000100a00 */
[----:B-1----:R-:W-:Y:S02]  /*1cab0*/  IMAD.WIDE R16, R56, 0x4, R78 ;  /* 0x0000000438107825 */ /* 0x002fe400078e024e */
[----:B------:R-:W4:Y:S02]  /*1cac0*/  LDL.LU R56, [R1+0x468] ;  /* 0x0004680001387983 */ /* 0x000f240000300800 */
[----:B------:R-:W-:-:S02]  /*1cad0*/  IMAD.WIDE R8, R25, 0x4, R80 ;  /* 0x0000000419087825 */ /* 0x000fc400078e0250 */
[----:B------:R1:W-:Y:S02]  /*1cae0*/  STL.64 [R1+0x1968], R16 ;  /* 0x0019681001007387 */ /* 0x0003e40000100a00 */
[----:B------:R-:W-:Y:S02]  /*1caf0*/  IMAD.WIDE R18, R25, 0x4, R78 ;  /* 0x0000000419127825 */ /* 0x000fe400078e024e */
[----:B------:R1:W-:Y:S04]  /*1cb00*/  STL.64 [R1+0x1a20], R8 ;  /* 0x001a200801007387 */ /* 0x0003e80000100a00 */
[----:B-1----:R-:W4:Y:S01]  /*1cb10*/  LDL.LU R17, [R1+0x45c] ;  /* 0x00045c0001117983 */ /* 0x002f220000300800 */
[----:B------:R-:W-:-:S03]  /*1cb20*/  IMAD.WIDE R8, R57, 0x4, R80 ;  /* 0x0000000439087825 */ /* 0x000fc600078e0250 */
[----:B------:R1:W-:Y:S04]  /*1cb30*/  STL.64 [R1+0x1a18], R18 ;  /* 0x001a181201007387 */ /* 0x0003e80000100a00 */
[----:B------:R2:W-:Y:S01]  /*1cb40*/  STL.64 [R1+0x1ad0], R8 ;  /* 0x001ad00801007387 */ /* 0x0005e20000100a00 */
[----:B-1----:R-:W-:-:S03]  /*1cb50*/  IMAD.WIDE R18, R57, 0x4, R78 ;  /* 0x0000000439127825 */ /* 0x002fc600078e024e */
        /* <DEDUP_REMOVED lines=8> */
[----:B------:R-:W-:Y:S01]  /*1cbe0*/  IMAD.WIDE R18, R48, 0x4, R78 ;  /* 0x0000000430127825 */ /* 0x000fe200078e024e */
[----:B------:R3:W-:Y:S04]  /*1cbf0*/  STL.64 [R1+0x1c20], R8 ;  /* 0x001c200801007387 */ /* 0x0007e80000100a00 */
[----:B------:R-:W2:Y:S04]  /*1cc00*/  LDL.LU R24, [R1+0x428] ;  /* 0x0004280001187983 */ /* 0x000ea80000300800 */
        /* <DEDUP_REMOVED lines=36> */
[----:B------:R1:W-:Y:S04]  /*1ce50*/  STL.64 [R1+0x1d38], R18 ;  /* 0x001d381201007387 */ /* 0x0003e80000100a00 */
[----:B------:R-:W4:Y:S01]  /*1ce60*/  LDL.LU R56, [R1+0x64c] ;  /* 0x00064c0001387983 */ /* 0x000f220000300800 */
[----:B-1----:R-:W-:-:S04]  /*1ce70*/  IMAD.WIDE R8, R17, 0x4, R80 ;  /* 0x0000000411087825 */ /* 0x002fc800078e0250 */
[----:B------:R-:W-:Y:S01]  /*1ce80*/  IMAD.WIDE R18, R17, 0x4, R78 ;  /* 0x0000000411127825 */ /* 0x000fe200078e024e */
[----:B------:R1:W-:Y:S04]  /*1ce90*/  STL.64 [R1+0x1d30], R8 ;  /* 0x001d300801007387 */ /* 0x0003e80000100a00 */
[----:B------:R2:W-:Y:S01]  /*1cea0*/  STL.64 [R1+0x1d18], R18 ;  /* 0x001d181201007387 */ /* 0x0005e20000100a00 */
[----:B------:R-:W-:-:S04]  /*1ceb0*/  IMAD.WIDE R16, R57, 0x4, R80 ;  /* 0x0000000439107825 */ /* 0x000fc800078e0250 */
[----:B-1----:R-:W-:Y:S02]  /*1cec0*/  IMAD.WIDE R8, R57, 0x4, R78 ;  /* 0x0000000439087825 */ /* 0x002fe400078e024e */
[----:B------:R-:W4:Y:S04]  /*1ced0*/  LDL.LU R57, [R1+0x62c] ;  /* 0x00062c0001397983 */ /* 0x000f280000300800 */
[----:B------:R1:W-:Y:S04]  /*1cee0*/  STL.64 [R1+0x1d10], R16 ;  /* 0x001d101001007387 */ /* 0x0003e80000100a00 */
[----:B------:R1:W-:Y:S01]  /*1cef0*/  STL.64 [R1+0x1cf8], R8 ;  /* 0x001cf80801007387 */ /* 0x0003e20000100a00 */
[----:B--2---:R-:W-:-:S04]  /*1cf00*/  IMAD.WIDE R18, R64, 0x4, R80 ;  /* 0x0000000440127825 */ /* 0x004fc800078e0250 */
[----:B-1----:R-:W-:Y:S01]  /*1cf10*/  IMAD.WIDE R16, R64, 0x4, R78 ;  /* 0x0000000440107825 */ /* 0x002fe200078e024e */
[----:B------:R1:W-:Y:S04]  /*1cf20*/  STL.64 [R1+0x1cf0], R18 ;  /* 0x001cf01201007387 */ /* 0x0003e80000100a00 */
[----:B------:R-:W2:Y:S04]  /*1cf30*/  LDL.LU R64, [R1+0x60c] ;  /* 0x00060c0001407983 */ /* 0x000ea80000300800 */
[----:B------:R3:W-:Y:S01]  /*1cf40*/  STL.64 [R1+0x1ce0], R16 ;  /* 0x001ce01001007387 */ /* 0x0007e20000100a00 */
[----:B------:R-:W-:-:S04]  /*1cf50*/  IMAD.WIDE R8, R24, 0x4, R80 ;  /* 0x0000000418087825 */ /* 0x000fc800078e0250 */
[----:B-1----:R-:W-:Y:S01]  /*1cf60*/  IMAD.WIDE R18, R24, 0x4, R78 ;  /* 0x0000000418127825 */ /* 0x002fe200078e024e */
        /* <DEDUP_REMOVED lines=8> */
[----:B-1----:R-:W-:Y:S01]  /*1cff0*/  IMAD.WIDE R16, R88, 0x4, R78 ;  /* 0x0000000458107825 */ /* 0x002fe200078e024e */
[----:B------:R1:W-:Y:S04]  /*1d000*/  STL.64 [R1+0x1cc0], R18 ;  /* 0x001cc01201007387 */ /* 0x0003e80000100a00 */
[----:B------:R-:W4:Y:S01]  /*1d010*/  LDL.LU R88, [R1+0x5cc] ;  /* 0x0005cc0001587983 */ /* 0x000f220000300800 */
[----:B------:R-:W-:-:S03]  /*1d020*/  IMAD.WIDE R8, R25, 0x4, R80 ;  /* 0x0000000419087825 */ /* 0x000fc600078e0250 */
[----:B------:R1:W-:Y:S02]  /*1d030*/  STL.64 [R1+0x1ca8], R16 ;  /* 0x001ca81001007387 */ /* 0x0003e40000100a00 */
[----:B-1----:R-:W-:Y:S02]  /*1d040*/  IMAD.WIDE R18, R25, 0x4, R78 ;  /* 0x0000000419127825 */ /* 0x002fe400078e024e */
[----:B------:R1:W-:Y:S04]  /*1d050*/  STL.64 [R1+0x1cb0], R8 ;  /* 0x001cb00801007387 */ /* 0x0003e80000100a00 */
[----:B------:R1:W-:Y:S01]  /*1d060*/  STL.64 [R1+0x1c88], R18 ;  /* 0x001c881201007387 */ /* 0x0003e20000100a00 */
[----:B------:R-:W-:-:S04]  /*1d070*/  IMAD.WIDE R16, R89, 0x4, R80 ;  /* 0x0000000459107825 */ /* 0x000fc800078e0250 */
[----:B-1----:R-:W-:Y:S02]  /*1d080*/  IMAD.WIDE R8, R89, 0x4, R78 ;  /* 0x0000000459087825 */ /* 0x002fe400078e024e */
[----:B------:R-:W4:Y:S04]  /*1d090*/  LDL.LU R89, [R1+0x5ac] ;  /* 0x0005ac0001597983 */ /* 0x000f280000300800 */
[----:B------:R1:W-:Y:S04]  /*1d0a0*/  STL.64 [R1+0x1ca0], R16 ;  /* 0x001ca01001007387 */ /* 0x0003e80000100a00 */
[----:B------:R1:W-:Y:S01]  /*1d0b0*/  STL.64 [R1+0x1c78], R8 ;  /* 0x001c780801007387 */ /* 0x0003e20000100a00 */
[----:B------:R-:W-:-:S04]  /*1d0c0*/  IMAD.WIDE R18, R50, 0x4, R80 ;  /* 0x0000000432127825 */ /* 0x000fc800078e0250 */
[----:B-1----:R-:W-:Y:S01]  /*1d0d0*/  IMAD.WIDE R16, R50, 0x4, R78 ;  /* 0x0000000432107825 */ /* 0x002fe200078e024e */
[----:B------:R1:W-:Y:S04]  /*1d0e0*/  STL.64 [R1+0x1c80], R18 ;  /* 0x001c801201007387 */ /* 0x0003e80000100a00 */
[----:B------:R-:W4:Y:S04]  /*1d0f0*/  LDL.LU R50, [R1+0x58c] ;  /* 0x00058c0001327983 */ /* 0x000f280000300800 */
[----:B------:R1:W-:Y:S01]  /*1d100*/  STL.64 [R1+0x1c70], R16 ;  /* 0x001c701001007387 */ /* 0x0003e20000100a00 */
[----:B------:R-:W-:-:S04]  /*1d110*/  IMAD.WIDE R8, R48, 0x4, R80 ;  /* 0x0000000430087825 */ /* 0x000fc800078e0250 */
[----:B-1----:R-:W-:Y:S01]  /*1d120*/  IMAD.WIDE R18, R48, 0x4, R78 ;  /* 0x0000000430127825 */ /* 0x002fe200078e024e */
[----:B------:R1:W-:Y:S04]  /*1d130*/  STL.64 [R1+0x1c68], R8 ;  /* 0x001c680801007387 */ /* 0x0003e80000100a00 */
[----:B------:R1:W-:Y:S01]  /*1d140*/  STL.64 [R1+0x1c60], R18 ;  /* 0x001c601201007387 */ /* 0x0003e20000100a00 */
[----:B------:R-:W-:-:S04]  /*1d150*/  IMAD.WIDE R16, R51, 0x4, R80 ;  /* 0x0000000433107825 */ /* 0x000fc800078e0250 */
[----:B-1----:R-:W-:Y:S02]  /*1d160*/  IMAD.WIDE R8, R51, 0x4, R78 ;  /* 0x0000000433087825 */ /* 0x002fe400078e024e */
[----:B------:R-:W4:Y:S02]  /*1d170*/  LDL.LU R51, [R1+0x564] ;  /* 0x0005640001337983 */ /* 0x000f240000300800 */
[C---:B------:R-:W-:Y:S02]  /*1d180*/  IMAD.WIDE R18, R49.reuse, 0x4, R80 ;  /* 0x0000000431127825 */ /* 0x040fe400078e0250 */
[----:B------:R1:W-:Y:S04]  /*1d190*/  STL.64 [R1+0x1098], R16 ;  /* 0x0010981001007387 */ /* 0x0003e80000100a00 */
[----:B------:R1:W-:Y:S04]  /*1d1a0*/  STL.64 [R1+0x1090], R8 ;  /* 0x0010900801007387 */ /* 0x0003e80000100a00 */
[----:B------:R-:W-:Y:S01]  /*1d1b0*/  STL.64 [R1+0x10d8], R18 ;  /* 0x0010d81201007387 */ /* 0x000fe20000100a00 */
[----:B-1----:R-:W-:-:S03]  /*1d1c0*/  IMAD.WIDE R16, R49, 0x4, R78 ;  /* 0x0000000431107825 */ /* 0x002fc600078e024e */
[----:B------:R-:W4:Y:S01]  /*1d1d0*/  LDL.LU R250, [R1+0x540] ;  /* 0x0005400001fa7983 */ /* 0x000f220000300800 */
[----:B------:R-:W-:-:S03]  /*1d1e0*/  IMAD.WIDE R8, R56, 0x4, R80 ;  /* 0x0000000438087825 */ /* 0x000fc600078e0250 */
[----:B------:R1:W-:Y:S04]  /*1d1f0*/  STL.64 [R1+0x10c0], R16 ;  /* 0x0010c01001007387 */ /* 0x0003e80000100a00 */
[----:B------:R1:W-:Y:S04]  /*1d200*/  STL.64 [R1+0x1188], R8 ;  /* 0x0011880801007387 */ /* 0x0003e80000100a00 */
[----:B------:R-:W4:Y:S01]  /*1d210*/  LDL.LU R251, [R1+0x520] ;  /* 0x0005200001fb7983 */ /* 0x000f220000300800 */
[----:B-1----:R-:W-:-:S05]  /*1d220*/  IMAD.WIDE R16, R56, 0x4, R78 ;  /* 0x0000000438107825 */ /* 0x002fca00078e024e */
[----:B------:R1:W-:Y:S01]  /*1d230*/  STL.64 [R1+0x1190], R16 ;  /* 0x0011901001007387 */ /* 0x0003e20000100a00 */
[----:B------:R-:W-:-:S04]  /*1d240*/  IMAD.WIDE R8, R57, 0x4, R80 ;  /* 0x0000000439087825 */ /* 0x000fc800078e0250 */
[----:B------:R-:W-:Y:S01]  /*1d250*/  IMAD.WIDE R18, R57, 0x4, R78 ;  /* 0x0000000439127825 */ /* 0x000fe200078e024e */
[----:B-1----:R-:W4:Y:S04]  /*1d260*/  LDL.LU R16, [R1+0x500] ;  /* 0x0005000001107983 */ /* 0x002f280000300800 */
[----:B------:R2:W-:Y:S04]  /*1d270*/  STL.64 [R1+0x1288], R8 ;  /* 0x0012880801007387 */ /* 0x0005e80000100a00 */
[----:B------:R-:W4:Y:S04]  /*1d280*/  LDL.LU R17, [R1+0x4e0] ;  /* 0x0004e00001117983 */ /* 0x000f280000300800 */
[----:B------:R1:W-:Y:S04]  /*1d290*/  STL.64 [R1+0x1290], R18 ;  /* 0x0012901201007387 */ /* 0x0003e80000100a00 */
[----:B------:R-:W4:Y:S01]  /*1d2a0*/  LDL.LU R24, [R1+0x4c0] ;  /* 0x0004c00001187983 */ /* 0x000f220000300800 */
[----:B--2---:R-:W-:-:S04]  /*1d2b0*/  IMAD.WIDE R8, R64, 0x4, R80 ;  /* 0x0000000440087825 */ /* 0x004fc800078e0250 */
[----:B-1----:R-:W-:Y:S01]  /*1d2c0*/  IMAD.WIDE R18, R64, 0x4, R78 ;  /* 0x0000000440127825 */ /* 0x002fe200078e024e */
[----:B------:R3:W-:Y:S04]  /*1d2d0*/  STL.64 [R1+0x1388], R8 ;  /* 0x0013880801007387 */ /* 0x0007e80000100a00 */
[----:B------:R-:W2:Y:S04]  /*1d2e0*/  LDL.LU R25, [R1+0x4b4] ;  /* 0x0004b40001197983 */ /* 0x000ea80000300800 */
[----:B------:R1:W-:Y:S04]  /*1d2f0*/  STL.64 [R1+0x1390], R18 ;  /* 0x0013901201007387 */ /* 0x0003e80000100a00 */
[----:B------:R-:W2:Y:S01]  /*1d300*/  LDL.LU R48, [R1+0x4a8] ;  /* 0x0004a80001307983 */ /* 0x000ea20000300800 */
[----:B---3--:R-:W-:-:S04]  /*1d310*/  IMAD.WIDE R8, R65, 0x4, R80 ;  /* 0x0000000441087825 */ /* 0x008fc800078e0250 */
[----:B-1----:R-:W-:Y:S01]  /*1d320*/  IMAD.WIDE R18, R65, 0x4, R78 ;  /* 0x0000000441127825 */ /* 0x002fe200078e024e */
[----:B------:R4:W-:Y:S04]  /*1d330*/  STL.64 [R1+0x1488], R8 ;  /* 0x0014880801007387 */ /* 0x0009e80000100a00 */
[----:B------:R-:W3:Y:S04]  /*1d340*/  LDL.LU R49, [R1+0x49c] ;  /* 0x00049c0001317983 */ /* 0x000ee80000300800 */
[----:B------:R1:W-:Y:S04]  /*1d350*/  STL.64 [R1+0x1490], R18 ;  /* 0x0014901201007387 */ /* 0x0003e80000100a00 */
[----:B------:R-:W3:Y:S01]  /*1d360*/  LDL.LU R56, [R1+0x490] ;  /* 0x0004900001387983 */ /* 0x000ee20000300800 */
[----:B----4-:R-:W-:-:S04]  /*1d370*/  IMAD.WIDE R8, R88, 0x4, R80 ;  /* 0x0000000458087825 */ /* 0x010fc800078e0250 */
[----:B-1----:R-:W-:Y:S01]  /*1d380*/  IMAD.WIDE R18, R88, 0x4, R78 ;  /* 0x0000000458127825 */ /* 0x002fe200078e024e */
[----:B------:R1:W-:Y:S04]  /*1d390*/  STL.64 [R1+0x1588], R8 ;  /* 0x0015880801007387 */ /* 0x0003e80000100a00 */
[----:B------:R-:W4:Y:S04]  /*1d3a0*/  LDL.LU R57, [R1+0x484] ;  /* 0x0004840001397983 */ /* 0x000f280000300800 */
[----:B------:R1:W-:Y:S04]  /*1d3b0*/  STL.64 [R1+0x1590], R18 ;  /* 0x0015901201007387 */ /* 0x0003e80000100a00 */
[----:B------:R-:W4:Y:S01]  /*1d3c0*/  LDL.LU R64, [R1+0x470] ;  /* 0x0004700001407983 */ /* 0x000f220000300800 */
[----:B-1----:R-:W-:-:S04]  /*1d3d0*/  IMAD.WIDE R8, R89, 0x4, R80 ;  /* 0x0000000459087825 */ /* 0x002fc800078e0250 */
[----:B------:R-:W-:Y:S01]  /*1d3e0*/  IMAD.WIDE R18, R89, 0x4, R78 ;  /* 0x0000000459127825 */ /* 0x000fe200078e024e */
        /* <DEDUP_REMOVED lines=17> */
[----:B------:R1:W-:Y:S03]  /*1d500*/  STL.64 [R1+0x1930], R8 ;  /* 0x0019300801007387 */ /* 0x0003e60000100a00 */
[C---:B------:R-:W-:Y:S01]  /*1d510*/  IMAD.WIDE R18, R251.reuse, 0x4, R80 ;  /* 0x00000004fb127825 */ /* 0x040fe200078e0250 */
[----:B------:R1:W-:Y:S03]  /*1d520*/  STL.64 [R1+0x1938], R32 ;  /* 0x0019382001007387 */ /* 0x0003e60000100a00 */
[----:B-1----:R-:W-:Y:S01]  /*1d530*/  IMAD.WIDE R8, R251, 0x4, R78 ;  /* 0x00000004fb087825 */ /* 0x002fe200078e024e */
[----:B------:R1:W-:Y:S04]  /*1d540*/  STL.64 [R1+0x19e0], R18 ;  /* 0x0019e01201007387 */ /* 0x0003e80000100a00 */
[----:B------:R1:W-:Y:S01]  /*1d550*/  STL.64 [R1+0x19e8], R8 ;  /* 0x0019e80801007387 */ /* 0x0003e20000100a00 */
[----:B------:R-:W-:-:S04]  /*1d560*/  IMAD.WIDE R32, R16, 0x4, R80 ;  /* 0x0000000410207825 */ /* 0x000fc800078e0250 */
[----:B-1----:R-:W-:Y:S01]  /*1d570*/  IMAD.WIDE R18, R16, 0x4, R78 ;  /* 0x0000000410127825 */ /* 0x002fe200078e024e */
[----:B------:R-:W-:Y:S03]  /*1d580*/  STL.64 [R1+0x1a90], R32 ;  /* 0x001a902001007387 */ /* 0x000fe60000100a00 */
[C---:B------:R-:W-:Y:S01]  /*1d590*/  IMAD.WIDE R8, R17.reuse, 0x4, R80 ;  /* 0x0000000411087825 */ /* 0x040fe200078e0250 */
[----:B------:R1:W-:Y:S03]  /*1d5a0*/  STL.64 [R1+0x1a98], R18 ;  /* 0x001a981201007387 */ /* 0x0003e60000100a00 */
[----:B------:R-:W-:Y:S01]  /*1d5b0*/  IMAD.WIDE R16, R17, 0x4, R78 ;  /* 0x0000000411107825 */ /* 0x000fe200078e024e */
[----:B------:R1:W-:Y:S04]  /*1d5c0*/  STL.64 [R1+0x1b40], R8 ;  /* 0x001b400801007387 */ /* 0x0003e80000100a00 */
[----:B------:R2:W-:Y:S01]  /*1d5d0*/  STL.64 [R1+0x1b48], R16 ;  /* 0x001b481001007387 */ /* 0x0005e20000100a00 */
[----:B-1----:R-:W-:-:S04]  /*1d5e0*/  IMAD.WIDE R18, R24, 0x4, R80 ;  /* 0x0000000418127825 */ /* 0x002fc800078e0250 */
[----:B------:R-:W-:Y:S01]  /*1d5f0*/  IMAD.WIDE R8, R24, 0x4, R78 ;  /* 0x0000000418087825 */ /* 0x000fe200078e024e */
[----:B------:R1:W-:Y:S04]  /*1d600*/  STL.64 [R1+0x1bf0], R18 ;  /* 0x001bf01201007387 */ /* 0x0003e80000100a00 */
[----:B------:R1:W-:Y:S01]  /*1d610*/  STL.64 [R1+0x1bf8], R8 ;  /* 0x001bf80801007387 */ /* 0x0003e20000100a00 */
[----:B--2---:R-:W-:-:S04]  /*1d620*/  IMAD.WIDE R16, R25, 0x4, R80 ;  /* 0x0000000419107825 */ /* 0x004fc800078e0250 */
[----:B-1----:R-:W-:Y:S01]  /*1d630*/  IMAD.WIDE R18, R25, 0x4, R78 ;  /* 0x0000000419127825 */ /* 0x002fe200078e024e */
[----:B------:R1:W-:Y:S03]  /*1d640*/  STL.64 [R1+0x1c98], R16 ;  /* 0x001c981001007387 */ /* 0x0003e60000100a00 */
[C---:B------:R-:W-:Y:S01]  /*1d650*/  IMAD.WIDE R8, R48.reuse, 0x4, R80 ;  /* 0x0000000430087825 */ /* 0x040fe200078e0250 */
[----:B------:R3:W-:Y:S04]  /*1d660*/  STL.64 [R1+0x1c90], R18 ;  /* 0x001c901201007387 */ /* 0x0007e80000100a00 */
[----:B------:R2:W-:Y:S01]  /*1d670*/  STL.64 [R1+0x1eb8], R8 ;  /* 0x001eb80801007387 */ /* 0x0005e20000100a00 */
[----:B-1----:R-:W-:-:S05]  /*1d680*/  IMAD.WIDE R16, R48, 0x4, R78 ;  /* 0x0000000430107825 */ /* 0x002fca00078e024e */
[----:B------:R1:W-:Y:S01]  /*1d690*/  STL.64 [R1+0x1ea0], R16 ;  /* 0x001ea01001007387 */ /* 0x0003e20000100a00 */
[----:B---3--:R-:W-:-:S04]  /*1d6a0*/  IMAD.WIDE R18, R49, 0x4, R80 ;  /* 0x0000000431127825 */ /* 0x008fc800078e0250 */
[----:B--2---:R-:W-:Y:S01]  /*1d6b0*/  IMAD.WIDE R8, R49, 0x4, R78 ;  /* 0x0000000431087825 */ /* 0x004fe200078e024e */
[----:B------:R2:W-:Y:S03]  /*1d6c0*/  STL.64 [R1+0x1e98], R18 ;  /* 0x001e981201007387 */ /* 0x0005e60000100a00 */
[C---:B-1----:R-:W-:Y:S01]  /*1d6d0*/  IMAD.WIDE R16, R56.reuse, 0x4, R80 ;  /* 0x0000000438107825 */ /* 0x042fe200078e0250 */
[----:B------:R4:W-:Y:S04]  /*1d6e0*/  STL.64 [R1+0x1e90], R8 ;  /* 0x001e900801007387 */ /* 0x0009e80000100a00 */
[----:B------:R1:W-:Y:S01]  /*1d6f0*/  STL.64 [R1+0x1e88], R16 ;  /* 0x001e881001007387 */ /* 0x0003e20000100a00 */
[----:B--2---:R-:W-:-:S04]  /*1d700*/  IMAD.WIDE R18, R56, 0x4, R78 ;  /* 0x0000000438127825 */ /* 0x004fc800078e024e */
[C---:B----4-:R-:W-:Y:S01]  /*1d710*/  IMAD.WIDE R8, R57.reuse, 0x4, R80 ;  /* 0x0000000439087825 */ /* 0x050fe200078e0250 */
[----:B------:R2:W-:Y:S03]  /*1d720*/  STL.64 [R1+0x1e80], R18 ;  /* 0x001e801201007387 */ /* 0x0005e60000100a00 */
[----:B-1----:R-:W-:Y:S01]  /*1d730*/  IMAD.WIDE R16, R57, 0x4, R78 ;  /* 0x0000000439107825 */ /* 0x002fe200078e024e */
[----:B------:R1:W-:Y:S04]  /*1d740*/  STL.64 [R1+0x1e78], R8 ;  /* 0x001e780801007387 */ /* 0x0003e80000100a00 */
[----:B------:R3:W-:Y:S01]  /*1d750*/  STL.64 [R1+0x1e70], R16 ;  /* 0x001e701001007387 */ /* 0x0007e20000100a00 */
[----:B--2---:R-:W-:-:S04]  /*1d760*/  IMAD.WIDE R18, R64, 0x4, R80 ;  /* 0x0000000440127825 */ /* 0x004fc800078e0250 */
[----:B-1----:R-:W-:Y:S01]  /*1d770*/  IMAD.WIDE R8, R64, 0x4, R78 ;  /* 0x0000000440087825 */ /* 0x002fe200078e024e */
[----:B------:R1:W-:Y:S03]  /*1d780*/  STL.64 [R1+0x1e68], R18 ;  /* 0x001e681201007387 */ /* 0x0003e60000100a00 */
[C---:B---3--:R-:W-:Y:S01]  /*1d790*/  IMAD.WIDE R16, R65.reuse, 0x4, R80 ;  /* 0x0000000441107825 */ /* 0x048fe200078e0250 */
[----:B------:R2:W-:Y:S03]  /*1d7a0*/  STL.64 [R1+0x1e50], R8 ;  /* 0x001e500801007387 */ /* 0x0005e60000100a00 */
[----:B-1----:R-:W-:Y:S01]  /*1d7b0*/  IMAD.WIDE R18, R65, 0x4, R78 ;  /* 0x0000000441127825 */ /* 0x002fe200078e024e */
[----:B------:R1:W-:Y:S03]  /*1d7c0*/  STL.64 [R1+0x1e48], R16 ;  /* 0x001e481001007387 */ /* 0x0003e60000100a00 */
[C---:B--2---:R-:W-:Y:S01]  /*1d7d0*/  IMAD.WIDE R8, R88.reuse, 0x4, R80 ;  /* 0x0000000458087825 */ /* 0x044fe200078e0250 */
[----:B------:R2:W-:Y:S04]  /*1d7e0*/  STL.64 [R1+0x1e40], R18 ;  /* 0x001e401201007387 */ /* 0x0005e80000100a00 */
[----:B------:R3:W-:Y:S01]  /*1d7f0*/  STL.64 [R1+0x1e38], R8 ;  /* 0x001e380801007387 */ /* 0x0007e20000100a00 */
[----:B-1----:R-:W-:-:S04]  /*1d800*/  IMAD.WIDE R16, R88, 0x4, R78 ;  /* 0x0000000458107825 */ /* 0x002fc800078e024e */
[C---:B--2---:R-:W-:Y:S01]  /*1d810*/  IMAD.WIDE R18, R89.reuse, 0x4, R80 ;  /* 0x0000000459127825 */ /* 0x044fe200078e0250 */
[----:B------:R1:W-:Y:S03]  /*1d820*/  STL.64 [R1+0x1e30], R16 ;  /* 0x001e301001007387 */ /* 0x0003e60000100a00 */
[----:B---3--:R-:W-:Y:S01]  /*1d830*/  IMAD.WIDE R8, R89, 0x4, R78 ;  /* 0x0000000459087825 */ /* 0x008fe200078e024e */
[----:B------:R2:W-:Y:S04]  /*1d840*/  STL.64 [R1+0x1e28], R18 ;  /* 0x001e281201007387 */ /* 0x0005e80000100a00 */
[----:B------:R-:W-:Y:S01]  /*1d850*/  STL.64 [R1+0x1e18], R8 ;  /* 0x001e180801007387 */ /* 0x000fe20000100a00 */
[----:B-1----:R-:W-:-:S04]  /*1d860*/  IMAD.WIDE R16, R50, 0x4, R80 ;  /* 0x0000000432107825 */ /* 0x002fc800078e0250 */
[----:B--2---:R-:W-:Y:S01]  /*1d870*/  IMAD.WIDE R18, R50, 0x4, R78 ;  /* 0x0000000432127825 */ /* 0x004fe200078e024e */
[----:B------:R-:W-:Y:S04]  /*1d880*/  STL.64 [R1+0x1e10], R16 ;  /* 0x001e101001007387 */ /* 0x000fe80000100a00 */
[----:B------:R1:W-:Y:S02]  /*1d890*/  STL.64 [R1+0x1dd8], R18 ;  /* 0x001dd81201007387 */ /* 0x0003e40000100a00 */
[----:B-1----:R-:W-:-:S04]  /*1d8a0*/  IMAD.WIDE R18, R10, 0x4, R80 ;  /* 0x000000040a127825 */ /* 0x002fc800078e0250 */
[----:B------:R-:W-:-:S04]  /*1d8b0*/  IMAD.WIDE R8, R51, 0x4, R80 ;  /* 0x0000000433087825 */ /* 0x000fc800078e0250 */
[--C-:B------:R-:W-:Y:S01]  /*1d8c0*/  IMAD.WIDE R16, R51, 0x4, R78.reuse ;  /* 0x0000000433107825 */ /* 0x100fe200078e024e */
[----:B------:R1:W-:Y:S04]  /*1d8d0*/  STL.64 [R1+0x1dd0], R8 ;  /* 0x001dd00801007387 */ /* 0x0003e80000100a00 */
[----:B------:R2:W-:Y:S04]  /*1d8e0*/  STL.64 [R1+0x1db8], R16 ;  /* 0x001db81001007387 */ /* 0x0005e80000100a00 */
[----:B------:R-:W-:Y:S01]  /*1d8f0*/  STL.64 [R1+0x1db0], R18 ;  /* 0x001db01201007387 */ /* 0x000fe20000100a00 */
[----:B-1----:R-:W-:-:S04]  /*1d900*/  IMAD.WIDE R8, R10, 0x4, R78 ;  /* 0x000000040a087825 */ /* 0x002fc800078e024e */
[C---:B--2---:R-:W-:Y:S01]  /*1d910*/  IMAD.WIDE R16, R11.reuse, 0x4, R80 ;  /* 0x000000040b107825 */ /* 0x044fe200078e0250 */
[----:B------:R1:W-:Y:S03]  /*1d920*/  STL.64 [R1+0x1d98], R8 ;  /* 0x001d980801007387 */ /* 0x0003e60000100a00 */
[----:B------:R-:W-:Y:S01]  /*1d930*/  IMAD.WIDE R10, R11, 0x4, R78 ;  /* 0x000000040b0a7825 */ /* 0x000fe200078e024e */
[----:B------:R2:W-:Y:S04]  /*1d940*/  STL.64 [R1+0x1d90], R16 ;  /* 0x001d901001007387 */ /* 0x0005e80000100a00 */
[----:B------:R3:W-:Y:S01]  /*1d950*/  STL.64 [R1+0x1d78], R10 ;  /* 0x001d780a01007387 */ /* 0x0007e20000100a00 */
[----:B-1----:R-:W-:-:S04]  /*1d960*/  IMAD.WIDE R8, R86, 0x4, R80 ;  /* 0x0000000456087825 */ /* 0x002fc800078e0250 */
[----:B--2---:R-:W-:Y:S01]  /*1d970*/  IMAD.WIDE R16, R86, 0x4, R78 ;  /* 0x0000000456107825 */ /* 0x004fe200078e024e */
[----:B------:R1:W-:Y:S03]  /*1d980*/  STL.64 [R1+0x1d70], R8 ;  /* 0x001d700801007387 */ /* 0x0003e60000100a00 */
[C---:B---3--:R-:W-:Y:S01]  /*1d990*/  IMAD.WIDE R10, R87.reuse, 0x4, R80 ;  /* 0x00000004570a7825 */ /* 0x048fe200078e0250 */
[----:B------:R2:W-:Y:S04]  /*1d9a0*/  STL.64 [R1+0x1d48], R16 ;  /* 0x001d481001007387 */ /* 0x0005e80000100a00 */
[----:B------:R3:W-:Y:S01]  /*1d9b0*/  STL.64 [R1+0x1d40], R10 ;  /* 0x001d400a01007387 */ /* 0x0007e20000100a00 */
[----:B-1----:R-:W-:-:S04]  /*1d9c0*/  IMAD.WIDE R8, R87, 0x4, R78 ;  /* 0x0000000457087825 */ /* 0x002fc800078e024e */
[C---:B--2---:R-:W-:Y:S01]  /*1d9d0*/  IMAD.WIDE R16, R240.reuse, 0x4, R80 ;  /* 0x00000004f0107825 */ /* 0x044fe200078e0250 */
[----:B------:R1:W-:Y:S03]  /*1d9e0*/  STL.64 [R1+0x1d28], R8 ;  /* 0x001d280801007387 */ /* 0x0003e60000100a00 */
[----:B---3--:R-:W-:Y:S01]  /*1d9f0*/  IMAD.WIDE R10, R240, 0x4, R78 ;  /* 0x00000004f00a7825 */ /* 0x008fe200078e024e */
        /* <DEDUP_REMOVED lines=17> */
[C-C-:B---3--:R-:W-:Y:S01]  /*1db10*/  IMAD.WIDE R10, R66.reuse, 0x4, R80.reuse ;  /* 0x00000004420a7825 */ /* 0x148fe200078e0250 */
[----:B------:R-:W-:Y:S03]  /*1db20*/  STL.64 [R1+0x1060], R16 ;  /* 0x0010601001007387 */ /* 0x000fe60000100a00 */
[----:B------:R-:W-:Y:S01]  /*1db30*/  IMAD.WIDE R58, R67, 0x4, R80 ;  /* 0x00000004433a7825 */ /* 0x000fe200078e0250 */
[----:B------:R2:W-:Y:S03]  /*1db40*/  STL.64 [R1+0x1078], R10 ;  /* 0x0010780a01007387 */ /* 0x0005e60000100a00 */
[----:B-1----:R-:W-:-:S05]  /*1db50*/  IMAD.WIDE R8, R66, 0x4, R78 ;  /* 0x0000000442087825 */ /* 0x002fca00078e024e */
[----:B------:R1:W-:Y:S01]  /*1db60*/  STL.64 [R1+0x1070], R8 ;  /* 0x0010700801007387 */ /* 0x0003e20000100a00 */
[----:B--2---:R-:W-:-:S03]  /*1db70*/  IMAD.WIDE R10, R110, 0x4, R80 ;  /* 0x000000046e0a7825 */ /* 0x004fc600078e0250 */
[----:B------:R-:W-:Y:S01]  /*1db80*/  STL.64 [R1+0x1088], R58 ;  /* 0x0010883a01007387 */ /* 0x000fe20000100a00 */
[----:B------:R-:W-:-:S03]  /*1db90*/  IMAD.WIDE R66, R67, 0x4, R78 ;  /* 0x0000000443427825 */ /* 0x000fc600078e024e */
[----:B------:R-:W-:Y:S01]  /*1dba0*/  STL.64 [R1+0x10a8], R10 ;  /* 0x0010a80a01007387 */ /* 0x000fe20000100a00 */
[----:B-1----:R-:W-:-:S03]  /*1dbb0*/  IMAD.WIDE R8, R110, 0x4, R78 ;  /* 0x000000046e087825 */ /* 0x002fc600078e024e */
        /* <DEDUP_REMOVED lines=10> */
[----:B------:R-:W-:-:S03]  /*1dc60*/  IMAD.WIDE R66, R77, 0x4, R78 ;  /* 0x000000044d427825 */ /* 0x000fc600078e024e */
[----:B------:R-:W-:Y:S04]  /*1dc70*/  STL.64 [R1+0x10e8], R16 ;  /* 0x0010e81001007387 */ /* 0x000fe80000100a00 */
[----:B------:R-:W-:Y:S01]  /*1dc80*/  STL.64 [R1+0x10f0], R10 ;  /* 0x0010f00a01007387 */ /* 0x000fe20000100a00 */
        /* <DEDUP_REMOVED lines=59> */
[----:B------:R-:W-:Y:S01]  /*1e040*/  STL.64 [R1+0x1330], R60 ;  /* 0x0013303c01007387 */ /* 0x000fe20000100a00 */
[----:B------:R-:W-:-:S03]  /*1e050*/  IMAD.WIDE R10, R54, 0x4, R80 ;  /* 0x00000004360a7825 */ /* 0x000fc600078e0250 */
        /* <DEDUP_REMOVED lines=10> */
[----:B------:R-:W-:Y:S04]  /*1e100*/  STL.64 [R1+0x1408], R246 ;  /* 0x001408f601007387 */ /* 0x000fe80000100a00 */
[----:B------:R-:W-:Y:S01]  /*1e110*/  STL.64 [R1+0x4e50], R246 ;  /* 0x004e50f601007387 */ /* 0x000fe20000100a00 */
[----:B-1----:R-:W-:-:S03]  /*1e120*/  IMAD.WIDE R8, R249, 0x4, R80 ;  /* 0x00000004f9087825 */ /* 0x002fc600078e0250 */
[----:B------:R-:W-:Y:S04]  /*1e130*/  STL.64 [R1+0x1410], R134 ;  /* 0x0014108601007387 */ /* 0x000fe80000100a00 */
[----:B------:R-:W-:Y:S04]  /*1e140*/  STL.64 [R1+0x4e60], R134 ;  /* 0x004e608601007387 */ /* 0x000fe80000100a00 */
        /* <DEDUP_REMOVED lines=86> */
[----:B------:R-:W-:-:S04]  /*1e6b0*/  IMAD.WIDE R74, R21, 0x4, R78 ;  /* 0x00000004154a7825 */ /* 0x000fc800078e024e */
[----:B-1----:R-:W-:-:S05]  /*1e6c0*/  IMAD.WIDE R8, R22, 0x4, R78 ;  /* 0x0000000416087825 */ /* 0x002fca00078e024e */
[----:B------:R1:W-:Y:S04]  /*1e6d0*/  STL.64 [R1+0x17e0], R8 ;  /* 0x0017e00801007387 */ /* 0x0003e80000100a00 */
[----:B------:R-:W-:Y:S04]  /*1e6e0*/  STL.64 [R1+0x17f0], R234 ;  /* 0x0017f0ea01007387 */ /* 0x000fe80000100a00 */
[----:B------:R-:W-:Y:S01]  /*1e6f0*/  STL.64 [R1+0x4fc8], R234 ;  /* 0x004fc8ea01007387 */ /* 0x000fe20000100a00 */
[----:B-1----:R-:W-:-:S03]  /*1e700*/  IMAD.WIDE R8, R223, 0x4, R80 ;  /* 0x00000004df087825 */ /* 0x002fc600078e0250 */
[----:B------:R-:W-:Y:S04]  /*1e710*/  STL.64 [R1+0x1810], R200 ;  /* 0x001810c801007387 */ /* 0x000fe80000100a00 */
[----:B------:R-:W-:Y:S01]  /*1e720*/  STL.64 [R1+0x4ed8], R200 ;  /* 0x004ed8c801007387 */ /* 0x000fe20000100a00 */
[----:B------:R-:W-:-:S03]  /*1e730*/  IMAD.WIDE R22, R20, 0x4, R80 ;  /* 0x0000000414167825 */ /* 0x000fc600078e0250 */
        /* <DEDUP_REMOVED lines=32> */
[----:B------:R1:W-:Y:S04]  /*1e940*/  STL.64 [R1+0xfd8], R8 ;  /* 0x000fd80801007387 */ /* 0x0003e80000100a00 */
[----:B------:R-:W-:Y:S01]  /*1e950*/  STL.64 [R1+0xfe8], R12 ;  /* 0x000fe80c01007387 */ /* 0x000fe20000100a00 */
[----:B------:R-:W-:-:S03]  /*1e960*/  IMAD.WIDE R62, R6, 0x4, R80 ;  /* 0x00000004063e7825 */ /* 0x000fc600078e0250 */
        /* <DEDUP_REMOVED lines=10> */
[----:B------:R-:W-:-:S03]  /*1ea10*/  IMAD.WIDE R6, R4, 0x4, R80 ;  /* 0x0000000404067825 */ /* 0x000fc600078e0250 */
[----:B------:R-:W-:Y:S01]  /*1ea20*/  STL.64 [R1+0xfb8], R168 ;  /* 0x000fb8a801007387 */ /* 0x000fe20000100a00 */
[----:B-1----:R-:W-:-:S03]  /*1ea30*/  IMAD.WIDE R8, R215, 0x4, R80 ;  /* 0x00000004d7087825 */ /* 0x002fc600078e0250 */
[----:B------:R-:W-:Y:S04]  /*1ea40*/  STL.64 [R1+0x4fb0], R168 ;  /* 0x004fb0a801007387 */ /* 0x000fe80000100a00 */
[----:B------:R-:W-:Y:S04]  /*1ea50*/  STL.64 [R1+0xfb0], R64 ;  /* 0x000fb04001007387 */ /* 0x000fe80000100a00 */
[----:B------:R-:W-:Y:S04]  /*1ea60*/  STL.64 [R1+0x4f18], R64 ;  /* 0x004f184001007387 */ /* 0x000fe80000100a00 */
[----:B------:R-:W-:Y:S01]  /*1ea70*/  STL.64 [R1+0xfa8], R72 ;  /* 0x000fa84801007387 */ /* 0x000fe20000100a00 */
[----:B------:R-:W-:-:S03]  /*1ea80*/  IMAD.WIDE R4, R4, 0x4, R78 ;  /* 0x0000000404047825 */ /* 0x000fc600078e024e */
[----:B------:R-:W-:Y:S04]  /*1ea90*/  STL.64 [R1+0x4f20], R72 ;  /* 0x004f204801007387 */ /* 0x000fe80000100a00 */
[----:B------:R1:W-:Y:S01]  /*1eaa0*/  STL.64 [R1+0xf90], R8 ;  /* 0x000f900801007387 */ /* 0x0003e20000100a00 */
[----:B------:R-:W-:-:S03]  /*1eab0*/  IMAD.WIDE R234, R93, 0x4, R78 ;  /* 0x000000045dea7825 */ /* 0x000fc600078e024e */
[----:B------:R-:W-:Y:S04]  /*1eac0*/  STL.64 [R1+0xfa0], R6 ;  /* 0x000fa00601007387 */ /* 0x000fe80000100a00 */
[----:B------:R2:W-:Y:S01]  /*1ead0*/  STL.64 [R1+0x4f28], R6 ;  /* 0x004f280601007387 */ /* 0x0005e20000100a00 */
[----:B-1----:R-:W-:-:S04]  /*1eae0*/  IMAD.WIDE R8, R215, 0x4, R78 ;  /* 0x00000004d7087825 */ /* 0x002fc800078e024e */
[--C-:B------:R-:W-:Y:S01]  /*1eaf0*/  IMAD.WIDE R76, R91, 0x4, R80.reuse ;  /* 0x000000045b4c7825 */ /* 0x100fe200078e0250 */
[----:B------:R-:W-:Y:S03]  /*1eb00*/  STL.64 [R1+0xf88], R8 ;  /* 0x000f880801007387 */ /* 0x000fe60000100a00 */
[----:B--2---:R-:W-:Y:S01]  /*1eb10*/  IMAD.WIDE R6, R93, 0x4, R80 ;  /* 0x000000045d067825 */ /* 0x004fe200078e0250 */
[----:B------:R-:W-:Y:S03]  /*1eb20*/  STL.64 [R1+0xf98], R4 ;  /* 0x000f980401007387 */ /* 0x000fe60000100a00 */
[----:B------:R-:W-:Y:S01]  /*1eb30*/  IMAD.WIDE R84, R91, 0x4, R78 ;  /* 0x000000045b547825 */ /* 0x000fe200078e024e */
[----:B------:R1:W-:Y:S04]  /*1eb40*/  STL.64 [R1+0x4f30], R4 ;  /* 0x004f300401007387 */ /* 0x0003e80000100a00 */
[----:B------:R-:W-:Y:S01]  /*1eb50*/  STL.64 [R1+0xf80], R6 ;  /* 0x000f800601007387 */ /* 0x000fe20000100a00 */
[----:B------:R-:W-:-:S03]  /*1eb60*/  IMAD.WIDE R40, R90, 0x4, R80 ;  /* 0x000000045a287825 */ /* 0x000fc600078e0250 */
        /* <DEDUP_REMOVED lines=10> */
[----:B------:R-:W-:Y:S04]  /*1ec10*/  STL.64 [R1+0x4f38], R40 ;  /* 0x004f382801007387 */ /* 0x000fe80000100a00 */
        /* <DEDUP_REMOVED lines=33> */
[----:B------:R-:W-:Y:S04]  /*1ee30*/  STL.64 [R1+0xef8], R100 ;  /* 0x000ef86401007387 */ /* 0x000fe80000100a00 */
[----:B------:R2:W-:Y:S01]  /*1ee40*/  STL.64 [R1+0x4f70], R100 ;  /* 0x004f706401007387 */ /* 0x0005e20000100a00 */
[----:B-1----:R-:W-:-:S05]  /*1ee50*/  IMAD.WIDE R4, R109, 0x4, R80 ;  /* 0x000000046d047825 */ /* 0x002fca00078e0250 */
[----:B------:R1:W-:Y:S01]  /*1ee60*/  STL.64 [R1+0xee0], R4 ;  /* 0x000ee00401007387 */ /* 0x0003e20000100a00 */
[----:B------:R-:W-:-:S04]  /*1ee70*/  IMAD.WIDE R72, R107, 0x4, R78 ;  /* 0x000000046b487825 */ /* 0x000fc800078e024e */
[----:B--2---:R-:W-:-:S04]  /*1ee80*/  IMAD.WIDE R100, R107, 0x4, R80 ;  /* 0x000000046b647825 */ /* 0x004fc800078e0250 */
[----:B-1----:R-:W-:-:S04]  /*1ee90*/  IMAD.WIDE R4, R109, 0x4, R78 ;  /* 0x000000046d047825 */ /* 0x002fc800078e024e */
[C---:B------:R-:W-:Y:S01]  /*1eea0*/  IMAD.WIDE R174, R106.reuse, 0x4, R80 ;  /* 0x000000046aae7825 */ /* 0x040fe200078e0250 */
[----:B------:R1:W-:Y:S03]  /*1eeb0*/  STL.64 [R1+0xed8], R4 ;  /* 0x000ed80401007387 */ /* 0x0003e60000100a00 */
[----:B------:R-:W-:Y:S01]  /*1eec0*/  IMAD.WIDE R120, R106, 0x4, R78 ;  /* 0x000000046a787825 */ /* 0x000fe200078e024e */
[----:B------:R-:W-:Y:S04]  /*1eed0*/  STL.64 [R1+0xed0], R100 ;  /* 0x000ed06401007387 */ /* 0x000fe80000100a00 */
[----:B------:R-:W-:Y:S01]  /*1eee0*/  STL.64 [R1+0x4f78], R100 ;  /* 0x004f786401007387 */ /* 0x000fe20000100a00 */
[----:B------:R-:W-:-:S03]  /*1eef0*/  IMAD.WIDE R106, R108, 0x4, R80 ;  /* 0x000000046c6a7825 */ /* 0x000fc600078e0250 */
[----:B------:R-:W-:Y:S01]  /*1ef00*/  STL.64 [R1+0xec8], R72 ;  /* 0x000ec84801007387 */ /* 0x000fe20000100a00 */
[----:B-1----:R-:W-:-:S03]  /*1ef10*/  IMAD.WIDE R4, R190, 0x4, R80 ;  /* 0x00000004be047825 */ /* 0x002fc600078e0250 */
        /* <DEDUP_REMOVED lines=10> */
[----:B-1----:R-:W-:-:S03]  /*1efc0*/  IMAD.WIDE R4, R117, 0x4, R80 ;  /* 0x0000000475047825 */ /* 0x002fc600078e0250 */
[----:B------:R-:W-:Y:S04]  /*1efd0*/  STL.64 [R1+0xe98], R234 ;  /* 0x000e98ea01007387 */ /* 0x000fe80000100a00 */
[----:B------:R-:W-:Y:S01]  /*1efe0*/  STL.64 [R1+0x51a0], R234 ;  /* 0x0051a0ea01007387 */ /* 0x000fe20000100a00 */
[----:B------:R-:W-:-:S03]  /*1eff0*/  IMAD.WIDE R198, R115, 0x4, R80 ;  /* 0x0000000473c67825 */ /* 0x000fc600078e0250 */
        /* <DEDUP_REMOVED lines=9> */
[----:B------:R-:W-:Y:S04]  /*1f090*/  STL.64 [R1+0x4fe0], R198 ;  /* 0x004fe0c601007387 */ /* 0x000fe80000100a00 */
        /* <DEDUP_REMOVED lines=75> */
[----:B-1----:R-:W-:-:S04]  /*1f550*/  IMAD.WIDE R4, R139, 0x4, R80 ;  /* 0x000000048b047825 */ /* 0x002fc800078e0250 */
[----:B------:R-:W-:Y:S01]  /*1f560*/  IMAD.WIDE R110, R138, 0x4, R78 ;  /* 0x000000048a6e7825 */ /* 0x000fe200078e024e */
[----:B------:R-:W-:Y:S04]  /*1f570*/  STL.64 [R1+0xd90], R4 ;  /* 0x000d900401007387 */ /* 0x000fe80000100a00 */
[----:B------:R1:W-:Y:S01]  /*1f580*/  STL.64 [R1+0x5070], R4 ;  /* 0x0050700401007387 */ /* 0x0003e20000100a00 */
[----:B------:R-:W-:-:S03]  /*1f590*/  IMAD.WIDE R138, R140, 0x4, R80 ;  /* 0x000000048c8a7825 */ /* 0x000fc600078e0250 */
[----:B------:R-:W-:Y:S04]  /*1f5a0*/  STL.64 [R1+0xd88], R74 ;  /* 0x000d884a01007387 */ /* 0x000fe80000100a00 */
[----:B------:R-:W-:Y:S01]  /*1f5b0*/  STL.64 [R1+0x5078], R74 ;  /* 0x0050784a01007387 */ /* 0x000fe20000100a00 */
[----:B-1----:R-:W-:-:S03]  /*1f5c0*/  IMAD.WIDE R4, R158, 0x4, R80 ;  /* 0x000000049e047825 */ /* 0x002fc600078e0250 */
[----:B------:R-:W-:Y:S04]  /*1f5d0*/  STL.64 [R1+0xd80], R8 ;  /* 0x000d800801007387 */ /* 0x000fe80000100a00 */
[----:B------:R-:W-:Y:S04]  /*1f5e0*/  STL.64 [R1+0x5080], R8 ;  /* 0x0050800801007387 */ /* 0x000fe80000100a00 */
[----:B------:R-:W-:Y:S01]  /*1f5f0*/  STL.64 [R1+0xd78], R110 ;  /* 0x000d786e01007387 */ /* 0x000fe20000100a00 */
[----:B------:R-:W-:-:S03]  /*1f600*/  IMAD.WIDE R140, R140, 0x4, R78 ;  /* 0x000000048c8c7825 */ /* 0x000fc600078e024e */
[----:B------:R-:W-:Y:S04]  /*1f610*/  STL.64 [R1+0x5088], R110 ;  /* 0x0050886e01007387 */ /* 0x000fe80000100a00 */
[----:B------:R1:W-:Y:S04]  /*1f620*/  STL.64 [R1+0xd60], R4 ;  /* 0x000d600401007387 */ /* 0x0003e80000100a00 */
[----:B------:R-:W-:Y:S01]  /*1f630*/  STL.64 [R1+0xd70], R138 ;  /* 0x000d708a01007387 */ /* 0x000fe20000100a00 */
[----:B------:R-:W-:-:S03]  /*1f640*/  IMAD.WIDE R84, R149, 0x4, R78 ;  /* 0x0000000495547825 */ /* 0x000fc600078e024e */
[----:B------:R2:W-:Y:S01]  /*1f650*/  STL.64 [R1+0x5090], R138 ;  /* 0x0050908a01007387 */ /* 0x0005e20000100a00 */
[----:B-1----:R-:W-:-:S05]  /*1f660*/  IMAD.WIDE R4, R158, 0x4, R78 ;  /* 0x000000049e047825 */ /* 0x002fca00078e024e */
[----:B------:R1:W-:Y:S01]  /*1f670*/  STL.64 [R1+0xd58], R4 ;  /* 0x000d580401007387 */ /* 0x0003e20000100a00 */
[----:B--2---:R-:W-:-:S03]  /*1f680*/  IMAD.WIDE R138, R149, 0x4, R80 ;  /* 0x00000004958a7825 */ /* 0x004fc600078e0250 */
[----:B------:R-:W-:Y:S01]  /*1f690*/  STL.64 [R1+0xd68], R140 ;  /* 0x000d688c01007387 */ /* 0x000fe20000100a00 */
[----:B------:R-:W-:-:S03]  /*1f6a0*/  IMAD.WIDE R58, R147, 0x4, R80 ;  /* 0x00000004933a7825 */ /* 0x000fc600078e0250 */
[----:B------:R-:W-:Y:S01]  /*1f6b0*/  STL.64 [R1+0x5098], R140 ;  /* 0x0050988c01007387 */ /* 0x000fe20000100a00 */
[----:B------:R-:W-:-:S03]  /*1f6c0*/  IMAD.WIDE R30, R147, 0x4, R78 ;  /* 0x00000004931e7825 */ /* 0x000fc600078e024e */
[----:B------:R-:W-:Y:S04]  /*1f6d0*/  STL.64 [R1+0xd50], R138 ;  /* 0x000d508a01007387 */ /* 0x000fe80000100a00 */
        /* <DEDUP_REMOVED lines=13> */
[----:B------:R-:W-:Y:S01]  /*1f7b0*/  STL.64 [R1+0xaa8], R222 ;  /* 0x000aa8de01007387 */ /* 0x000fe20000100a00 */
[----:B------:R-:W-:-:S03]  /*1f7c0*/  IMAD.WIDE R148, R148, 0x4, R78 ;  /* 0x0000000494947825 */ /* 0x000fc600078e024e */
[----:B------:R-:W-:Y:S04]  /*1f7d0*/  STL.64 [R1+0x50d0], R222 ;  /* 0x0050d0de01007387 */ /* 0x000fe80000100a00 */
        /* <DEDUP_REMOVED lines=11> */
[----:B------:R-:W-:-:S03]  /*1f890*/  IMAD.WIDE R136, R154, 0x4, R80 ;  /* 0x000000049a887825 */ /* 0x000fc600078e0250 */
[----:B------:R-:W-:Y:S04]  /*1f8a0*/  STL.64 [R1+0xa80], R198 ;  /* 0x000a80c601007387 */ /* 0x000fe80000100a00 */
[----:B------:R-:W-:Y:S01]  /*1f8b0*/  STL.64 [R1+0x50e8], R198 ;  /* 0x0050e8c601007387 */ /* 0x000fe20000100a00 */
[----:B------:R-:W-:-:S03]  /*1f8c0*/  IMAD.WIDE R128, R154, 0x4, R78 ;  /* 0x000000049a807825 */ /* 0x000fc600078e024e */
[----:B------:R-:W-:Y:S04]  /*1f8d0*/  STL.64 [R1+0xa78], R110 ;  /* 0x000a786e01007387 */ /* 0x000fe80000100a00 */
[----:B------:R-:W-:Y:S01]  /*1f8e0*/  STL.64 [R1+0x50f0], R110 ;  /* 0x0050f06e01007387 */ /* 0x000fe20000100a00 */
[----:B------:R-:W-:-:S03]  /*1f8f0*/  IMAD.WIDE R130, R150, 0x4, R80 ;  /* 0x0000000496827825 */ /* 0x000fc600078e0250 */
[----:B------:R-:W-:Y:S04]  /*1f900*/  STL.64 [R1+0xa70], R36 ;  /* 0x000a702401007387 */ /* 0x000fe80000100a00 */
[----:B------:R-:W-:Y:S01]  /*1f910*/  STL.64 [R1+0x5100], R36 ;  /* 0x0051002401007387 */ /* 0x000fe20000100a00 */
[----:B-1----:R-:W-:-:S03]  /*1f920*/  IMAD.WIDE R4, R150, 0x4, R78 ;  /* 0x0000000496047825 */ /* 0x002fc600078e024e */
        /* <DEDUP_REMOVED lines=33> */
[----:B------:R1:W-:Y:S04]  /*1fb40*/  STL.64 [R1+0x5150], R104 ;  /* 0x0051506801007387 */ /* 0x0003e80000100a00 */
        /* <DEDUP_REMOVED lines=32> */
[----:B------:R1:W-:Y:S01]  /*1fd50*/  STL.64 [R1+0x51b0], R16 ;  /* 0x0051b01001007387 */ /* 0x0003e20000100a00 */
        /* <DEDUP_REMOVED lines=164> */
[----:B------:R-:W-:Y:S04]  /*207a0*/  STL.64 [R1+0x730], R244 ;  /* 0x000730f401007387 */ /* 0x000fe80000100a00 */
[----:B------:R1:W-:Y:S01]  /*207b0*/  STL.64 [R1+0x720], R146 ;  /* 0x0007209201007387 */ /* 0x0003e20000100a00 */
[----:B------:R-:W-:-:S03]  /*207c0*/  IMAD.WIDE R94, R27, 0x4, R80 ;  /* 0x000000041b5e7825 */ /* 0x000fc600078e0250 */
[----:B------:R-:W-:Y:S01]  /*207d0*/  STL.64 [R1+0x728], R242 ;  /* 0x000728f201007387 */ /* 0x000fe20000100a00 */
[----:B------:R-:W-:-:S03]  /*207e0*/  IMAD.WIDE R2, R27, 0x4, R78 ;  /* 0x000000041b027825 */ /* 0x000fc600078e024e */
[----:B------:R1:W-:Y:S04]  /*207f0*/  STL.64 [R1+0x718], R138 ;  /* 0x0007188a01007387 */ /* 0x0003e80000100a00 */
[----:B------:R-:W-:Y:S01]  /*20800*/  STL.64 [R1+0x710], R174 ;  /* 0x000710ae01007387 */ /* 0x000fe20000100a00 */
[----:B------:R-:W-:-:S03]  /*20810*/  IMAD.WIDE R86, R34, 0x4, R80 ;  /* 0x0000000422567825 */ /* 0x000fc600078e0250 */
[----:B------:R-:W-:Y:S01]  /*20820*/  STL.64 [R1+0x708], R108 ;  /* 0x0007086c01007387 */ /* 0x000fe20000100a00 */
[----:B------:R-:W-:-:S03]  /*20830*/  IMAD.WIDE R110, R35, 0x4, R80 ;  /* 0x00000004236e7825 */ /* 0x000fc600078e0250 */
[----:B------:R-:W2:Y:S01]  /*20840*/  LDL.64 R234, [R1+0x10e0] ;  /* 0x0010e00001ea7983 */ /* 0x000ea20000100a00 */
[----:B------:R-:W-:-:S03]  /*20850*/  IMAD.WIDE R82, R34, 0x4, R78 ;  /* 0x0000000422527825 */ /* 0x000fc600078e024e */
[----:B------:R-:W-:Y:S01]  /*20860*/  STL.64 [R1+0x700], R60 ;  /* 0x0007003c01007387 */ /* 0x000fe20000100a00 */
[----:B------:R-:W-:-:S03]  /*20870*/  IMAD.WIDE R36, R35, 0x4, R78 ;  /* 0x0000000423247825 */ /* 0x000fc600078e024e */
[----:B------:R-:W-:Y:S04]  /*20880*/  STL.64 [R1+0x6f8], R238 ;  /* 0x0006f8ee01007387 */ /* 0x000fe80000100a00 */
[----:B------:R-:W2:Y:S04]  /*20890*/  LDL.64 R136, [R1+0x10f8] ;  /* 0x0010f80001887983 */ /* 0x000ea80000100a00 */
[----:B------:R-:W-:Y:S01]  /*208a0*/  STL.64 [R1+0x6f0], R94 ;  /* 0x0006f05e01007387 */ /* 0x000fe20000100a00 */
[----:B------:R-:W-:-:S03]  /*208b0*/  IMAD.WIDE R6, R231, 0x4, R80 ;  /* 0x00000004e7067825 */ /* 0x000fc600078e0250 */
[----:B------:R-:W-:Y:S04]  /*208c0*/  STL.64 [R1+0x6e8], R2 ;  /* 0x0006e80201007387 */ /* 0x000fe80000100a00 */
[----:B------:R-:W2:Y:S04]  /*208d0*/  LDL.64 R14, [R1+0x1118] ;  /* 0x00111800010e7983 */ /* 0x000ea80000100a00 */
[----:B------:R-:W2:Y:S04]  /*208e0*/  LDL.64 R130, [R1+0x1100] ;  /* 0x0011000001827983 */ /* 0x000ea80000100a00 */
[----:B------:R-:W2:Y:S01]  /*208f0*/  LDL.64 R222, [R1+0x1218] ;  /* 0x0012180001de7983 */ /* 0x000ea20000100a00 */
[----:B------:R-:W-:-:S03]  /*20900*/  IMAD.WIDE R12, R231, 0x4, R78 ;  /* 0x00000004e70c7825 */ /* 0x000fc600078e024e */
[----:B------:R-:W-:Y:S04]  /*20910*/  STL.64 [R1+0x6e0], R86 ;  /* 0x0006e05601007387 */ /* 0x000fe80000100a00 */
[----:B------:R-:W-:Y:S04]  /*20920*/  STL.64 [R1+0x6d0], R110 ;  /* 0x0006d06e01007387 */ /* 0x000fe80000100a00 */
[----:B------:R-:W-:Y:S01]  /*20930*/  STL.64 [R1+0x6d8], R82 ;  /* 0x0006d85201007387 */ /* 0x000fe20000100a00 */
[----:B------:R-:W-:-:S03]  /*20940*/  IMAD.WIDE R224, R230, 0x4, R80 ;  /* 0x00000004e6e07825 */ /* 0x000fc600078e0250 */
[----:B------:R1:W-:Y:S01]  /*20950*/  STL.64 [R1+0x6c8], R36 ;  /* 0x0006c82401007387 */ /* 0x0003e20000100a00 */
[----:B------:R-:W-:-:S03]  /*20960*/  IMAD.WIDE R68, R230, 0x4, R78 ;  /* 0x00000004e6447825 */ /* 0x000fc600078e024e */
[----:B------:R-:W2:Y:S04]  /*20970*/  LDL.LU R231, [R1+0x51c8] ;  /* 0x0051c80001e77983 */ /* 0x000ea80000300800 */
[----:B------:R-:W2:Y:S04]  /*20980*/  LDL.64 R106, [R1+0x1200] ;  /* 0x00120000016a7983 */ /* 0x000ea80000100a00 */
[----:B------:R1:W-:Y:S04]  /*20990*/  STL.64 [R1+0x6c0], R6 ;  /* 0x0006c00601007387 */ /* 0x0003e80000100a00 */
[----:B------:R-:W2:Y:S01]  /*209a0*/  LDL.LU R230, [R1+0x51c4] ;  /* 0x0051c40001e67983 */ /* 0x000ea20000300800 */
[----:B------:R-:W-:-:S03]  /*209b0*/  IMAD.WIDE R26, R0, 0x4, R80 ;  /* 0x00000004001a7825 */ /* 0x000fc600078e0250 */
[----:B------:R-:W3:Y:S01]  /*209c0*/  LDL.64 R74, [R1+0x11f8] ;  /* 0x0011f800014a7983 */ /* 0x000ee20000100a00 */
[----:B------:R-:W-:-:S03]  /*209d0*/  IMAD.WIDE R34, R0, 0x4, R78 ;  /* 0x0000000400227825 */ /* 0x000fc600078e024e */
[----:B------:R-:W3:Y:S04]  /*209e0*/  LDL.64 R120, [R1+0x11e0] ;  /* 0x0011e00001787983 */ /* 0x000ee80000100a00 */
[----:B------:R1:W-:Y:S04]  /*209f0*/  STL.64 [R1+0x6b8], R12 ;  /* 0x0006b80c01007387 */ /* 0x0003e80000100a00 */
[----:B------:R-:W3:Y:S04]  /*20a00*/  LDL.LU R0, [R1+0x51c0] ;  /* 0x0051c00001007983 */ /* 0x000ee80000300800 */
[----:B------:R-:W3:Y:S04]  /*20a10*/  LDL.64 R92, [R1+0x1318] ;  /* 0x00131800015c7983 */ /* 0x000ee80000100a00 */
[----:B------:R1:W-:Y:S04]  /*20a20*/  STL.64 [R1+0x6b0], R224 ;  /* 0x0006b0e001007387 */ /* 0x0003e80000100a00 */
[----:B------:R1:W-:Y:S04]  /*20a30*/  STL.64 [R1+0x6a8], R68 ;  /* 0x0006a84401007387 */ /* 0x0003e80000100a00 */
[----:B------:R-:W3:Y:S04]  /*20a40*/  LDL.64 R176, [R1+0x1300] ;  /* 0x0013000001b07983 */ /* 0x000ee80000100a00 */
[----:B--2---:R2:W-:Y:S04]  /*20a50*/  LDGSTS.E [R230], [R234.64], P6 ;  /* 0x00000000eae67fae */ /* 0x0045e8000b121848 */
[----:B------:R1:W-:Y:S04]  /*20a60*/  LDGSTS.E [R230+0x80], [R136.64], P0 ;  /* 0x0008000088e67fae */ /* 0x0003e80008121848 */
[----:B------:R1:W-:Y:S04]  /*20a70*/  LDGSTS.E [R230+0x100], [R14.64], P5 ;  /* 0x001000000ee67fae */ /* 0x0003e8000a921848 */
[----:B--2---:R-:W2:Y:S04]  /*20a80*/  LDL.64 R234, [R1+0x12f8] ;  /* 0x0012f80001ea7983 */ /* 0x004ea80000100a00 */
[----:B------:R2:W-:Y:S04]  /*20a90*/  STL.64 [R1+0x6a0], R26 ;  /* 0x0006a01a01007387 */ /* 0x0005e80000100a00 */
[----:B-1----:R-:W4:Y:S04]  /*20aa0*/  LDL.64 R16, [R1+0x12e0] ;  /* 0x0012e00001107983 */ /* 0x002f280000100a00 */
[----:B------:R-:W4:Y:S04]  /*20ab0*/  LDL.64 R128, [R1+0x1418] ;  /* 0x0014180001807983 */ /* 0x000f280000100a00 */
[----:B------:R-:W4:Y:S04]  /*20ac0*/  LDL.64 R32, [R1+0x1400] ;  /* 0x0014000001207983 */ /* 0x000f280000100a00 */
[----:B------:R-:W4:Y:S04]  /*20ad0*/  LDL.64 R96, [R1+0x13f8] ;  /* 0x0013f80001607983 */ /* 0x000f280000100a00 */
[----:B------:R-:W4:Y:S04]  /*20ae0*/  LDL.64 R136, [R1+0x13e0] ;  /* 0x0013e00001887983 */ /* 0x000f280000100a00 */
[----:B------:R1:W-:Y:S04]  /*20af0*/  STL.64 [R1+0x698], R34 ;  /* 0x0006982201007387 */ /* 0x0003e80000100a00 */
[----:B------:R1:W-:Y:S04]  /*20b00*/  LDGSTS.E [R230+0x180], [R130.64], P1 ;  /* 0x0018000082e67fae */ /* 0x0003e80008921848 */
[----:B------:R-:W4:Y:S04]  /*20b10*/  LDL.64 R102, [R1+0x1520] ;  /* 0x0015200001667983 */ /* 0x000f280000100a00 */
[----:B------:R-:W4:Y:S04]  /*20b20*/  LDL.64 R132, [R1+0x14f8] ;  /* 0x0014f80001847983 */ /* 0x000f280000100a00 */
[----:B-1----:R-:W4:Y:S04]  /*20b30*/  LDL.64 R130, [R1+0x1538] ;  /* 0x0015380001827983 */ /* 0x002f280000100a00 */
[----:B------:R1:W-:Y:S04]  /*20b40*/  LDGSTS.E [R230+0x1000], [R222.64], P6 ;  /* 0x01000000dee67fae */ /* 0x0003e8000b121848 */
[----:B------:R-:W4:Y:S04]  /*20b50*/  LDL.64 R114, [R1+0x14e0] ;  /* 0x0014e00001727983 */ /* 0x000f280000100a00 */
[----:B------:R-:W4:Y:S04]  /*20b60*/  LDL.64 R104, [R1+0x1620] ;  /* 0x0016200001687983 */ /* 0x000f280000100a00 */
[----:B-1----:R-:W4:Y:S04]  /*20b70*/  LDL.64 R222, [R1+0x1638] ;  /* 0x0016380001de7983 */ /* 0x002f280000100a00 */
[----:B------:R1:W-:Y:S04]  /*20b80*/  LDGSTS.E [R230+0x1080], [R106.64], P0 ;  /* 0x010800006ae67fae */ /* 0x0003e80008121848 */
[----:B------:R-:W4:Y:S04]  /*20b90*/  LDL.64 R14, [R1+0x15d8] ;  /* 0x0015d800010e7983 */ /* 0x000f280000100a00 */
[----:B---3--:R3:W-:Y:S04]  /*20ba0*/  LDGSTS.E [R230+0x1100], [R74.64], P5 ;  /* 0x011000004ae67fae */ /* 0x0087e8000a921848 */
[----:B-1----:R-:W4:Y:S04]  /*20bb0*/  LDL.64 R106, [R1+0x15c0] ;  /* 0x0015c000016a7983 */ /* 0x002f280000100a00 */
[----:B------:R1:W-:Y:S04]  /*20bc0*/  LDGSTS.E [R230+0x1180], [R120.64], P1 ;  /* 0x0118000078e67fae */ /* 0x0003e80008921848 */
[----:B------:R-:W4:Y:S04]  /*20bd0*/  LDL.64 R164, [R1+0x1738] ;  /* 0x0017380001a47983 */ /* 0x000f280000100a00 */
[----:B------:R-:W4:Y:S04]  /*20be0*/  LDL.64 R140, [R1+0x16d8] ;  /* 0x0016d800018c7983 */ /* 0x000f280000100a00 */
[----:B-1----:R-:W4:Y:S04]  /*20bf0*/  LDL.64 R120, [R1+0x1720] ;  /* 0x0017200001787983 */ /* 0x002f280000100a00 */
[----:B------:R-:W4:Y:S04]  /*20c00*/  LDL.64 R162, [R1+0x16c0] ;  /* 0x0016c00001a27983 */ /* 0x000f280000100a00 */
[----:B---3--:R-:W3:Y:S04]  /*20c10*/  LDL.64 R74, [R1+0x1830] ;  /* 0x00183000014a7983 */ /* 0x008ee80000100a00 */
[----:B------:R1:W-:Y:S04]  /*20c20*/  LDGSTS.E [R230+0x2000], [R92.64], P6 ;  /* 0x020000005ce67fae */ /* 0x0003e8000b121848 */
[----:B------:R1:W-:Y:S04]  /*20c30*/  LDGSTS.E [R230+0x2080], [R176.64], P0 ;  /* 0x02080000b0e67fae */ /* 0x0003e80008121848 */
[----:B------:R-:W3:Y:S04]  /*20c40*/  LDL.64 R24, [R1+0x1348] ;  /* 0x0013480001187983 */ /* 0x000ee80000100a00 */
[----:B-1----:R-:W3:Y:S04]  /*20c50*/  LDL.64 R92, [R1+0x1820] ;  /* 0x00182000015c7983 */ /* 0x002ee80000100a00 */
[----:B------:R-:W3:Y:S04]  /*20c60*/  LDL.64 R176, [R1+0x17d8] ;  /* 0x0017d80001b07983 */ /* 0x000ee80000100a00 */
[----:B--2---:R1:W-:Y:S04]  /*20c70*/  LDGSTS.E [R230+0x2100], [R234.64], P5 ;  /* 0x02100000eae67fae */ /* 0x0043e8000a921848 */
[----:B----4-:R2:W-:Y:S04]  /*20c80*/  LDGSTS.E [R230+0x2180], [R16.64], P1 ;  /* 0x0218000010e67fae */ /* 0x0105e80008921848 */
[----:B-1----:R-:W4:Y:S04]  /*20c90*/  LDL.64 R234, [R1+0x17c0] ;  /* 0x0017c00001ea7983 */ /* 0x002f280000100a00 */
[----:B------:R1:W-:Y:S04]  /*20ca0*/  LDGSTS.E [R230+0x3000], [R128.64], P6 ;  /* 0x0300000080e67fae */ /* 0x0003e8000b121848 */
[----:B------:R2:W-:Y:S04]  /*20cb0*/  LDGSTS.E [R230+0x3080], [R32.64], P0 ;  /* 0x0308000020e67fae */ /* 0x0005e80008121848 */
[----:B------:R2:W-:Y:S04]  /*20cc0*/  LDGSTS.E [R230+0x3100], [R96.64], P5 ;  /* 0x0310000060e67fae */ /* 0x0005e8000a921848 */
[----:B-1----:R-:W4:Y:S04]  /*20cd0*/  LDL.64 R128, [R1+0x18e0] ;  /* 0x0018e00001807983 */ /* 0x002f280000100a00 */
[----:B------:R1:W-:Y:S04]  /*20ce0*/  LDGSTS.E [R230+0x3180], [R136.64], P1 ;  /* 0x0318000088e67fae */ /* 0x0003e80008921848 */
[----:B--2---:R-:W2:Y:S04]  /*20cf0*/  LDL.64 R96, [R1+0x18d8] ;  /* 0x0018d80001607983 */ /* 0x004ea80000100a00 */
[----:B------:R-:W2:Y:S04]  /*20d00*/  LDL.64 R16, [R1+0x1a00] ;  /* 0x001a000001107983 */ /* 0x000ea80000100a00 */
[----:B-1----:R-:W2:Y:S04]  /*20d10*/  LDL.64 R136, [R1+0x18b0] ;  /* 0x0018b00001887983 */ /* 0x002ea80000100a00 */
[----:B------:R1:W-:Y:S04]  /*20d20*/  LDGSTS.E [R230+0x4000], [R130.64], P6 ;  /* 0x0400000082e67fae */ /* 0x0003e8000b121848 */
[----:B------:R3:W-:Y:S04]  /*20d30*/  LDGSTS.E [R230+0x4080], [R102.64], P0 ;  /* 0x0408000066e67fae */ /* 0x0007e80008121848 */
[----:B------:R3:W-:Y:S04]  /*20d40*/  LDGSTS.E [R230+0x4100], [R132.64], P5 ;  /* 0x0410000084e67fae */ /* 0x0007e8000a921848 */
[----:B-1----:R-:W2:Y:S04]  /*20d50*/  LDL.64 R130, [R1+0x18a8] ;  /* 0x0018a80001827983 */ /* 0x002ea80000100a00 */
[----:B------:R1:W-:Y:S04]  /*20d60*/  LDGSTS.E [R230+0x4180], [R114.64], P1 ;  /* 0x0418000072e67fae */ /* 0x0003e80008921848 */
[----:B------:R1:W-:Y:S04]  /*20d70*/  LDGSTS.E [R230+0x5000], [R222.64], P6 ;  /* 0x05000000dee67fae */ /* 0x0003e8000b121848 */
[----:B------:R3:W-:Y:S04]  /*20d80*/  LDGSTS.E [R230+0x5080], [R104.64], P0 ;  /* 0x0508000068e67fae */ /* 0x0007e80008121848 */
[----:B------:R1:W-:Y:S04]  /*20d90*/  LDGSTS.E [R230+0x5100], [R14.64], P5 ;  /* 0x051000000ee67fae */ /* 0x0003e8000a921848 */
[----:B-1----:R-:W2:Y:S04]  /*20da0*/  LDL.64 R222, [R1+0x1990] ;  /* 0x0019900001de7983 */ /* 0x002ea80000100a00 */
[----:B------:R1:W-:Y:S04]  /*20db0*/  LDGSTS.E [R230+0x5180], [R106.64], P1 ;  /* 0x051800006ae67fae */ /* 0x0003e80008921848 */
[----:B------:R-:W2:Y:S04]  /*20dc0*/  LDL.64 R14, [R1+0x1988] ;  /* 0x00198800010e7983 */ /* 0x000ea80000100a00 */
[----:B------:R3:W-:Y:S04]  /*20dd0*/  LDGSTS.E [R230+0x6000], [R164.64], P6 ;  /* 0x06000000a4e67fae */ /* 0x0007e8000b121848 */
[----:B-1----:R-:W2:Y:S04]  /*20de0*/  LDL.64 R106, [R1+0x1950] ;  /* 0x00195000016a7983 */ /* 0x002ea80000100a00 */
[----:B------:R1:W-:Y:S04]  /*20df0*/  LDGSTS.E [R230+0x6080], [R120.64], P0 ;  /* 0x0608000078e67fae */ /* 0x0003e80008121848 */
[----:B------:R3:W-:Y:S04]  /*20e00*/  LDGSTS.E [R230+0x6100], [R140.64], P5 ;  /* 0x061000008ce67fae */ /* 0x0007e8000a921848 */
[----:B------:R3:W-:Y:S04]  /*20e10*/  LDGSTS.E [R230+0x6180], [R162.64], P1 ;  /* 0x06180000a2e67fae */ /* 0x0007e80008921848 */
[----:B-1----:R-:W2:Y:S04]  /*20e20*/  LDL.64 R120, [R1+0x1948] ;  /* 0x0019480001787983 */ /* 0x002ea80000100a00 */
[----:B---3--:R1:W-:Y:S04]  /*20e30*/  LDGSTS.E [R230+0x7000], [R74.64], P6 ;  /* 0x070000004ae67fae */ /* 0x0083e8000b121848 */
[----:B------:R3:W-:Y:S04]  /*20e40*/  LDGSTS.E [R230+0x7080], [R92.64], P0 ;  /* 0x070800005ce67fae */ /* 0x0007e80008121848 */
[----:B------:R3:W-:Y:S04]  /*20e50*/  LDGSTS.E [R230+0x7100], [R176.64], P5 ;  /* 0x07100000b0e67fae */ /* 0x0007e8000a921848 */
[----:B-1----:R-:W2:Y:S04]  /*20e60*/  LDL.64 R74, [R1+0x1a40] ;  /* 0x001a4000014a7983 */ /* 0x002ea80000100a00 */
[----:B------:R-:W2:Y:S04]  /*20e70*/  LDL.64 R32, [R1+0x1af0] ;  /* 0x001af00001207983 */ /* 0x000ea80000100a00 */
[----:B---3--:R-:W3:Y:S04]  /*20e80*/  LDL.64 R176, [R1+0x1a38] ;  /* 0x001a380001b07983 */ /* 0x008ee80000100a00 */
[----:B------:R-:W3:Y:S04]  /*20e90*/  LDL.64 R92, [R1+0x1ae8] ;  /* 0x001ae800015c7983 */ /* 0x000ee80000100a00 */
[----:B------:R-:W3:Y:S04]  /*20ea0*/  LDL.64 R102, [R1+0x1ba0] ;  /* 0x001ba00001667983 */ /* 0x000ee80000100a00 */
[----:B------:R-:W3:Y:S04]  /*20eb0*/  LDL.64 R132, [R1+0x1b98] ;  /* 0x001b980001847983 */ /* 0x000ee80000100a00 */
[----:B------:R-:W3:Y:S04]  /*20ec0*/  LDL.64 R114, [R1+0x1b60] ;  /* 0x001b600001727983 */ /* 0x000ee80000100a00 */
[----:B------:R-:W3:Y:S04]  /*20ed0*/  LDL.64 R104, [R1+0x1c50] ;  /* 0x001c500001687983 */ /* 0x000ee80000100a00 */
[----:B------:R-:W3:Y:S04]  /*20ee0*/  LDL.64 R164, [R1+0x1be8] ;  /* 0x001be80001a47983 */ /* 0x000ee80000100a00 */
[----:B------:R-:W3:Y:S04]  /*20ef0*/  LDL.64 R140, [R1+0x1fb0] ;  /* 0x001fb000018c7983 */ /* 0x000ee80000100a00 */
[----:B------:R-:W3:Y:S04]  /*20f00*/  LDL.64 R162, [R1+0x1ec8] ;  /* 0x001ec80001a27983 */ /* 0x000ee80000100a00 */
[----:B----4-:R1:W-:Y:S04]  /*20f10*/  LDGSTS.E [R230+0x7180], [R234.64], P1 ;  /* 0x07180000eae67fae */ /* 0x0103e80008921848 */
[----:B-1----:R-:W4:Y:S04]  /*20f20*/  LDL.64 R234, [R1+0x19f8] ;  /* 0x0019f80001ea7983 */ /* 0x002f280000100a00 */
[----:B------:R1:W-:Y:S04]  /*20f30*/  LDGSTS.E [R230+0x8000], [R128.64], P6 ;  /* 0x0800000080e67fae */ /* 0x0003e8000b121848 */
[----:B--2---:R2:W-:Y:S04]  /*20f40*/  LDGSTS.E [R230+0x8080], [R96.64], P0 ;  /* 0x0808000060e67fae */ /* 0x0045e80008121848 */
[----:B-1----:R-:W4:Y:S04]  /*20f50*/  LDL.64 R128, [R1+0x1ab0] ;  /* 0x001ab00001807983 */ /* 0x002f280000100a00 */
[----:B------:R1:W-:Y:S04]  /*20f60*/  LDGSTS.E [R230+0x8100], [R136.64], P5 ;  /* 0x0810000088e67fae */ /* 0x0003e8000a921848 */
[----:B--2---:R-:W2:Y:S04]  /*20f70*/  LDL.64 R96, [R1+0x1c48] ;  /* 0x001c480001607983 */ /* 0x004ea80000100a00 */
[----:B-1----:R-:W2:Y:S04]  /*20f80*/  LDL.64 R136, [R1+0x1aa8] ;  /* 0x001aa80001887983 */ /* 0x002ea80000100a00 */
[----:B------:R1:W-:Y:S04]  /*20f90*/  LDGSTS.E [R230+0x8180], [R130.64], P1 ;  /* 0x0818000082e67fae */ /* 0x0003e80008921848 */
[----:B-1----:R-:W2:Y:S04]  /*20fa0*/  LDL.64 R130, [R1+0x1b58] ;  /* 0x001b580001827983 */ /* 0x002ea80000100a00 */
[----:B------:R1:W-:Y:S04]  /*20fb0*/  LDGSTS.E [R230+0x9000], [R222.64], P6 ;  /* 0x09000000dee67fae */ /* 0x0003e8000b121848 */
[----:B------:R1:W-:Y:S04]  /*20fc0*/  LDGSTS.E [R230+0x9080], [R14.64], P0 ;  /* 0x090800000ee67fae */ /* 0x0003e80008121848 */
[----:B-1----:R-:W2:Y:S04]  /*20fd0*/  LDL.64 R222, [R1+0x1c00] ;  /* 0x001c000001de7983 */ /* 0x002ea80000100a00 */
[----:B------:R1:W-:Y:S04]  /*20fe0*/  LDGSTS.E [R230+0x9100], [R106.64], P5 ;  /* 0x091000006ae67fae */ /* 0x0003e8000a921848 */
[----:B------:R-:W2:Y:S04]  /*20ff0*/  LDL.64 R14, [R1+0x1ec0] ;  /* 0x001ec000010e7983 */ /* 0x000ea80000100a00 */
[----:B-1----:R-:W2:Y:S04]  /*21000*/  LDL.64 R106, [R1+0x1fb8] ;  /* 0x001fb800016a7983 */ /* 0x002ea80000100a00 */
[----:B------:R1:W-:Y:S04]  /*21010*/  LDGSTS.E [R230+0x9180], [R120.64], P1 ;  /* 0x0918000078e67fae */ /* 0x0003e80008921848 */
[----:B-1----:R-:W2:Y:S04]  /*21020*/  LDL.64 R120, [R1+0x2058] ;  /* 0x0020580001787983 */ /* 0x002ea80000100a00 */
[----:B------:R1:W-:Y:S04]  /*21030*/  LDGSTS.E [R230+0xa000], [R74.64], P6 ;  /* 0x0a0000004ae67fae */ /* 0x0003e8000b121848 */
[----:B---3--:R3:W-:Y:S04]  /*21040*/  LDGSTS.E [R230+0xa080], [R176.64], P0 ;  /* 0x0a080000b0e67fae */ /* 0x0087e80008121848 */
[----:B-1----:R-:W2:Y:S04]  /*21050*/  LDL.64 R74, [R1+0x2050] ;  /* 0x00205000014a7983 */ /* 0x002ea80000100a00 */
[----:B------:R1:W-:Y:S04]  /*21060*/  LDGSTS.E [R230+0xa100], [R16.64], P5 ;  /* 0x0a10000010e67fae */ /* 0x0003e8000a921848 */
[----:B---3--:R-:W2:Y:S04]  /*21070*/  LDL.64 R176, [R1+0x1fd8] ;  /* 0x001fd80001b07983 */ /* 0x008ea80000100a00 */
[----:B-1----:R-:W2:Y:S04]  /*21080*/  LDL.64 R16, [R1+0x20d8] ;  /* 0x0020d80001107983 */ /* 0x002ea80000100a00 */
[----:B----4-:R1:W-:Y:S04]  /*21090*/  LDGSTS.E [R230+0xa180], [R234.64], P1 ;  /* 0x0a180000eae67fae */ /* 0x0103e80008921848 */
[----:B------:R4:W-:Y:S04]  /*210a0*/  LDGSTS.E [R230+0xb000], [R32.64], P6 ;  /* 0x0b00000020e67fae */ /* 0x0009e8000b121848 */
[----:B------:R4:W-:Y:S04]  /*210b0*/  LDGSTS.E [R230+0xb080], [R92.64], P0 ;  /* 0x0b0800005ce67fae */ /* 0x0009e80008121848 */
[----:B-1----:R-:W3:Y:S04]  /*210c0*/  LDL.64 R234, [R1+0x1fd0] ;  /* 0x001fd00001ea7983 */ /* 0x002ee80000100a00 */
[----:B------:R1:W-:Y:S04]  /*210d0*/  LDGSTS.E [R230+0xb100], [R128.64], P5 ;  /* 0x0b10000080e67fae */ /* 0x0003e8000a921848 */
[----:B----4-:R-:W4:Y:S04]  /*210e0*/  LDL.64 R92, [R1+0x2068] ;  /* 0x00206800015c7983 */ /* 0x010f280000100a00 */
[----:B------:R-:W4:Y:S04]  /*210f0*/  LDL.64 R32, [R1+0x1ff0] ;  /* 0x001ff00001207983 */ /* 0x000f280000100a00 */
[----:B-1----:R-:W4:Y:S04]  /*21100*/  LDL.64 R128, [R1+0x2060] ;  /* 0x0020600001807983 */ /* 0x002f280000100a00 */
[----:B--2---:R1:W-:Y:S04]  /*21110*/  LDGSTS.E [R230+0xb180], [R136.64], P1 ;  /* 0x0b18000088e67fae */ /* 0x0043e80008921848 */
[----:B------:R2:W-:Y:S04]  /*21120*/  LDGSTS.E [R230+0xc000], [R102.64], P6 ;  /* 0x0c00000066e67fae */ /* 0x0005e8000b121848 */
[----:B------:R2:W-:Y:S04]  /*21130*/  LDGSTS.E [R230+0xc080], [R132.64], P0 ;  /* 0x0c08000084e67fae */ /* 0x0005e80008121848 */
[----:B-1----:R-:W4:Y:S04]  /*21140*/  LDL.64 R136, [R1+0x2018] ;  /* 0x0020180001887983 */ /* 0x002f280000100a00 */
[----:B------:R1:W-:Y:S04]  /*21150*/  LDGSTS.E [R230+0xc100], [R114.64], P5 ;  /* 0x0c10000072e67fae */ /* 0x0003e8000a921848 */
[----:B------:R1:W-:Y:S04]  /*21160*/  LDGSTS.E [R230+0xc180], [R130.64], P1 ;  /* 0x0c18000082e67fae */ /* 0x0003e80008921848 */
[----:B------:R2:W-:Y:S04]  /*21170*/  LDGSTS.E [R230+0xd000], [R104.64], P6 ;  /* 0x0d00000068e67fae */ /* 0x0005e8000b121848 */
[----:B------:R1:W-:Y:S04]  /*21180*/  LDGSTS.E [R230+0xd080], [R96.64], P0 ;  /* 0x0d08000060e67fae */ /* 0x0003e80008121848 */
[----:B-1----:R-:W4:Y:S04]  /*21190*/  LDL.64 R130, [R1+0x2010] ;  /* 0x0020100001827983 */ /* 0x002f280000100a00 */
[----:B------:R1:W-:Y:S04]  /*211a0*/  LDGSTS.E [R230+0xd100], [R222.64], P5 ;  /* 0x0d100000dee67fae */ /* 0x0003e8000a921848 */
[----:B------:R-:W4:Y:S04]  /*211b0*/  LDL.64 R96, [R1+0x2158] ;  /* 0x0021580001607983 */ /* 0x000f280000100a00 */
[----:B------:R2:W-:Y:S04]  /*211c0*/  LDGSTS.E [R230+0xd180], [R164.64], P1 ;  /* 0x0d180000a4e67fae */ /* 0x0005e80008921848 */
[----:B-1----:R-:W4:Y:S04]  /*211d0*/  LDL.64 R222, [R1+0x20e0] ;  /* 0x0020e00001de7983 */ /* 0x002f280000100a00 */
[----:B------:R1:W-:Y:S04]  /*211e0*/  LDGSTS.E [R230+0xe000], [R106.64], P6 ;  /* 0x0e0000006ae67fae */ /* 0x0003e8000b121848 */
[----:B------:R2:W-:Y:S04]  /*211f0*/  LDGSTS.E [R230+0xe080], [R140.64], P0 ;  /* 0x0e0800008ce67fae */ /* 0x0005e80008121848 */
[----:B------:R2:W-:Y:S04]  /*21200*/  LDGSTS.E [R230+0xe100], [R162.64], P5 ;  /* 0x0e100000a2e67fae */ /* 0x0005e8000a921848 */
[----:B-1----:R-:W4:Y:S04]  /*21210*/  LDL.64 R106, [R1+0x2008] ;  /* 0x00200800016a7983 */ /* 0x002f280000100a00 */
[----:B------:R1:W-:Y:S04]  /*21220*/  LDGSTS.E [R230+0xe180], [R14.64], P1 ;  /* 0x0e1800000ee67fae */ /* 0x0003e80008921848 */
[----:B------:R2:W-:Y:S04]  /*21230*/  LDGSTS.E [R230+0xf000], [R120.64], P6 ;  /* 0x0f00000078e67fae */ /* 0x0005e8000b121848 */
[----:B--2---:R-:W2:Y:S04]  /*21240*/  LDL.64 R102, [R1+0x1fc8] ;  /* 0x001fc80001667983 */ /* 0x004ea80000100a00 */
[----:B-1----:R-:W2:Y:S04]  /*21250*/  LDL.64 R14, [R1+0x2148] ;  /* 0x00214800010e7983 */ /* 0x002ea80000100a00 */
[----:B------:R-:W2:Y:S04]  /*21260*/  LDL.64 R120, [R1+0x2000] ;  /* 0x0020000001787983 */ /* 0x000ea80000100a00 */
[----:B------:R1:W-:Y:S04]  /*21270*/  LDGSTS.E [R230+0xf080], [R74.64], P0 ;  /* 0x0f0800004ae67fae */ /* 0x0003e80008121848 */
[----:B------:R1:W-:Y:S04]  /*21280*/  LDGSTS.E [R230+0xf100], [R176.64], P5 ;  /* 0x0f100000b0e67fae */ /* 0x0003e8000a921848 */
[----:B------:R-:W2:Y:S04]  /*21290*/  LDL.64 R132, [R1+0x2140] ;  /* 0x0021400001847983 */ /* 0x000ea80000100a00 */
[----:B-1----:R-:W2:Y:S04]  /*212a0*/  LDL.64 R74, [R1+0x2160] ;  /* 0x00216000014a7983 */ /* 0x002ea80000100a00 */
[----:B------:R-:W2:Y:S04]  /*212b0*/  LDL.64 R176, [R1+0x1ff8] ;  /* 0x001ff80001b07983 */ /* 0x000ea80000100a00 */
[----:B------:R-:W2:Y:S04]  /*212c0*/  LDL.64 R114, [R1+0x20c8] ;  /* 0x0020c80001727983 */ /* 0x000ea80000100a00 */
[----:B------:R-:W2:Y:S04]  /*212d0*/  LDL.64 R104, [R1+0x1fa8] ;  /* 0x001fa80001687983 */ /* 0x000ea80000100a00 */
[----:B------:R-:W2:Y:S04]  /*212e0*/  LDL.64 R164, [R1+0x1fc0] ;  /* 0x001fc00001a47983 */ /* 0x000ea80000100a00 */
[----:B------:R-:W2:Y:S04]  /*212f0*/  LDL.64 R140, [R1+0x2130] ;  /* 0x00213000018c7983 */ /* 0x000ea80000100a00 */
[----:B------:R-:W2:Y:S04]  /*21300*/  LDL.64 R162, [R1+0x20b8] ;  /* 0x0020b80001a27983 */ /* 0x000ea80000100a00 */
[----:B---3--:R1:W-:Y:S04]  /*21310*/  LDGSTS.E [R230+0xf180], [R234.64], P1 ;  /* 0x0f180000eae67fae */ /* 0x0083e80008921848 */
[----:B----4-:R3:W-:Y:S04]  /*21320*/  LDGSTS.E [R230+0x10000], [R92.64], P6 ;  /* 0x100000005ce67fae */ /* 0x0107e8000b121848 */
[----:B-1----:R-:W4:Y:S04]  /*21330*/  LDL.64 R234, [R1+0x20d0] ;  /* 0x0020d00001ea7983 */ /* 0x002f280000100a00 */
[----:B------:R1:W-:Y:S04]  /*21340*/  LDGSTS.E [R230+0x10080], [R128.64], P0 ;  /* 0x1008000080e67fae */ /* 0x0003e80008121848 */
[----:B---3--:R-:W3:Y:S04]  /*21350*/  LDL.64 R92, [R1+0x2138] ;  /* 0x00213800015c7983 */ /* 0x008ee80000100a00 */
[----:B-1----:R-:W3:Y:S04]  /*21360*/  LDL.64 R128, [R1+0x1fe8] ;  /* 0x001fe80001807983 */ /* 0x002ee80000100a00 */
[----:B------:R1:W-:Y:S04]  /*21370*/  LDGSTS.E [R230+0x10100], [R136.64], P5 ;  /* 0x1010000088e67fae */ /* 0x0003e8000a921848 */
[----:B-1----:R-:W3:Y:S04]  /*21380*/  LDL.64 R136, [R1+0x1fe0] ;  /* 0x001fe00001887983 */ /* 0x002ee80000100a00 */
[----:B------:R1:W-:Y:S04]  /*21390*/  LDGSTS.E [R230+0x10180], [R130.64], P1 ;  /* 0x1018000082e67fae */ /* 0x0003e80008921848 */
[----:B------:R1:W-:Y:S04]  /*213a0*/  LDGSTS.E [R230+0x11000], [R96.64], P6 ;  /* 0x1100000060e67fae */ /* 0x0003e8000b121848 */
[----:B-1----:R-:W3:Y:S04]  /*213b0*/  LDL.64 R130, [R1+0x20c0] ;  /* 0x0020c00001827983 */ /* 0x002ee80000100a00 */
[----:B------:R1:W-:Y:S04]  /*213c0*/  LDGSTS.E [R230+0x11080], [R222.64], P0 ;  /* 0x11080000dee67fae */ /* 0x0003e80008121848 */
[----:B------:R-:W3:Y:S04]  /*213d0*/  LDL.64 R96, [R1+0x1fa0] ;  /* 0x001fa00001607983 */ /* 0x000ee80000100a00 */
[----:B-1----:R-:W3:Y:S04]  /*213e0*/  LDL.64 R222, [R1+0x1f98] ;  /* 0x001f980001de7983 */ /* 0x002ee80000100a00 */
[----:B------:R1:W-:Y:S04]  /*213f0*/  LDGSTS.E [R230+0x11100], [R106.64], P5 ;  /* 0x111000006ae67fae */ /* 0x0003e8000a921848 */
[----:B-1----:R-:W3:Y:S04]  /*21400*/  LDL.64 R106, [R1+0x1f88] ;  /* 0x001f8800016a7983 */ /* 0x002ee80000100a00 */
[----:B--2---:R1:W-:Y:S04]  /*21410*/  LDGSTS.E [R230+0x11180], [R120.64], P1 ;  /* 0x1118000078e67fae */ /* 0x0043e80008921848 */
[----:B-1----:R-:W2:Y:S04]  /*21420*/  LDL.64 R120, [R1+0x2128] ;  /* 0x0021280001787983 */ /* 0x002ea80000100a00 */
[----:B------:R1:W-:Y:S04]  /*21430*/  LDGSTS.E [R230+0x12000], [R74.64], P6 ;  /* 0x120000004ae67fae */ /* 0x0003e8000b121848 */
[----:B------:R1:W-:Y:S04]  /*21440*/  LDGSTS.E [R230+0x12080], [R16.64], P0 ;  /* 0x1208000010e67fae */ /* 0x0003e80008121848 */
[----:B------:R1:W-:Y:S04]  /*21450*/  LDGSTS.E [R230+0x12100], [R176.64], P5 ;  /* 0x12100000b0e67fae */ /* 0x0003e8000a921848 */
[----:B-1----:R-:W2:Y:S04]  /*21460*/  LDL.64 R74, [R1+0x20b0] ;  /* 0x0020b000014a7983 */ /* 0x002ea80000100a00 */
[----:B------:R1:W-:Y:S04]  /*21470*/  LDGSTS.E [R230+0x12180], [R32.64], P1 ;  /* 0x1218000020e67fae */ /* 0x0003e80008921848 */
[----:B------:R-:W2:Y:S04]  /*21480*/  LDL.64 R176, [R1+0x1f90] ;  /* 0x001f900001b07983 */ /* 0x000ea80000100a00 */
[----:B------:R1:W-:Y:S04]  /*21490*/  LDGSTS.E [R230+0x13000], [R14.64], P6 ;  /* 0x130000000ee67fae */ /* 0x0003e8000b121848 */
[----:B------:R-:W2:Y:S04]  /*214a0*/  LDL.64 R16, [R1+0x2110] ;  /* 0x0021100001107983 */ /* 0x000ea80000100a00 */
[----:B-1----:R-:W2:Y:S04]  /*214b0*/  LDL.64 R32, [R1+0x1f48] ;  /* 0x001f480001207983 */ /* 0x002ea80000100a00 */
[----:B------:R-:W2:Y:S04]  /*214c0*/  LDL.64 R14, [R1+0x1f78] ;  /* 0x001f7800010e7983 */ /* 0x000ea80000100a00 */
[----:B----4-:R1:W-:Y:S04]  /*214d0*/  LDGSTS.E [R230+0x13080], [R234.64], P0 ;  /* 0x13080000eae67fae */ /* 0x0103e80008121848 */
[----:B-1----:R-:W4:Y:S04]  /*214e0*/  LDL.64 R234, [R1+0x2120] ;  /* 0x0021200001ea7983 */ /* 0x002f280000100a00 */
[----:B---3--:R1:W-:Y:S04]  /*214f0*/  LDGSTS.E [R230+0x13100], [R128.64], P5 ;  /* 0x1310000080e67fae */ /* 0x0083e8000a921848 */
        /* <DEDUP_REMOVED lines=18> */
[----:B---3--:R-:W3:Y:S04]  /*21620*/  LDL.64 R162, [R1+0x1f40] ;  /* 0x001f400001a27983 */ /* 0x008ee80000100a00 */
[----:B------:R-:W3:Y:S04]  /*21630*/  LDL.64 R102, [R1+0x1f38] ;  /* 0x001f380001667983 */ /* 0x000ee80000100a00 */
[----:B-1----:R-:W3:Y:S04]  /*21640*/  LDL.64 R106, [R1+0x1f70] ;  /* 0x001f7000016a7983 */ /* 0x002ee80000100a00 */
[----:B--2---:R1:W-:Y:S04]  /*21650*/  LDGSTS.E [R230+0x17000], [R120.64], P6 ;  /* 0x1700000078e67fae */ /* 0x0043e8000b121848 */
[----:B------:R-:W2:Y:S04]  /*21660*/  LDL.64 R132, [R1+0x1f30] ;  /* 0x001f300001847983 */ /* 0x000ea80000100a00 */
[----:B------:R-:W2:Y:S04]  /*21670*/  LDL.64 R114, [R1+0x2100] ;  /* 0x0021000001727983 */ /* 0x000ea80000100a00 */
[----:B-1----:R-:W2:Y:S04]  /*21680*/  LDL.64 R120, [R1+0x1f50] ;  /* 0x001f500001787983 */ /* 0x002ea80000100a00 */
[----:B------:R1:W-:Y:S04]  /*21690*/  LDGSTS.E [R230+0x17080], [R74.64], P0 ;  /* 0x170800004ae67fae */ /* 0x0003e80008121848 */
[----:B------:R-:W2:Y:S04]  /*216a0*/  LDL.64 R104, [R1+0x1f28] ;  /* 0x001f280001687983 */ /* 0x000ea80000100a00 */
[----:B------:R1:W-:Y:S04]  /*216b0*/  LDGSTS.E [R230+0x17100], [R176.64], P5 ;  /* 0x17100000b0e67fae */ /* 0x0003e8000a921848 */
[----:B-1----:R-:W2:Y:S04]  /*216c0*/  LDL.64 R74, [R1+0x2098] ;  /* 0x00209800014a7983 */ /* 0x002ea80000100a00 */
[----:B------:R-:W2:Y:S04]  /*216d0*/  LDL.64 R96, [R1+0x1f20] ;  /* 0x001f200001607983 */ /* 0x000ea80000100a00 */
[----:B------:R-:W2:Y:S04]  /*216e0*/  LDL.64 R176, [R1+0x2108] ;  /* 0x0021080001b07983 */ /* 0x000ea80000100a00 */
[----:B------:R1:W-:Y:S04]  /*216f0*/  LDGSTS.E [R230+0x17180], [R14.64], P1 ;  /* 0x171800000ee67fae */ /* 0x0003e80008921848 */
[----:B------:R-:W2:Y:S04]  /*21700*/  LDL.64 R164, [R1+0x2080] ;  /* 0x0020800001a47983 */ /* 0x000ea80000100a00 */
[----:B------:R-:W2:Y:S04]  /*21710*/  LDL.64 R140, [R1+0x1f00] ;  /* 0x001f0000018c7983 */ /* 0x000ea80000100a00 */
[----:B-1----:R-:W2:Y:S04]  /*21720*/  LDL.64 R14, [R1+0x20f0] ;  /* 0x0020f000010e7983 */ /* 0x002ea80000100a00 */
[----:B----4-:R1:W-:Y:S04]  /*21730*/  LDGSTS.E [R230+0x18000], [R234.64], P6 ;  /* 0x18000000eae67fae */ /* 0x0103e8000b121848 */
[----:B-1----:R-:W4:Y:S04]  /*21740*/  LDL.64 R234, [R1+0x2090] ;  /* 0x0020900001ea7983 */ /* 0x002f280000100a00 */
[----:B------:R1:W-:Y:S04]  /*21750*/  LDGSTS.E [R230+0x18080], [R128.64], P0 ;  /* 0x1808000080e67fae */ /* 0x0003e80008121848 */
[----:B-1----:R-:W4:Y:S04]  /*21760*/  LDL.64 R128, [R1+0x2088] ;  /* 0x0020880001807983 */ /* 0x002f280000100a00 */
[----:B------:R1:W-:Y:S04]  /*21770*/  LDGSTS.E [R230+0x18100], [R136.64], P5 ;  /* 0x1810000088e67fae */ /* 0x0003e8000a921848 */
[----:B------:R1:W-:Y:S04]  /*21780*/  LDGSTS.E [R230+0x18180], [R92.64], P1 ;  /* 0x181800005ce67fae */ /* 0x0003e80008921848 */
[----:B-1----:R-:W4:Y:S04]  /*21790*/  LDL.64 R136, [R1+0x20f8] ;  /* 0x0020f80001887983 */ /* 0x002f280000100a00 */
[----:B------:R1:W-:Y:S04]  /*217a0*/  LDGSTS.E [R230+0x19000], [R130.64], P6 ;  /* 0x1900000082e67fae */ /* 0x0003e8000b121848 */
[----:B------:R-:W4:Y:S04]  /*217b0*/  LDL.64 R92, [R1+0x2078] ;  /* 0x00207800015c7983 */ /* 0x000f280000100a00 */
[----:B-1----:R-:W4:Y:S04]  /*217c0*/  LDL.64 R130, [R1+0x1f08] ;  /* 0x001f080001827983 */ /* 0x002f280000100a00 */
[----:B------:R1:W-:Y:S04]  /*217d0*/  LDGSTS.E [R230+0x19080], [R222.64], P0 ;  /* 0x19080000dee67fae */ /* 0x0003e80008121848 */
[----:B-1----:R-:W4:Y:S04]  /*217e0*/  LDL.64 R222, [R1+0x1ef8] ;  /* 0x001ef80001de7983 */ /* 0x002f280000100a00 */
[----:B---3--:R1:W-:Y:S04]  /*217f0*/  LDGSTS.E [R230+0x19100], [R106.64], P5 ;  /* 0x191000006ae67fae */ /* 0x0083e8000a921848 */
[----:B-1----:R-:W3:Y:S04]  /*21800*/  LDL.64 R106, [R1+0x1ef0] ;  /* 0x001ef000016a7983 */ /* 0x002ee80000100a00 */
[----:B--2---:R1:W-:Y:S04]  /*21810*/  LDGSTS.E [R230+0x19180], [R120.64], P1 ;  /* 0x1918000078e67fae */ /* 0x0043e80008921848 */
[----:B------:R2:W-:Y:S04]  /*21820*/  LDGSTS.E [R230+0x1a000], [R16.64], P6 ;  /* 0x1a00000010e67fae */ /* 0x0005e8000b121848 */
[----:B-1----:R-:W3:Y:S04]  /*21830*/  LDL.64 R120, [R1+0x20e8] ;  /* 0x0020e80001787983 */ /* 0x002ee80000100a00 */
[----:B------:R1:W-:Y:S04]  /*21840*/  LDGSTS.E [R230+0x1a080], [R74.64], P0 ;  /* 0x1a0800004ae67fae */ /* 0x0003e80008121848 */
[----:B------:R2:W-:Y:S04]  /*21850*/  LDGSTS.E [R230+0x1a100], [R32.64], P5 ;  /* 0x1a10000020e67fae */ /* 0x0005e8000a921848 */
[----:B------:R2:W-:Y:S04]  /*21860*/  LDGSTS.E [R230+0x1a180], [R162.64], P1 ;  /* 0x1a180000a2e67fae */ /* 0x0005e80008921848 */
[----:B-1----:R-:W3:Y:S04]  /*21870*/  LDL.64 R74, [R1+0x2070] ;  /* 0x00207000014a7983 */ /* 0x002ee80000100a00 */
[----:B------:R1:W-:Y:S04]  /*21880*/  LDGSTS.E [R230+0x1b000], [R176.64], P6 ;  /* 0x1b000000b0e67fae */ /* 0x0003e8000b121848 */
[----:B--2---:R-:W3:Y:S04]  /*21890*/  LDL.64 R162, [R1+0x1ee8] ;  /* 0x001ee80001a27983 */ /* 0x004ee80000100a00 */
[----:B------:R-:W3:Y:S04]  /*218a0*/  LDL.64 R16, [R1+0x1448] ;  /* 0x0014480001107983 */ /* 0x000ee80000100a00 */
[----:B-1----:R-:W3:Y:S04]  /*218b0*/  LDL.64 R176, [R1+0x1ee0] ;  /* 0x001ee00001b07983 */ /* 0x002ee80000100a00 */
[----:B------:R-:W3:Y:S04]  /*218c0*/  LDL.64 R32, [R1+0x1440] ;  /* 0x0014400001207983 */ /* 0x000ee80000100a00 */
[----:B----4-:R1:W-:Y:S04]  /*218d0*/  LDGSTS.E [R230+0x1b080], [R234.64], P0 ;  /* 0x1b080000eae67fae */ /* 0x0103e80008121848 */
        /* <DEDUP_REMOVED lines=16> */
[----:B------:R1:W-:Y:S04]  /*219e0*/  LDGSTS.E [R230+0x1e080], [R92.64], P0 ;  /* 0x1e0800005ce67fae */ /* 0x0003e80008121848 */
[----:B------:R1:W-:Y:S04]  /*219f0*/  LDGSTS.E [R230+0x1e100], [R222.64], P5 ;  /* 0x1e100000dee67fae */ /* 0x0003e8000a921848 */
[----:B----4-:R-:W4:Y:S04]  /*21a00*/  LDL.64 R14, [R1+0x1340] ;  /* 0x00134000010e7983 */ /* 0x010f280000100a00 */
[----:B------:R-:W4:Y:S04]  /*21a10*/  LDL.64 R102, [R1+0x1338] ;  /* 0x0013380001667983 */ /* 0x000f280000100a00 */
[----:B-1----:R-:W4:Y:S04]  /*21a20*/  LDL.64 R222, [R1+0x1240] ;  /* 0x0012400001de7983 */ /* 0x002f280000100a00 */
[----:B---3--:R1:W-:Y:S04]  /*21a30*/  LDGSTS.E [R230+0x1e180], [R106.64], P1 ;  /* 0x1e1800006ae67fae */ /* 0x0083e80008921848 */
[----:B------:R-:W3:Y:S04]  /*21a40*/  LDL.64 R132, [R1+0x1548] ;  /* 0x0015480001847983 */ /* 0x000ee80000100a00 */
[----:B------:R-:W3:Y:S04]  /*21a50*/  LDL.64 R114, [R1+0x1420] ;  /* 0x0014200001727983 */ /* 0x000ee80000100a00 */
[----:B-1----:R-:W3:Y:S01]  /*21a60*/  LDL.64 R106, [R1+0x1138] ;  /* 0x00113800016a7983 */ /* 0x002ee20000100a00 */
[----:B------:R-:W-:-:S03]  /*21a70*/  LOP3.LUT R93, R230, 0x10, RZ, 0x3c, !PT ;  /* 0x00000010e65d7812 */ /* 0x000fc600078e3cff */
[----:B------:R1:W-:Y:S04]  /*21a80*/  LDGSTS.E [R230+0x1f000], [R120.64], P6 ;  /* 0x1f00000078e67fae */ /* 0x0003e8000b121848 */
[----:B------:R-:W3:Y:S04]  /*21a90*/  LDL.64 R104, [R1+0x1640] ;  /* 0x0016400001687983 */ /* 0x000ee80000100a00 */
[----:B------:R-:W3:Y:S04]  /*21aa0*/  LDL.64 R164, [R1+0x1518] ;  /* 0x0015180001a47983 */ /* 0x000ee80000100a00 */
[----:B-1----:R-:W3:Y:S04]  /*21ab0*/  LDL.64 R120, [R1+0x1120] ;  /* 0x0011200001787983 */ /* 0x002ee80000100a00 */
[----:B------:R1:W-:Y:S04]  /*21ac0*/  LDGSTS.E [R230+0x1f080], [R74.64], P0 ;  /* 0x1f0800004ae67fae */ /* 0x0003e80008121848 */
[----:B------:R-:W3:Y:S04]  /*21ad0*/  LDL.64 R140, [R1+0x1500] ;  /* 0x00150000018c7983 */ /* 0x000ee80000100a00 */
[----:B------:R1:W-:Y:S04]  /*21ae0*/  LDGSTS.E [R230+0x1f100], [R162.64], P5 ;  /* 0x1f100000a2e67fae */ /* 0x0003e8000a921848 */
[----:B-1----:R-:W3:Y:S04]  /*21af0*/  LDL.64 R74, [R1+0x1238] ;  /* 0x00123800014a7983 */ /* 0x002ee80000100a00 */
[----:B------:R1:W-:Y:S04]  /*21b00*/  LDGSTS.E [R230+0x1f180], [R176.64], P1 ;  /* 0x1f180000b0e67fae */ /* 0x0003e80008921848 */
[----:B------:R-:W3:Y:S04]  /*21b10*/  LDL.64 R162, [R1+0x1540] ;  /* 0x0015400001a27983 */ /* 0x000ee80000100a00 */
[----:B-1----:R-:W3:Y:S04]  /*21b20*/  LDL.64 R176, [R1+0x1220] ;  /* 0x0012200001b07983 */ /* 0x002ee80000100a00 */
[----:B--2---:R1:W-:Y:S04]  /*21b30*/  LDGSTS.E [R93+0x200], [R234.64], P6 ;  /* 0x00200000ea5d7fae */ /* 0x0043e8000b121848 */
        /* <DEDUP_REMOVED lines=9> */
[----:B----4-:R1:W-:Y:S04]  /*21bd0*/  LDGSTS.E [R93+0x1280], [R222.64], P0 ;  /* 0x01280000de5d7fae */ /* 0x0103e80008121848 */
[----:B-1----:R-:W4:Y:S04]  /*21be0*/  LDL.64 R222, [R1+0x1740] ;  /* 0x0017400001de7983 */ /* 0x002f280000100a00 */
[----:B---3--:R1:W-:Y:S04]  /*21bf0*/  LDGSTS.E [R93+0x1300], [R106.64], P5 ;  /* 0x013000006a5d7fae */ /* 0x0083e8000a921848 */
[----:B-1----:R-:W4:Y:S04]  /*21c00*/  LDL.64 R106, [R1+0x1600] ;  /* 0x00160000016a7983 */ /* 0x002f280000100a00 */
[----:B------:R1:W-:Y:S04]  /*21c10*/  LDGSTS.E [R93+0x1380], [R120.64], P1 ;  /* 0x01380000785d7fae */ /* 0x0003e80008921848 */
[----:B------:R1:W-:Y:S04]  /*21c20*/  LDGSTS.E [R93+0x2200], [R24.64], P6 ;  /* 0x02200000185d7fae */ /* 0x0003e8000b121848 */
[----:B------:R1:W-:Y:S04]  /*21c30*/  LDGSTS.E [R93+0x2280], [R14.64], P0 ;  /* 0x022800000e5d7fae */ /* 0x0003e80008121848 */
[----:B-1----:R-:W4:Y:S04]  /*21c40*/  LDL.64 R120, [R1+0x1840] ;  /* 0x0018400001787983 */ /* 0x002f280000100a00 */
[----:B------:R1:W-:Y:S04]  /*21c50*/  LDGSTS.E [R93+0x2300], [R74.64], P5 ;  /* 0x023000004a5d7fae */ /* 0x0003e8000a921848 */
[----:B------:R-:W4:Y:S04]  /*21c60*/  LDL.64 R14, [R1+0x1838] ;  /* 0x00183800010e7983 */ /* 0x000f280000100a00 */
[----:B------:R-:W4:Y:S04]  /*21c70*/  LDL.64 R24, [R1+0x18b8] ;  /* 0x0018b80001187983 */ /* 0x000f280000100a00 */
        /* <DEDUP_REMOVED lines=9> */
[----:B--2---:R1:W-:Y:S04]  /*21d10*/  LDGSTS.E [R93+0x3380], [R234.64], P1 ;  /* 0x03380000ea5d7fae */ /* 0x0043e80008921848 */
[----:B------:R2:W-:Y:S04]  /*21d20*/  LDGSTS.E [R93+0x4200], [R132.64], P6 ;  /* 0x04200000845d7fae */ /* 0x0005e8000b121848 */
[----:B------:R2:W-:Y:S04]  /*21d30*/  LDGSTS.E [R93+0x4280], [R162.64], P0 ;  /* 0x04280000a25d7fae */ /* 0x0005e80008121848 */
[----:B-1----:R-:W3:Y:S04]  /*21d40*/  LDL.64 R234, [R1+0x18f0] ;  /* 0x0018f00001ea7983 */ /* 0x002ee80000100a00 */
[----:B--2---:R-:W2:Y:S04]  /*21d50*/  LDL.64 R132, [R1+0x1a18] ;  /* 0x001a180001847983 */ /* 0x004ea80000100a00 */
        /* <DEDUP_REMOVED lines=10> */
[----:B------:R-:W2:Y:S04]  /*21e00*/  LDL.64 R114, [R1+0x1ad0] ;  /* 0x001ad00001727983 */ /* 0x000ea80000100a00 */
[----:B------:R-:W2:Y:S04]  /*21e10*/  LDL.64 R104, [R1+0x1d68] ;  /* 0x001d680001687983 */ /* 0x000ea80000100a00 */
[----:B-1----:R-:W2:Y:S04]  /*21e20*/  LDL.64 R130, [R1+0x19a0] ;  /* 0x0019a00001827983 */ /* 0x002ea80000100a00 */
[----:B----4-:R1:W-:Y:S04]  /*21e30*/  LDGSTS.E [R93+0x6280], [R222.64], P0 ;  /* 0x06280000de5d7fae */ /* 0x0103e80008121848 */
[----:B------:R4:W-:Y:S04]  /*21e40*/  LDGSTS.E [R93+0x6300], [R96.64], P5 ;  /* 0x06300000605d7fae */ /* 0x0009e8000a921848 */
[----:B------:R-:W2:Y:S04]  /*21e50*/  LDL.64 R164, [R1+0x1d60] ;  /* 0x001d600001a47983 */ /* 0x000ea80000100a00 */
[----:B-1----:R-:W2:Y:S04]  /*21e60*/  LDL.64 R222, [R1+0x1998] ;  /* 0x0019980001de7983 */ /* 0x002ea80000100a00 */
[----:B------:R1:W-:Y:S04]  /*21e70*/  LDGSTS.E [R93+0x6380], [R106.64], P1 ;  /* 0x063800006a5d7fae */ /* 0x0003e80008921848 */
[----:B----4-:R-:W4:Y:S04]  /*21e80*/  LDL.64 R96, [R1+0x1a50] ;  /* 0x001a500001607983 */ /* 0x010f280000100a00 */
[----:B------:R-:W4:Y:S04]  /*21e90*/  LDL.64 R140, [R1+0x1b70] ;  /* 0x001b7000018c7983 */ /* 0x000f280000100a00 */
        /* <DEDUP_REMOVED lines=14> */
[----:B--2---:R-:W2:Y:S04]  /*21f80*/  LDL.64 R128, [R1+0x1ac8] ;  /* 0x001ac80001807983 */ /* 0x004ea80000100a00 */
[----:B------:R1:W-:Y:S04]  /*21f90*/  LDGSTS.E [R93+0x8380], [R136.64], P1 ;  /* 0x08380000885d7fae */ /* 0x0003e80008921848 */
[----:B-1----:R-:W2:Y:S04]  /*21fa0*/  LDL.64 R136, [R1+0x1b68] ;  /* 0x001b680001887983 */ /* 0x002ea80000100a00 */
[----:B------:R1:W-:Y:S04]  /*21fb0*/  LDGSTS.E [R93+0x9200], [R130.64], P6 ;  /* 0x09200000825d7fae */ /* 0x0003e8000b121848 */
[----:B-1----:R-:W2:Y:S04]  /*21fc0*/  LDL.64 R130, [R1+0x2020] ;  /* 0x0020200001827983 */ /* 0x002ea80000100a00 */
[----:B------:R1:W-:Y:S04]  /*21fd0*/  LDGSTS.E [R93+0x9280], [R222.64], P0 ;  /* 0x09280000de5d7fae */ /* 0x0003e80008121848 */
[----:B-1----:R-:W2:Y:S04]  /*21fe0*/  LDL.64 R222, [R1+0x1c20] ;  /* 0x001c200001de7983 */ /* 0x002ea80000100a00 */
[----:B----4-:R1:W-:Y:S04]  /*21ff0*/  LDGSTS.E [R93+0x9300], [R106.64], P5 ;  /* 0x093000006a5d7fae */ /* 0x0103e8000a921848 */
        /* <DEDUP_REMOVED lines=9> */
[----:B------:R-:W2:Y:S04]  /*22090*/  LDL.64 R14, [R1+0x1df8] ;  /* 0x001df800010e7983 */ /* 0x000ea80000100a00 */
[----:B------:R1:W-:Y:S04]  /*220a0*/  LDGSTS.E [R93+0xb280], [R102.64], P0 ;  /* 0x0b280000665d7fae */ /* 0x0003e80008121848 */
[----:B------:R1:W-:Y:S04]  /*220b0*/  LDGSTS.E [R93+0xb300], [R176.64], P5 ;  /* 0x0b300000b05d7fae */ /* 0x0003e8000a921848 */
[----:B------:R4:W-:Y:S04]  /*220c0*/  LDGSTS.E [R93+0xb380], [R132.64], P1 ;  /* 0x0b380000845d7fae */ /* 0x0009e80008921848 */
[----:B------:R4:W-:Y:S04]  /*220d0*/  LDGSTS.E [R93+0xc200], [R74.64], P6 ;  /* 0x0c2000004a5d7fae */ /* 0x0009e8000b121848 */
[----:B-1----:R-:W2:Y:S04]  /*220e0*/  LDL.64 R176, [R1+0x1df0] ;  /* 0x001df00001b07983 */ /* 0x002ea80000100a00 */
[----:B----4-:R-:W2:Y:S04]  /*220f0*/  LDL.64 R24, [R1+0x1de0] ;  /* 0x001de00001187983 */ /* 0x010ea80000100a00 */
[----:B------:R-:W2:Y:S04]  /*22100*/  LDL.64 R74, [R1+0x2238] ;  /* 0x00223800014a7983 */ /* 0x000ea80000100a00 */
[----:B------:R-:W2:Y:S04]  /*22110*/  LDL.64 R16, [R1+0x1dc0] ;  /* 0x001dc00001107983 */ /* 0x000ea80000100a00 */
[----:B------:R-:W2:Y:S04]  /*22120*/  LDL.64 R32, [R1+0x1da8] ;  /* 0x001da80001207983 */ /* 0x000ea80000100a00 */
[----:B------:R-:W2:Y:S04]  /*22130*/  LDL.64 R102, [R1+0x2220] ;  /* 0x0022200001667983 */ /* 0x000ea80000100a00 */
[----:B------:R-:W2:Y:S04]  /*22140*/  LDL.64 R132, [R1+0x1da0] ;  /* 0x001da00001847983 */ /* 0x000ea80000100a00 */
[----:B---3--:R1:W-:Y:S04]  /*22150*/  LDGSTS.E [R93+0xc280], [R234.64], P0 ;  /* 0x0c280000ea5d7fae */ /* 0x0083e80008121848 */
[----:B------:R3:W-:Y:S04]  /*22160*/  LDGSTS.E [R93+0xc300], [R114.64], P5 ;  /* 0x0c300000725d7fae */ /* 0x0007e8000a921848 */
[----:B-1----:R-:W4:Y:S04]  /*22170*/  LDL.64 R234, [R1+0x21d0] ;  /* 0x0021d00001ea7983 */ /* 0x002f280000100a00 */
[----:B---3--:R-:W3:Y:S04]  /*22180*/  LDL.64 R114, [R1+0x21c8] ;  /* 0x0021c80001727983 */ /* 0x008ee80000100a00 */
[----:B--2---:R1:W-:Y:S04]  /*22190*/  LDGSTS.E [R93+0xc380], [R128.64], P1 ;  /* 0x0c380000805d7fae */ /* 0x0043e80008921848 */
[----:B------:R2:W-:Y:S04]  /*221a0*/  LDGSTS.E [R93+0xd200], [R104.64], P6 ;  /* 0x0d200000685d7fae */ /* 0x0005e8000b121848 */
[----:B------:R2:W-:Y:S04]  /*221b0*/  LDGSTS.E [R93+0xd280], [R164.64], P0 ;  /* 0x0d280000a45d7fae */ /* 0x0005e80008121848 */
[----:B-1----:R-:W3:Y:S04]  /*221c0*/  LDL.64 R128, [R1+0x1e20] ;  /* 0x001e200001807983 */ /* 0x002ee80000100a00 */
[----:B------:R1:W-:Y:S04]  /*221d0*/  LDGSTS.E [R93+0xd300], [R140.64], P5 ;  /* 0x0d3000008c5d7fae */ /* 0x0003e8000a921848 */
[----:B------:R1:W-:Y:S04]  /*221e0*/  LDGSTS.E [R93+0xd380], [R136.64], P1 ;  /* 0x0d380000885d7fae */ /* 0x0003e80008921848 */
[----:B--2---:R-:W2:Y:S04]  /*221f0*/  LDL.64 R104, [R1+0x1d58] ;  /* 0x001d580001687983 */ /* 0x004ea80000100a00 */
[----:B------:R-:W2:Y:S04]  /*22200*/  LDL.64 R164, [R1+0x2250] ;  /* 0x0022500001a47983 */ /* 0x000ea80000100a00 */
[----:B-1----:R-:W2:Y:S04]  /*22210*/  LDL.64 R136, [R1+0x1de8] ;  /* 0x001de80001887983 */ /* 0x002ea80000100a00 */
[----:B------:R1:W-:Y:S04]  /*22220*/  LDGSTS.E [R93+0xe200], [R130.64], P6 ;  /* 0x0e200000825d7fae */ /* 0x0003e8000b121848 */
[----:B------:R1:W-:Y:S04]  /*22230*/  LDGSTS.E [R93+0xe280], [R162.64], P0 ;  /* 0x0e280000a25d7fae */ /* 0x0003e80008121848 */
[----:B------:R-:W2:Y:S04]  /*22240*/  LDL.64 R140, [R1+0x21c0] ;  /* 0x0021c000018c7983 */ /* 0x000ea80000100a00 */
[----:B-1----:R-:W2:Y:S04]  /*22250*/  LDL.64 R130, [R1+0x2230] ;  /* 0x0022300001827983 */ /* 0x002ea80000100a00 */
[----:B------:R1:W-:Y:S04]  /*22260*/  LDGSTS.E [R93+0xe300], [R222.64], P5 ;  /* 0x0e300000de5d7fae */ /* 0x0003e8000a921848 */
[----:B------:R-:W2:Y:S04]  /*22270*/  LDL.64 R162, [R1+0x1dc8] ;  /* 0x001dc80001a27983 */ /* 0x000ea80000100a00 */
        /* <DEDUP_REMOVED lines=10> */
[----:B------:R1:W-:Y:S04]  /*22320*/  LDGSTS.E [R93+0x10200], [R74.64], P6 ;  /* 0x102000004a5d7fae */ /* 0x0003e8000b121848 */
[----:B-1----:R-:W2:Y:S04]  /*22330*/  LDL.64 R176, [R1+0x2218] ;  /* 0x0022180001b07983 */ /* 0x002ea80000100a00 */
[----:B------:R-:W2:Y:S04]  /*22340*/  LDL.64 R74, [R1+0x2258] ;  /* 0x00225800014a7983 */ /* 0x000ea80000100a00 */
[----:B----4-:R1:W-:Y:S04]  /*22350*/  LDGSTS.E [R93+0x10280], [R234.64], P0 ;  /* 0x10280000ea5d7fae */ /* 0x0103e80008121848 */
[----:B-1----:R-:W4:Y:S04]  /*22360*/  LDL.64 R234, [R1+0x1d80] ;  /* 0x001d800001ea7983 */ /* 0x002f280000100a00 */
[----:B---3--:R1:W-:Y:S04]  /*22370*/  LDGSTS.E [R93+0x10300], [R128.64], P5 ;  /* 0x10300000805d7fae */ /* 0x0083e8000a921848 */
[----:B-1----:R-:W3:Y:S04]  /*22380*/  LDL.64 R128, [R1+0x1d50] ;  /* 0x001d500001807983 */ /* 0x002ee80000100a00 */
[----:B--2---:R1:W-:Y:S04]  /*22390*/  LDGSTS.E [R93+0x10380], [R136.64], P1 ;  /* 0x10380000885d7fae */ /* 0x0043e80008921848 */
[----:B-1----:R-:W4:Y:S04]  /*223a0*/  LDL.64 R136, [R1+0x1d38] ;  /* 0x001d380001887983 */ /* 0x002f280000100a00 */
[----:B------:R1:W-:Y:S04]  /*223b0*/  LDGSTS.E [R93+0x11200], [R130.64], P6 ;  /* 0x11200000825d7fae */ /* 0x0003e8000b121848 */
        /* <DEDUP_REMOVED lines=22> */
[----:B------:R-:W4:Y:S04]  /*22520*/  LDL.64 R16, [R1+0x2198] ;  /* 0x0021980001107983 */ /* 0x000f280000100a00 */
[----:B------:R-:W4:Y:S04]  /*22530*/  LDL.64 R32, [R1+0x1cc8] ;  /* 0x001cc80001207983 */ /* 0x000f280000100a00 */
[----:B------:R-:W4:Y:S04]  /*22540*/  LDL.64 R102, [R1+0x1cb8] ;  /* 0x001cb80001667983 */ /* 0x000f280000100a00 */
[----:B------:R-:W4:Y:S04]  /*22550*/  LDL.64 R132, [R1+0x2190] ;  /* 0x0021900001847983 */ /* 0x000f280000100a00 */
[----:B------:R-:W4:Y:S04]  /*22560*/  LDL.64 R114, [R1+0x2208] ;  /* 0x0022080001727983 */ /* 0x000f280000100a00 */
[----:B----4-:R1:W-:Y:S04]  /*22570*/  LDGSTS.E [R93+0x14300], [R234.64], P5 ;  /* 0x14300000ea5d7fae */ /* 0x0103e8000a921848 */
[----:B------:R4:W-:Y:S04]  /*22580*/  LDGSTS.E [R93+0x14380], [R104.64], P1 ;  /* 0x14380000685d7fae */ /* 0x0009e80008921848 */
[----:B------:R3:W-:Y:S04]  /*22590*/  LDGSTS.E [R93+0x15200], [R164.64], P6 ;  /* 0x15200000a45d7fae */ /* 0x0007e8000b121848 */
[----:B-1----:R-:W2:Y:S04]  /*225a0*/  LDL.64 R234, [R1+0x21a8] ;  /* 0x0021a80001ea7983 */ /* 0x002ea80000100a00 */
[----:B------:R1:W-:Y:S04]  /*225b0*/  LDGSTS.E [R93+0x15280], [R140.64], P0 ;  /* 0x152800008c5d7fae */ /* 0x0003e80008121848 */
[----:B---3--:R3:W-:Y:S04]  /*225c0*/  LDGSTS.E [R93+0x15300], [R128.64], P5 ;  /* 0x15300000805d7fae */ /* 0x0087e8000a921848 */
[----:B----4-:R-:W4:Y:S04]  /*225d0*/  LDL.64 R104, [R1+0x1cb0] ;  /* 0x001cb00001687983 */ /* 0x010f280000100a00 */
[----:B-1----:R-:W4:Y:S04]  /*225e0*/  LDL.64 R140, [R1+0x1cc0] ;  /* 0x001cc000018c7983 */ /* 0x002f280000100a00 */
[----:B---3--:R-:W3:Y:S04]  /*225f0*/  LDL.64 R128, [R1+0x1cf0] ;  /* 0x001cf00001807983 */ /* 0x008ee80000100a00 */
[----:B------:R-:W4:Y:S04]  /*22600*/  LDL.64 R164, [R1+0x1c88] ;  /* 0x001c880001a47983 */ /* 0x000f280000100a00 */
[----:B------:R1:W-:Y:S04]  /*22610*/  LDGSTS.E [R93+0x15380], [R136.64], P1 ;  /* 0x15380000885d7fae */ /* 0x0003e80008921848 */
[----:B------:R1:W-:Y:S04]  /*22620*/  LDGSTS.E [R93+0x16200], [R74.64], P6 ;  /* 0x162000004a5d7fae */ /* 0x0003e8000b121848 */
[----:B-1----:R-:W4:Y:S04]  /*22630*/  LDL.64 R136, [R1+0x1ce0] ;  /* 0x001ce00001887983 */ /* 0x002f280000100a00 */
[----:B------:R-:W4:Y:S04]  /*22640*/  LDL.64 R74, [R1+0x2270] ;  /* 0x00227000014a7983 */ /* 0x000f280000100a00 */
        /* <DEDUP_REMOVED lines=16> */
[----:B--2---:R1:W-:Y:S04]  /*22750*/  LDGSTS.E [R93+0x18280], [R234.64], P0 ;  /* 0x18280000ea5d7fae */ /* 0x0043e80008121848 */
[----:B-1----:R-:W2:Y:S04]  /*22760*/  LDL.64 R234, [R1+0x2180] ;  /* 0x0021800001ea7983 */ /* 0x002ea80000100a00 */
[----:B---3--:R1:W-:Y:S04]  /*22770*/  LDGSTS.E [R93+0x18300], [R128.64], P5 ;  /* 0x18300000805d7fae */ /* 0x0083e8000a921848 */
[----:B-1----:R-:W3:Y:S04]  /*22780*/  LDL.64 R128, [R1+0x1ca0] ;  /* 0x001ca00001807983 */ /* 0x002ee80000100a00 */
[----:B----4-:R1:W-:Y:S04]  /*22790*/  LDGSTS.E [R93+0x18380], [R136.64], P1 ;  /* 0x18380000885d7fae */ /* 0x0103e80008921848 */
[----:B------:R4:W-:Y:S04]  /*227a0*/  LDGSTS.E [R93+0x19200], [R74.64], P6 ;  /* 0x192000004a5d7fae */ /* 0x0009e8000b121848 */
[----:B------:R4:W-:Y:S04]  /*227b0*/  LDGSTS.E [R93+0x19280], [R24.64], P0 ;  /* 0x19280000185d7fae */ /* 0x0009e80008121848 */
[----:B-1----:R-:W3:Y:S04]  /*227c0*/  LDL.64 R136, [R1+0x21f8] ;  /* 0x0021f80001887983 */ /* 0x002ee80000100a00 */
[----:B----4-:R-:W4:Y:S04]  /*227d0*/  LDL.64 R74, [R1+0x2178] ;  /* 0x00217800014a7983 */ /* 0x010f280000100a00 */
[----:B------:R-:W4:Y:S04]  /*227e0*/  LDL.LU.64 R24, [R1+0x51b8] ;  /* 0x0051b80001187983 */ /* 0x000f280000300a00 */
[----:B------:R1:W-:Y:S04]  /*227f0*/  LDGSTS.E [R93+0x19300], [R130.64], P5 ;  /* 0x19300000825d7fae */ /* 0x0003e8000a921848 */
[----:B------:R1:W-:Y:S04]  /*22800*/  LDGSTS.E [R93+0x19380], [R222.64], P1 ;  /* 0x19380000de5d7fae */ /* 0x0003e80008921848 */
[----:B-1----:R-:W4:Y:S04]  /*22810*/  LDL.64 R130, [R1+0x1c80] ;  /* 0x001c800001827983 */ /* 0x002f280000100a00 */
[----:B------:R-:W4:Y:S04]  /*22820*/  LDL.64 R222, [R1+0x1c70] ;  /* 0x001c700001de7983 */ /* 0x000f280000100a00 */
[----:B------:R1:W-:Y:S04]  /*22830*/  LDGSTS.E [R93+0x1a200], [R106.64], P6 ;  /* 0x1a2000006a5d7fae */ /* 0x0003e8000b121848 */
[----:B------:R1:W-:Y:S04]  /*22840*/  LDGSTS.E [R93+0x1a280], [R16.64], P0 ;  /* 0x1a280000105d7fae */ /* 0x0003e80008121848 */
[----:B------:R1:W-:Y:S04]  /*22850*/  LDGSTS.E [R93+0x1a300], [R32.64], P5 ;  /* 0x1a300000205d7fae */ /* 0x0003e8000a921848 */
[----:B-1----:R-:W4:Y:S04]  /*22860*/  LDL.64 R106, [R1+0x21f0] ;  /* 0x0021f000016a7983 */ /* 0x002f280000100a00 */
[----:B------:R1:W-:Y:S04]  /*22870*/  LDGSTS.E [R93+0x1a380], [R102.64], P1 ;  /* 0x1a380000665d7fae */ /* 0x0003e80008921848 */
[----:B------:R1:W-:Y:S04]  /*22880*/  LDGSTS.E [R93+0x1b200], [R120.64], P6 ;  /* 0x1b200000785d7fae */ /* 0x0003e8000b121848 */
[----:B------:R-:W4:Y:S04]  /*22890*/  LDL.LU.64 R16, [R1+0x51b0] ;  /* 0x0051b00001107983 */ /* 0x000f280000300a00 */
[----:B------:R1:W-:Y:S04]  /*228a0*/  LDGSTS.E [R93+0x1b280], [R132.64], P0 ;  /* 0x1b280000845d7fae */ /* 0x0003e80008121848 */
[----:B-1----:R-:W4:Y:S04]  /*228b0*/  LDL.64 R120, [R1+0x2170] ;  /* 0x0021700001787983 */ /* 0x002f280000100a00 */
[----:B------:R1:W-:Y:S04]  /*228c0*/  LDGSTS.E [R93+0x1b300], [R140.64], P5 ;  /* 0x1b3000008c5d7fae */ /* 0x0003e8000a921848 */
        /* <DEDUP_REMOVED lines=12> */
[----:B------:R-:W1:Y:S04]  /*22990*/  S2R R252, SR_TID.X ;  /* 0x0000000000fc7919 */ /* 0x000e680000002100 */
[----:B------:R-:W4:Y:S04]  /*229a0*/  LDL.64 R132, [R1+0x1190] ;  /* 0x0011900001847983 */ /* 0x000f280000100a00 */
[----:B------:R-:W4:Y:S04]  /*229b0*/  LDL.64 R114, [R1+0x1288] ;  /* 0x0012880001727983 */ /* 0x000f280000100a00 */
[----:B------:R-:W4:Y:S04]  /*229c0*/  LDL.64 R104, [R1+0x1558] ;  /* 0x0015580001687983 */ /* 0x000f280000100a00 */
[----:B------:R-:W4:Y:S04]  /*229d0*/  LDL.64 R164, [R1+0x1550] ;  /* 0x0015500001a47983 */ /* 0x000f280000100a00 */
[----:B--2---:R2:W-:Y:S04]  /*229e0*/  LDGSTS.E [R93+0x1d280], [R234.64], P0 ;  /* 0x1d280000ea5d7fae */ /* 0x0045e80008121848 */
[----:B--2---:R-:W2:Y:S04]  /*229f0*/  LDL.64 R234, [R1+0x1150] ;  /* 0x0011500001ea7983 */ /* 0x004ea80000100a00 */
[----:B---3--:R3:W-:Y:S04]  /*22a00*/  LDGSTS.E [R93+0x1d300], [R128.64], P5 ;  /* 0x1d300000805d7fae */ /* 0x0087e8000a921848 */
[----:B------:R3:W-:Y:S04]  /*22a10*/  LDGSTS.E [R93+0x1d380], [R96.64], P1 ;  /* 0x1d380000605d7fae */ /* 0x0007e80008921848 */
[----:B---3--:R-:W3:Y:S01]  /*22a20*/  LDL.64 R128, [R1+0x1098] ;  /* 0x0010980001807983 */ /* 0x008ee20000100a00 */
[----:B-1----:R-:W-:-:S03]  /*22a30*/  LOP3.LUT R252, R252, 0x1f, RZ, 0xc0, !PT ;  /* 0x0000001ffcfc7812 */ /* 0x002fc600078ec0ff */
[----:B------:R-:W3:Y:S04]  /*22a40*/  LDL.64 R96, [R1+0x1458] ;  /* 0x0014580001607983 */ /* 0x000ee80000100a00 */
[----:B------:R1:W-:Y:S04]  /*22a50*/  LDGSTS.E [R93+0x1e200], [R136.64], P6 ;  /* 0x1e200000885d7fae */ /* 0x0003e8000b121848 */
[----:B----4-:R4:W-:Y:S04]  /*22a60*/  LDGSTS.E [R93+0x1e280], [R74.64], P0 ;  /* 0x1e2800004a5d7fae */ /* 0x0109e80008121848 */
[----:B-1----:R-:W3:Y:S04]  /*22a70*/  LDL.64 R136, [R1+0x1090] ;  /* 0x0010900001887983 */ /* 0x002ee80000100a00 */
[----:B----4-:R-:W4:Y:S04]  /*22a80*/  LDL.64 R74, [R1+0x1250] ;  /* 0x00125000014a7983 */ /* 0x010f280000100a00 */
[----:B------:R1:W-:Y:S04]  /*22a90*/  LDGSTS.E [R93+0x1e300], [R130.64], P5 ;  /* 0x1e300000825d7fae */ /* 0x0003e8000a921848 */
[----:B------:R1:W-:Y:S04]  /*22aa0*/  LDGSTS.E [R93+0x1e380], [R222.64], P1 ;  /* 0x1e380000de5d7fae */ /* 0x0003e80008921848 */
[----:B-1----:R-:W4:Y:S04]  /*22ab0*/  LDL.64 R130, [R1+0x1188] ;  /* 0x0011880001827983 */ /* 0x002f280000100a00 */
[----:B------:R-:W4:Y:S04]  /*22ac0*/  LDL.64 R222, [R1+0x10d8] ;  /* 0x0010d80001de7983 */ /* 0x000f280000100a00 */
[----:B------:R1:W-:Y:S04]  /*22ad0*/  LDGSTS.E [R93+0x1f200], [R106.64], P6 ;  /* 0x1f2000006a5d7fae */ /* 0x0003e8000b121848 */
[----:B-1----:R-:W4:Y:S01]  /*22ae0*/  LDL.64 R106, [R1+0x1350] ;  /* 0x00135000016a7983 */ /* 0x002f220000100a00 */
[----:B------:R-:W-:-:S05]  /*22af0*/  IMAD.SHL.U32 R252, R252, 0x4, RZ ;  /* 0x00000004fcfc7824 */ /* 0x000fca00078e00ff */
[----:B------:R-:W-:Y:S01]  /*22b00*/  LOP3.LUT R252, R252, 0x20, RZ, 0x3c, !PT ;  /* 0x00000020fcfc7812 */ /* 0x000fe200078e3cff */
[----:B------:R1:W-:Y:S04]  /*22b10*/  LDGSTS.E [R93+0x1f280], [R120.64], P0 ;  /* 0x1f280000785d7fae */ /* 0x0003e80008121848 */
[----:B-1----:R-:W4:Y:S04]  /*22b20*/  LDL.64 R120, [R1+0x1450] ;  /* 0x0014500001787983 */ /* 0x002f280000100a00 */
[----:B------:R1:W-:Y:S04]  /*22b30*/  LDGSTS.E [R93+0x1f300], [R140.64], P5 ;  /* 0x1f3000008c5d7fae */ /* 0x0003e8000a921848 */
[----:B------:R1:W-:Y:S04]  /*22b40*/  LDGSTS.E [R93+0x1f380], [R14.64], P1 ;  /* 0x1f3800000e5d7fae */ /* 0x0003e80008921848 */
[----:B-1----:R-:W4:Y:S04]  /*22b50*/  LDL.64 R140, [R1+0x1388] ;  /* 0x00138800018c7983 */ /* 0x002f280000100a00 */
[----:B------:R-:W4:Y:S04]  /*22b60*/  LDL.64 R92, [R1+0x1290] ;  /* 0x00129000015c7983 */ /* 0x000f280000100a00 */
[----:B------:R1:W-:Y:S04]  /*22b70*/  LDGSTS.E [R252+0x400], [R176.64], P6 ;  /* 0x00400000b0fc7fae */ /* 0x0003e8000b121848 */
[----:B------:R-:W4:Y:S04]  /*22b80*/  LDL.64 R14, [R1+0x1650] ;  /* 0x00165000010e7983 */ /* 0x000f280000100a00 */
[----:B-1----:R-:W4:Y:S04]  /*22b90*/  LDL.64 R176, [R1+0x1390] ;  /* 0x0013900001b07983 */ /* 0x002f280000100a00 */
[----:B--2---:R1:W-:Y:S04]  /*22ba0*/  LDGSTS.E [R252+0x480], [R234.64], P0 ;  /* 0x00480000eafc7fae */ /* 0x0043e80008121848 */
[----:B-1----:R-:W2:Y:S04]  /*22bb0*/  LDL.64 R234, [R1+0x1658] ;  /* 0x0016580001ea7983 */ /* 0x002ea80000100a00 */
[----:B---3--:R1:W-:Y:S04]  /*22bc0*/  LDGSTS.E [R252+0x500], [R128.64], P5 ;  /* 0x0050000080fc7fae */ /* 0x0083e8000a921848 */
[----:B-1----:R-:W3:Y:S04]  /*22bd0*/  LDL.64 R128, [R1+0x1488] ;  /* 0x0014880001807983 */ /* 0x002ee80000100a00 */
[----:B------:R1:W-:Y:S04]  /*22be0*/  LDGSTS.E [R252+0x580], [R136.64], P1 ;  /* 0x0058000088fc7fae */ /* 0x0003e80008921848 */
[----:B------:R4:W-:Y:S04]  /*22bf0*/  LDGSTS.E [R252+0x1400], [R162.64], P6 ;  /* 0x01400000a2fc7fae */ /* 0x0009e8000b121848 */
[----:B----4-:R4:W-:Y:S04]  /*22c00*/  LDGSTS.E [R252+0x1480], [R74.64], P0 ;  /* 0x014800004afc7fae */ /* 0x0109e80008121848 */
[----:B-1----:R-:W3:Y:S04]  /*22c10*/  LDL.64 R136, [R1+0x1490] ;  /* 0x0014900001887983 */ /* 0x002ee80000100a00 */
[----:B------:R-:W3:Y:S04]  /*22c20*/  LDL.64 R162, [R1+0x1758] ;  /* 0x0017580001a27983 */ /* 0x000ee80000100a00 */
[----:B----4-:R-:W3:Y:S04]  /*22c30*/  LDL.64 R74, [R1+0x1750] ;  /* 0x00175000014a7983 */ /* 0x010ee80000100a00 */
[----:B------:R1:W-:Y:S04]  /*22c40*/  LDGSTS.E [R252+0x1500], [R222.64], P5 ;  /* 0x01500000defc7fae */ /* 0x0003e8000a921848 */
[----:B------:R1:W-:Y:S04]  /*22c50*/  LDGSTS.E [R252+0x1580], [R32.64], P1 ;  /* 0x0158000020fc7fae */ /* 0x0003e80008921848 */
[----:B------:R1:W-:Y:S04]  /*22c60*/  LDGSTS.E [R252+0x2400], [R102.64], P6 ;  /* 0x0240000066fc7fae */ /* 0x0003e8000b121848 */
[----:B-1----:R-:W3:Y:S04]  /*22c70*/  LDL.64 R222, [R1+0x1588] ;  /* 0x0015880001de7983 */ /* 0x002ee80000100a00 */
[----:B------:R1:W-:Y:S04]  /*22c80*/  LDGSTS.E [R252+0x2480], [R106.64], P0 ;  /* 0x024800006afc7fae */ /* 0x0003e80008121848 */
[----:B------:R1:W-:Y:S04]  /*22c90*/  LDGSTS.E [R252+0x2500], [R130.64], P5 ;  /* 0x0250000082fc7fae */ /* 0x0003e8000a921848 */
[----:B------:R1:W-:Y:S04]  /*22ca0*/  LDGSTS.E [R252+0x2580], [R132.64], P1 ;  /* 0x0258000084fc7fae */ /* 0x0003e80008921848 */
[----:B-1----:R-:W3:Y:S04]  /*22cb0*/  LDL.64 R106, [R1+0x1590] ;  /* 0x00159000016a7983 */ /* 0x002ee80000100a00 */
[----:B------:R-:W3:Y:S04]  /*22cc0*/  LDL.64 R130, [R1+0x1850] ;  /* 0x0018500001827983 */ /* 0x000ee80000100a00 */
        /* <DEDUP_REMOVED lines=8> */
[----:B------:R1:W-:Y:S04]  /*22d50*/  LDGSTS.E [R252+0x4500], [R140.64], P5 ;  /* 0x045000008cfc7fae */ /* 0x0003e8000a921848 */
[----:B-1----:R-:W3:Y:S04]  /*22d60*/  LDL.64 R92, [R1+0x1690] ;  /* 0x00169000015c7983 */ /* 0x002ee80000100a00 */
[----:B------:R1:W-:Y:S04]  /*22d70*/  LDGSTS.E [R252+0x4580], [R176.64], P1 ;  /* 0x04580000b0fc7fae */ /* 0x0003e80008921848 */
[----:B------:R-:W3:Y:S04]  /*22d80*/  LDL.64 R32, [R1+0x1880] ;  /* 0x0018800001207983 */ /* 0x000ee80000100a00 */
[----:B------:R-:W3:Y:S04]  /*22d90*/  LDL.64 R102, [R1+0x1888] ;  /* 0x0018880001667983 */ /* 0x000ee80000100a00 */
[----:B-1----:R-:W3:Y:S04]  /*22da0*/  LDL.64 R176, [R1+0x1900] ;  /* 0x0019000001b07983 */ /* 0x002ee80000100a00 */
[----:B------:R-:W3:Y:S04]  /*22db0*/  LDL.64 R132, [R1+0x1930] ;  /* 0x0019300001847983 */ /* 0x000ee80000100a00 */
[----:B------:R-:W3:Y:S04]  /*22dc0*/  LDL.64 R114, [R1+0x1b08] ;  /* 0x001b080001727983 */ /* 0x000ee80000100a00 */
[----:B------:R-:W3:Y:S04]  /*22dd0*/  LDL.64 R104, [R1+0x19e8] ;  /* 0x0019e80001687983 */ /* 0x000ee80000100a00 */
[----:B------:R-:W3:Y:S04]  /*22de0*/  LDL.64 R164, [R1+0x1bc0] ;  /* 0x001bc00001a47983 */ /* 0x000ee80000100a00 */
[----:B------:R-:W3:Y:S04]  /*22df0*/  LDL.64 R140, [R1+0x1bb8] ;  /* 0x001bb800018c7983 */ /* 0x000ee80000100a00 */
[----:B--2---:R1:W-:Y:S04]  /*22e00*/  LDGSTS.E [R252+0x5400], [R234.64], P6 ;  /* 0x05400000eafc7fae */ /* 0x0043e8000b121848 */
[----:B------:R2:W-:Y:S04]  /*22e10*/  LDGSTS.E [R252+0x5480], [R14.64], P0 ;  /* 0x054800000efc7fae */ /* 0x0005e80008121848 */
[----:B-1----:R-:W4:Y:S04]  /*22e20*/  LDL.64 R234, [R1+0x18f8] ;  /* 0x0018f80001ea7983 */ /* 0x002f280000100a00 */
[----:B--2---:R-:W2:Y:S04]  /*22e30*/  LDL.64 R14, [R1+0x1790] ;  /* 0x00179000010e7983 */ /* 0x004ea80000100a00 */
[----:B---3--:R1:W-:Y:S04]  /*22e40*/  LDGSTS.E [R252+0x5500], [R128.64], P5 ;  /* 0x0550000080fc7fae */ /* 0x0083e8000a921848 */
[----:B-1----:R-:W3:Y:S04]  /*22e50*/  LDL.64 R128, [R1+0x1788] ;  /* 0x0017880001807983 */ /* 0x002ee80000100a00 */
[----:B------:R1:W-:Y:S04]  /*22e60*/  LDGSTS.E [R252+0x5580], [R136.64], P1 ;  /* 0x0558000088fc7fae */ /* 0x0003e80008921848 */
[----:B------:R1:W-:Y:S04]  /*22e70*/  LDGSTS.E [R252+0x6400], [R162.64], P6 ;  /* 0x06400000a2fc7fae */ /* 0x0003e8000b121848 */
[----:B------:R1:W-:Y:S04]  /*22e80*/  LDGSTS.E [R252+0x6480], [R74.64], P0 ;  /* 0x064800004afc7fae */ /* 0x0003e80008121848 */
[----:B-1----:R-:W2:Y:S04]  /*22e90*/  LDL.64 R136, [R1+0x19b0] ;  /* 0x0019b00001887983 */ /* 0x002ea80000100a00 */
[----:B------:R-:W2:Y:S04]  /*22ea0*/  LDL.64 R162, [R1+0x1938] ;  /* 0x0019380001a27983 */ /* 0x000ea80000100a00 */
[----:B------:R-:W2:Y:S04]  /*22eb0*/  LDL.64 R74, [R1+0x19a8] ;  /* 0x0019a800014a7983 */ /* 0x000ea80000100a00 */
[----:B------:R1:W-:Y:S04]  /*22ec0*/  LDGSTS.E [R252+0x6500], [R222.64], P5 ;  /* 0x06500000defc7fae */ /* 0x0003e8000a921848 */
[----:B-1----:R-:W2:Y:S04]  /*22ed0*/  LDL.64 R222, [R1+0x1a60] ;  /* 0x001a600001de7983 */ /* 0x002ea80000100a00 */
[----:B------:R1:W-:Y:S04]  /*22ee0*/  LDGSTS.E [R252+0x6580], [R106.64], P1 ;  /* 0x065800006afc7fae */ /* 0x0003e80008921848 */
[----:B------:R1:W-:Y:S04]  /*22ef0*/  LDGSTS.E [R252+0x7400], [R130.64], P6 ;  /* 0x0740000082fc7fae */ /* 0x0003e8000b121848 */
[----:B-1----:R-:W2:Y:S04]  /*22f00*/  LDL.64 R106, [R1+0x1a58] ;  /* 0x001a5800016a7983 */ /* 0x002ea80000100a00 */
[----:B------:R-:W2:Y:S04]  /*22f10*/  LDL.64 R130, [R1+0x1b10] ;  /* 0x001b100001827983 */ /* 0x000ea80000100a00 */
[----:B------:R1:W-:Y:S04]  /*22f20*/  LDGSTS.E [R252+0x7480], [R96.64], P0 ;  /* 0x0748000060fc7fae */ /* 0x0003e80008121848 */
[----:B------:R1:W-:Y:S04]  /*22f30*/  LDGSTS.E [R252+0x7500], [R120.64], P5 ;  /* 0x0750000078fc7fae */ /* 0x0003e8000a921848 */
[----:B-1----:R-:W2:Y:S04]  /*22f40*/  LDL.64 R96, [R1+0x1e08] ;  /* 0x001e080001607983 */ /* 0x002ea80000100a00 */
[----:B------:R-:W2:Y:S04]  /*22f50*/  LDL.64 R120, [R1+0x19e0] ;  /* 0x0019e00001787983 */ /* 0x000ea80000100a00 */
[----:B------:R1:W-:Y:S04]  /*22f60*/  LDGSTS.E [R252+0x7580], [R92.64], P1 ;  /* 0x075800005cfc7fae */ /* 0x0003e80008921848 */
[----:B-1----:R-:W2:Y:S04]  /*22f70*/  LDL.64 R92, [R1+0x1a90] ;  /* 0x001a9000015c7983 */ /* 0x002ea80000100a00 */
[----:B------:R1:W-:Y:S04]  /*22f80*/  LDGSTS.E [R252+0x8400], [R176.64], P6 ;  /* 0x08400000b0fc7fae */ /* 0x0003e8000b121848 */
[----:B-1----:R-:W2:Y:S04]  /*22f90*/  LDL.64 R176, [R1+0x1a98] ;  /* 0x001a980001b07983 */ /* 0x002ea80000100a00 */
[----:B----4-:R1:W-:Y:S04]  /*22fa0*/  LDGSTS.E [R252+0x8480], [R234.64], P0 ;  /* 0x08480000eafc7fae */ /* 0x0103e80008121848 */
[----:B-1----:R-:W4:Y:S04]  /*22fb0*/  LDL.64 R234, [R1+0x1e00] ;  /* 0x001e000001ea7983 */ /* 0x002f280000100a00 */
[----:B---3--:R1:W-:Y:S04]  /*22fc0*/  LDGSTS.E [R252+0x8500], [R128.64], P5 ;  /* 0x0850000080fc7fae */ /* 0x0083e8000a921848 */
[----:B--2---:R2:W-:Y:S04]  /*22fd0*/  LDGSTS.E [R252+0x8580], [R14.64], P1 ;  /* 0x085800000efc7fae */ /* 0x0045e80008921848 */
[----:B-1----:R-:W3:Y:S04]  /*22fe0*/  LDL.64 R128, [R1+0x1b40] ;  /* 0x001b400001807983 */ /* 0x002ee80000100a00 */
[----:B--2---:R-:W2:Y:S04]  /*22ff0*/  LDL.64 R14, [R1+0x1b48] ;  /* 0x001b4800010e7983 */ /* 0x004ea80000100a00 */
[----:B------:R1:W-:Y:S04]  /*23000*/  LDGSTS.E [R252+0x9400], [R136.64], P6 ;  /* 0x0940000088fc7fae */ /* 0x0003e8000b121848 */
[----:B------:R1:W-:Y:S04]  /*23010*/  LDGSTS.E [R252+0x9480], [R74.64], P0 ;  /* 0x094800004afc7fae */ /* 0x0003e80008121848 */
        /* <DEDUP_REMOVED lines=26> */
[----:B------:R-:W2:Y:S04]  /*231c0*/  LDL.64 R176, [R1+0x2680] ;  /* 0x0026800001b07983 */ /* 0x000ea80000100a00 */
[----:B------:R-:W2:Y:S04]  /*231d0*/  LDL.64 R114, [R1+0x25f0] ;  /* 0x0025f00001727983 */ /* 0x000ea80000100a00 */
[----:B-1----:R-:W2:Y:S04]  /*231e0*/  LDL.64 R96, [R1+0x1eb8] ;  /* 0x001eb80001607983 */ /* 0x002ea80000100a00 */
[----:B------:R-:W2:Y:S04]  /*231f0*/  LDL.64 R104, [R1+0x1e78] ;  /* 0x001e780001687983 */ /* 0x000ea80000100a00 */
[----:B------:R-:W2:Y:S04]  /*23200*/  LDL.64 R164, [R1+0x1e70] ;  /* 0x001e700001a47983 */ /* 0x000ea80000100a00 */
[----:B------:R-:W2:Y:S04]  /*23210*/  LDL.64 R140, [R1+0x25c0] ;  /* 0x0025c000018c7983 */ /* 0x000ea80000100a00 */
[----:B----4-:R1:W-:Y:S04]  /*23220*/  LDGSTS.E [R252+0xd480], [R234.64], P0 ;  /* 0x0d480000eafc7fae */ /* 0x0103e80008121848 */
[----:B-1----:R-:W4:Y:S04]  /*23230*/  LDL.64 R234, [R1+0x23d8] ;  /* 0x0023d80001ea7983 */ /* 0x002f280000100a00 */
[----:B---3--:R1:W-:Y:S04]  /*23240*/  LDGSTS.E [R252+0xd500], [R128.64], P5 ;  /* 0x0d50000080fc7fae */ /* 0x0083e8000a921848 */
[----:B--2---:R2:W-:Y:S04]  /*23250*/  LDGSTS.E [R252+0xd580], [R14.64], P1 ;  /* 0x0d5800000efc7fae */ /* 0x0045e80008921848 */
[----:B-1----:R-:W3:Y:S04]  /*23260*/  LDL.64 R128, [R1+0x1ea0] ;  /* 0x001ea00001807983 */ /* 0x002ee80000100a00 */
[----:B--2---:R-:W3:Y:S04]  /*23270*/  LDL.64 R14, [R1+0x1e90] ;  /* 0x001e9000010e7983 */ /* 0x004ee80000100a00 */
[----:B------:R1:W-:Y:S04]  /*23280*/  LDGSTS.E [R252+0xe400], [R136.64], P6 ;  /* 0x0e40000088fc7fae */ /* 0x0003e8000b121848 */
[----:B-1----:R-:W3:Y:S04]  /*23290*/  LDL.64 R136, [R1+0x2650] ;  /* 0x0026500001887983 */ /* 0x002ee80000100a00 */
[----:B------:R1:W-:Y:S04]  /*232a0*/  LDGSTS.E [R252+0xe480], [R74.64], P0 ;  /* 0x0e4800004afc7fae */ /* 0x0003e80008121848 */
        /* <DEDUP_REMOVED lines=11> */
[----:B------:R1:W-:Y:S04]  /*23360*/  LDGSTS.E [R252+0xf580], [R92.64], P1 ;  /* 0x0f5800005cfc7fae */ /* 0x0003e80008921848 */
[----:B------:R1:W-:Y:S04]  /*23370*/  LDGSTS.E [R252+0x10400], [R176.64], P6 ;  /* 0x10400000b0fc7fae */ /* 0x0003e8000b121848 */
[----:B-1----:R-:W3:Y:S04]  /*23380*/  LDL.64 R92, [R1+0x1e68] ;  /* 0x001e6800015c7983 */ /* 0x002ee80000100a00 */
[----:B------:R-:W3:Y:S04]  /*23390*/  LDL.64 R176, [R1+0x2590] ;  /* 0x0025900001b07983 */ /* 0x000ee80000100a00 */
[----:B----4-:R1:W-:Y:S04]  /*233a0*/  LDGSTS.E [R252+0x10480], [R234.64], P0 ;  /* 0x10480000eafc7fae */ /* 0x0103e80008121848 */
[----:B------:R4:W-:Y:S04]  /*233b0*/  LDGSTS.E [R252+0x10500], [R96.64], P5 ;  /* 0x1050000060fc7fae */ /* 0x0009e8000a921848 */
[----:B-1----:R-:W2:Y:S04]  /*233c0*/  LDL.64 R234, [R1+0x2360] ;  /* 0x0023600001ea7983 */ /* 0x002ea80000100a00 */
[----:B----4-:R-:W4:Y:S04]  /*233d0*/  LDL.64 R96, [R1+0x1e48] ;  /* 0x001e480001607983 */ /* 0x010f280000100a00 */
[----:B---3--:R1:W-:Y:S04]  /*233e0*/  LDGSTS.E [R252+0x10580], [R128.64], P1 ;  /* 0x1058000080fc7fae */ /* 0x0083e80008921848 */
[----:B-1----:R-:W3:Y:S04]  /*233f0*/  LDL.64 R128, [R1+0x1e40] ;  /* 0x001e400001807983 */ /* 0x002ee80000100a00 */
        /* <DEDUP_REMOVED lines=8> */
[----:B------:R1:W-:Y:S04]  /*23480*/  LDGSTS.E [R252+0x12400], [R222.64], P6 ;  /* 0x12400000defc7fae */ /* 0x0003e8000b121848 */
[----:B------:R1:W-:Y:S04]  /*23490*/  LDGSTS.E [R252+0x12480], [R132.64], P0 ;  /* 0x1248000084fc7fae */ /* 0x0003e80008121848 */
[----:B------:R1:W-:Y:S04]  /*234a0*/  LDGSTS.E [R252+0x12500], [R74.64], P5 ;  /* 0x125000004afc7fae */ /* 0x0003e8000a921848 */
[----:B-1----:R-:W3:Y:S04]  /*234b0*/  LDL.64 R222, [R1+0x1e38] ;  /* 0x001e380001de7983 */ /* 0x002ee80000100a00 */
[----:B------:R1:W-:Y:S04]  /*234c0*/  LDGSTS.E [R252+0x12580], [R106.64], P1 ;  /* 0x125800006afc7fae */ /* 0x0003e80008921848 */
[----:B------:R-:W3:Y:S04]  /*234d0*/  LDL.64 R74, [R1+0x1e30] ;  /* 0x001e3000014a7983 */ /* 0x000ee80000100a00 */
[----:B------:R1:W-:Y:S04]  /*234e0*/  LDGSTS.E [R252+0x13400], [R114.64], P6 ;  /* 0x1340000072fc7fae */ /* 0x0003e8000b121848 */
[----:B-1----:R-:W3:Y:S04]  /*234f0*/  LDL.64 R106, [R1+0x2530] ;  /* 0x00253000016a7983 */ /* 0x002ee80000100a00 */
[----:B------:R1:W-:Y:S04]  /*23500*/  LDGSTS.E [R252+0x13480], [R130.64], P0 ;  /* 0x1348000082fc7fae */ /* 0x0003e80008121848 */
[----:B------:R1:W-:Y:S04]  /*23510*/  LDGSTS.E [R252+0x13500], [R104.64], P5 ;  /* 0x1350000068fc7fae */ /* 0x0003e8000a921848 */
[----:B------:R1:W-:Y:S04]  /*23520*/  LDGSTS.E [R252+0x13580], [R164.64], P1 ;  /* 0x13580000a4fc7fae */ /* 0x0003e80008921848 */
[----:B-1----:R-:W3:Y:S04]  /*23530*/  LDL.64 R130, [R1+0x2350] ;  /* 0x0023500001827983 */ /* 0x002ee80000100a00 */
[----:B------:R1:W-:Y:S04]  /*23540*/  LDGSTS.E [R252+0x14400], [R140.64], P6 ;  /* 0x144000008cfc7fae */ /* 0x0003e8000b121848 */
        /* <DEDUP_REMOVED lines=8> */
[----:B------:R-:W3:Y:S04]  /*235d0*/  LDL.64 R162, [R1+0x2348] ;  /* 0x0023480001a27983 */ /* 0x000ee80000100a00 */
[----:B------:R-:W3:Y:S04]  /*235e0*/  LDL.64 R176, [R1+0x2500] ;  /* 0x0025000001b07983 */ /* 0x000ee80000100a00 */
[----:B------:R-:W3:Y:S04]  /*235f0*/  LDL.64 R104, [R1+0x2330] ;  /* 0x0023300001687983 */ /* 0x000ee80000100a00 */
[----:B------:R-:W3:Y:S04]  /*23600*/  LDL.64 R164, [R1+0x1d90] ;  /* 0x001d900001a47983 */ /* 0x000ee80000100a00 */
[----:B------:R-:W3:Y:S04]  /*23610*/  LDL.64 R140, [R1+0x1d78] ;  /* 0x001d7800018c7983 */ /* 0x000ee80000100a00 */
[----:B--2---:R1:W-:Y:S04]  /*23620*/  LDGSTS.E [R252+0x15480], [R234.64], P0 ;  /* 0x15480000eafc7fae */ /* 0x0043e80008121848 */
[----:B----4-:R2:W-:Y:S04]  /*23630*/  LDGSTS.E [R252+0x15500], [R96.64], P5 ;  /* 0x1550000060fc7fae */ /* 0x0105e8000a921848 */
[----:B-1----:R-:W4:Y:S04]  /*23640*/  LDL.64 R234, [R1+0x1e10] ;  /* 0x001e100001ea7983 */ /* 0x002f280000100a00 */
[----:B--2---:R-:W2:Y:S04]  /*23650*/  LDL.64 R96, [R1+0x1db8] ;  /* 0x001db80001607983 */ /* 0x004ea80000100a00 */
[----:B---3--:R1:W-:Y:S04]  /*23660*/  LDGSTS.E [R252+0x15580], [R128.64], P1 ;  /* 0x1558000080fc7fae */ /* 0x0083e80008921848 */
[----:B-1----:R-:W3:Y:S04]  /*23670*/  LDL.64 R128, [R1+0x1dd8] ;  /* 0x001dd80001807983 */ /* 0x002ee80000100a00 */
[----:B------:R1:W-:Y:S04]  /*23680*/  LDGSTS.E [R252+0x16400], [R136.64], P6 ;  /* 0x1640000088fc7fae */ /* 0x0003e8000b121848 */
        /* <DEDUP_REMOVED lines=19> */
[----:B----4-:R1:W-:Y:S04]  /*237c0*/  LDGSTS.E [R252+0x18500], [R234.64], P5 ;  /* 0x18500000eafc7fae */ /* 0x0103e8000a921848 */
[----:B-1----:R-:W4:Y:S04]  /*237d0*/  LDL.64 R234, [R1+0x1d40] ;  /* 0x001d400001ea7983 */ /* 0x002f280000100a00 */
[----:B---3--:R1:W-:Y:S04]  /*237e0*/  LDGSTS.E [R252+0x18580], [R128.64], P1 ;  /* 0x1858000080fc7fae */ /* 0x0083e80008921848 */
[----:B------:R3:W-:Y:S04]  /*237f0*/  LDGSTS.E [R252+0x19400], [R32.64], P6 ;  /* 0x1940000020fc7fae */ /* 0x0007e8000b121848 */
[----:B------:R2:W-:Y:S04]  /*23800*/  LDGSTS.E [R252+0x19480], [R102.64], P0 ;  /* 0x1948000066fc7fae */ /* 0x0005e80008121848 */
[----:B-1----:R-:W4:Y:S04]  /*23810*/  LDL.64 R128, [R1+0x1d28] ;  /* 0x001d280001807983 */ /* 0x002f280000100a00 */
[----:B---3--:R-:W3:Y:S04]  /*23820*/  LDL.64 R32, [R1+0x1040] ;  /* 0x0010400001207983 */ /* 0x008ee80000100a00 */
[----:B--2---:R1:W-:Y:S04]  /*23830*/  LDGSTS.E [R252+0x19500], [R136.64], P5 ;  /* 0x1950000088fc7fae */ /* 0x0043e8000a921848 */
[----:B------:R2:W-:Y:S04]  /*23840*/  LDGSTS.E [R252+0x19580], [R96.64], P1 ;  /* 0x1958000060fc7fae */ /* 0x0005e80008921848 */
[----:B------:R2:W-:Y:S04]  /*23850*/  LDGSTS.E [R252+0x1a400], [R132.64], P6 ;  /* 0x1a40000084fc7fae */ /* 0x0005e8000b121848 */
[----:B-1----:R-:W3:Y:S04]  /*23860*/  LDL.64 R136, [R1+0x2418] ;  /* 0x0024180001887983 */ /* 0x002ee80000100a00 */
[----:B--2---:R-:W2:Y:S04]  /*23870*/  LDL.64 R96, [R1+0x2318] ;  /* 0x0023180001607983 */ /* 0x004ea80000100a00 */
[----:B------:R1:W-:Y:S04]  /*23880*/  LDGSTS.E [R252+0x1a480], [R14.64], P0 ;  /* 0x1a4800000efc7fae */ /* 0x0003e80008121848 */
[----:B------:R-:W2:Y:S04]  /*23890*/  LDL.64 R102, [R1+0x1268] ;  /* 0x0012680001667983 */ /* 0x000ea80000100a00 */
[----:B------:R-:W2:Y:S04]  /*238a0*/  LDL.64 R132, [R1+0x10b0] ;  /* 0x0010b00001847983 */ /* 0x000ea80000100a00 */
[----:B------:R1:W-:Y:S04]  /*238b0*/  LDGSTS.E [R252+0x1a500], [R222.64], P5 ;  /* 0x1a500000defc7fae */ /* 0x0003e8000a921848 */
[----:B-1----:R-:W2:Y:S04]  /*238c0*/  LDL.64 R14, [R1+0x1d20] ;  /* 0x001d2000010e7983 */ /* 0x002ea80000100a00 */
[----:B------:R1:W-:Y:S04]  /*238d0*/  LDGSTS.E [R252+0x1a580], [R114.64], P1 ;  /* 0x1a58000072fc7fae */ /* 0x0003e80008921848 */
[----:B------:R-:W2:Y:S04]  /*238e0*/  LDL.64 R222, [R1+0x1d08] ;  /* 0x001d080001de7983 */ /* 0x000ea80000100a00 */
[----:B------:R1:W-:Y:S04]  /*238f0*/  LDGSTS.E [R252+0x1b400], [R106.64], P6 ;  /* 0x1b4000006afc7fae */ /* 0x0003e8000b121848 */
[----:B------:R1:W-:Y:S04]  /*23900*/  LDGSTS.E [R252+0x1b480], [R104.64], P0 ;  /* 0x1b48000068fc7fae */ /* 0x0003e80008121848 */
[----:B------:R1:W-:Y:S04]  /*23910*/  LDGSTS.E [R252+0x1b500], [R164.64], P5 ;  /* 0x1b500000a4fc7fae */ /* 0x0003e8000a921848 */
[----:B-1----:R-:W2:Y:S04]  /*23920*/  LDL.64 R106, [R1+0x23f8] ;  /* 0x0023f800016a7983 */ /* 0x002ea80000100a00 */
[----:B------:R1:W-:Y:S04]  /*23930*/  LDGSTS.E [R252+0x1b580], [R140.64], P1 ;  /* 0x1b5800008cfc7fae */ /* 0x0003e80008921848 */
[----:B------:R1:W-:Y:S04]  /*23940*/  LDGSTS.E [R252+0x1c400], [R130.64], P6 ;  /* 0x1c40000082fc7fae */ /* 0x0003e8000b121848 */
[----:B------:R-:W2:Y:S04]  /*23950*/  LDL.64 R114, [R1+0x11a8] ;  /* 0x0011a80001727983 */ /* 0x000ea80000100a00 */
[----:B-1----:R-:W2:Y:S04]  /*23960*/  LDL.64 R140, [R1+0x1368] ;  /* 0x00136800018c7983 */ /* 0x002ea80000100a00 */
[----:B------:R-:W2:Y:S04]  /*23970*/  LDL.64 R130, [R1+0x2310] ;  /* 0x0023100001827983 */ /* 0x000ea80000100a00 */
[----:B------:R1:W-:Y:S04]  /*23980*/  LDGSTS.E [R252+0x1c480], [R120.64], P0 ;  /* 0x1c48000078fc7fae */ /* 0x0003e80008121848 */
[----:B------:R1:W-:Y:S04]  /*23990*/  LDGSTS.E [R252+0x1c500], [R74.64], P5 ;  /* 0x1c5000004afc7fae */ /* 0x0003e8000a921848 */
[----:B------:R-:W2:Y:S04]  /*239a0*/  LDL.64 R104, [R1+0x1468] ;  /* 0x0014680001687983 */ /* 0x000ea80000100a00 */
        /* <DEDUP_REMOVED lines=13> */
[----:B---3--:R1:W-:Y:S04]  /*23a80*/  LDGSTS.E [R252+0x1e400], [R136.64], P6 ;  /* 0x1e40000088fc7fae */ /* 0x0083e8000b121848 */
[----:B--2---:R2:W-:Y:S04]  /*23a90*/  LDGSTS.E [R252+0x1e480], [R96.64], P0 ;  /* 0x1e48000060fc7fae */ /* 0x0045e80008121848 */
[----:B-1----:R-:W3:Y:S04]  /*23aa0*/  LDL.64 R136, [R1+0x10a8] ;  /* 0x0010a80001887983 */ /* 0x002ee80000100a00 */
[----:B--2---:R-:W3:Y:S04]  /*23ab0*/  LDL.64 R96, [R1+0x12a8] ;  /* 0x0012a80001607983 */ /* 0x004ee80000100a00 */
[----:B------:R1:W-:Y:S04]  /*23ac0*/  LDGSTS.E [R252+0x1e500], [R14.64], P5 ;  /* 0x1e5000000efc7fae */ /* 0x0003e8000a921848 */
[----:B------:R1:W-:Y:S04]  /*23ad0*/  LDGSTS.E [R252+0x1e580], [R222.64], P1 ;  /* 0x1e580000defc7fae */ /* 0x0003e80008921848 */
[----:B-1----:R-:W3:Y:S04]  /*23ae0*/  LDL.64 R14, [R1+0x1560] ;  /* 0x00156000010e7983 */ /* 0x002ee80000100a00 */
[----:B------:R-:W3:Y:S04]  /*23af0*/  LDL.64 R222, [R1+0x11b0] ;  /* 0x0011b00001de7983 */ /* 0x000ee80000100a00 */
        /* <DEDUP_REMOVED lines=9> */
[----:B------:R1:W-:Y:S04]  /*23b90*/  LDGSTS.E [R0+0x680], [R176.64], P0 ;  /* 0x00680000b0007fae */ /* 0x0003e80008121848 */
[----:B-1----:R-:W3:Y:S04]  /*23ba0*/  LDL.64 R92, [R1+0x1668] ;  /* 0x00166800015c7983 */ /* 0x002ee80000100a00 */
[----:B------:R-:W3:Y:S04]  /*23bb0*/  LDL.64 R176, [R1+0x1660] ;  /* 0x0016600001b07983 */ /* 0x000ee80000100a00 */
[----:B----4-:R1:W-:Y:S04]  /*23bc0*/  LDGSTS.E [R0+0x700], [R234.64], P5 ;  /* 0x00700000ea007fae */ /* 0x0103e8000a921848 */
[----:B------:R4:W-:Y:S04]  /*23bd0*/  LDGSTS.E [R0+0x780], [R32.64], P1 ;  /* 0x0078000020007fae */ /* 0x0009e80008921848 */
[----:B------:R4:W-:Y:S04]  /*23be0*/  LDGSTS.E [R0+0x1600], [R102.64], P6 ;  /* 0x0160000066007fae */ /* 0x0009e8000b121848 */
[----:B-1----:R-:W2:Y:S04]  /*23bf0*/  LDL.64 R234, [R1+0x14a8] ;  /* 0x0014a80001ea7983 */ /* 0x002ea80000100a00 */
[----:B----4-:R-:W4:Y:S04]  /*23c00*/  LDL.64 R32, [R1+0x17a8] ;  /* 0x0017a80001207983 */ /* 0x010f280000100a00 */
[----:B------:R1:W-:Y:S04]  /*23c10*/  LDGSTS.E [R0+0x1680], [R128.64], P0 ;  /* 0x0168000080007fae */ /* 0x0003e80008121848 */
[----:B------:R-:W4:Y:S04]  /*23c20*/  LDL.64 R102, [R1+0x1030] ;  /* 0x0010300001667983 */ /* 0x000f280000100a00 */
[----:B-1----:R-:W4:Y:S04]  /*23c30*/  LDL.64 R128, [R1+0x14b0] ;  /* 0x0014b00001807983 */ /* 0x002f280000100a00 */
[----:B---3--:R1:W-:Y:S04]  /*23c40*/  LDGSTS.E [R0+0x1700], [R136.64], P5 ;  /* 0x0170000088007fae */ /* 0x0083e8000a921848 */
[----:B------:R3:W-:Y:S04]  /*23c50*/  LDGSTS.E [R0+0x1780], [R132.64], P1 ;  /* 0x0178000084007fae */ /* 0x0007e80008921848 */
[----:B------:R1:W-:Y:S04]  /*23c60*/  LDGSTS.E [R0+0x2600], [R140.64], P6 ;  /* 0x026000008c007fae */ /* 0x0003e8000b121848 */
[----:B-1----:R-:W4:Y:S04]  /*23c70*/  LDL.64 R136, [R1+0x1768] ;  /* 0x0017680001887983 */ /* 0x002f280000100a00 */
[----:B------:R1:W-:Y:S04]  /*23c80*/  LDGSTS.E [R0+0x2680], [R162.64], P0 ;  /* 0x02680000a2007fae */ /* 0x0003e80008121848 */
[----:B------:R3:W-:Y:S04]  /*23c90*/  LDGSTS.E [R0+0x2700], [R114.64], P5 ;  /* 0x0270000072007fae */ /* 0x0007e8000a921848 */
[----:B------:R-:W4:Y:S04]  /*23ca0*/  LDL.64 R140, [R1+0x1760] ;  /* 0x00176000018c7983 */ /* 0x000f280000100a00 */
[----:B-1----:R-:W4:Y:S04]  /*23cb0*/  LDL.64 R162, [R1+0x15a8] ;  /* 0x0015a80001a27983 */ /* 0x002f280000100a00 */
[----:B------:R1:W-:Y:S04]  /*23cc0*/  LDGSTS.E [R0+0x2780], [R222.64], P1 ;  /* 0x02780000de007fae */ /* 0x0003e80008921848 */
[----:B------:R1:W-:Y:S04]  /*23cd0*/  LDGSTS.E [R0+0x3600], [R104.64], P6 ;  /* 0x0360000068007fae */ /* 0x0003e8000b121848 */
[----:B------:R3:W-:Y:S04]  /*23ce0*/  LDGSTS.E [R0+0x3680], [R164.64], P0 ;  /* 0x03680000a4007fae */ /* 0x0007e80008121848 */
[----:B------:R3:W-:Y:S04]  /*23cf0*/  LDGSTS.E [R0+0x3700], [R96.64], P5 ;  /* 0x0370000060007fae */ /* 0x0007e8000a921848 */
[----:B-1----:R-:W4:Y:S04]  /*23d00*/  LDL.64 R222, [R1+0x15b0] ;  /* 0x0015b00001de7983 */ /* 0x002f280000100a00 */
[----:B------:R1:W-:Y:S04]  /*23d10*/  LDGSTS.E [R0+0x3780], [R106.64], P1 ;  /* 0x037800006a007fae */ /* 0x0003e80008921848 */
[----:B---3--:R-:W3:Y:S04]  /*23d20*/  LDL.64 R96, [R1+0x16b0] ;  /* 0x0016b00001607983 */ /* 0x008ee80000100a00 */
[----:B------:R-:W3:Y:S04]  /*23d30*/  LDL.64 R132, [R1+0x1a68] ;  /* 0x001a680001847983 */ /* 0x000ee80000100a00 */
[----:B-1----:R-:W3:Y:S04]  /*23d40*/  LDL.64 R106, [R1+0x1860] ;  /* 0x00186000016a7983 */ /* 0x002ee80000100a00 */
[----:B------:R1:W-:Y:S04]  /*23d50*/  LDGSTS.E [R0+0x4600], [R130.64], P6 ;  /* 0x0460000082007fae */ /* 0x0003e8000b121848 */
[----:B------:R1:W-:Y:S04]  /*23d60*/  LDGSTS.E [R0+0x4680], [R14.64], P0 ;  /* 0x046800000e007fae */ /* 0x0003e80008121848 */
        /* <DEDUP_REMOVED lines=8> */
[----:B------:R1:W-:Y:S04]  /*23df0*/  LDGSTS.E [R0+0x5680], [R176.64], P0 ;  /* 0x05680000b0007fae */ /* 0x0003e80008121848 */
[----:B-1----:R-:W3:Y:S04]  /*23e00*/  LDL.64 R92, [R1+0x19b8] ;  /* 0x0019b800015c7983 */ /* 0x002ee80000100a00 */
[----:B------:R-:W3:Y:S04]  /*23e10*/  LDL.64 R104, [R1+0x1b20] ;  /* 0x001b200001687983 */ /* 0x000ee80000100a00 */
[----:B------:R-:W3:Y:S04]  /*23e20*/  LDL.64 R176, [R1+0x1908] ;  /* 0x0019080001b07983 */ /* 0x000ee80000100a00 */
[----:B------:R-:W3:Y:S04]  /*23e30*/  LDL.64 R164, [R1+0x1b18] ;  /* 0x001b180001a47983 */ /* 0x000ee80000100a00 */
[----:B--2---:R1:W-:Y:S04]  /*23e40*/  LDGSTS.E [R0+0x5700], [R234.64], P5 ;  /* 0x05700000ea007fae */ /* 0x0043e8000a921848 */
        /* <DEDUP_REMOVED lines=8> */
[----:B------:R-:W4:Y:S04]  /*23ed0*/  LDL.64 R162, [R1+0x1bd0] ;  /* 0x001bd00001a27983 */ /* 0x000f280000100a00 */
[----:B------:R1:W-:Y:S04]  /*23ee0*/  LDGSTS.E [R0+0x6780], [R222.64], P1 ;  /* 0x06780000de007fae */ /* 0x0003e80008921848 */
[----:B-1----:R-:W4:Y:S04]  /*23ef0*/  LDL.64 R222, [R1+0xf90] ;  /* 0x000f900001de7983 */ /* 0x002f280000100a00 */
[----:B---3--:R1:W-:Y:S04]  /*23f00*/  LDGSTS.E [R0+0x7600], [R106.64], P6 ;  /* 0x076000006a007fae */ /* 0x0083e8000b121848 */
[----:B-1----:R-:W4:Y:S04]  /*23f10*/  LDL.64 R106, [R1+0xf88] ;  /* 0x000f8800016a7983 */ /* 0x002f280000100a00 */
[----:B------:R1:W-:Y:S04]  /*23f20*/  LDGSTS.E [R0+0x7680], [R130.64], P0 ;  /* 0x0768000082007fae */ /* 0x0003e80008121848 */
[----:B-1----:R-:W4:Y:S04]  /*23f30*/  LDL.64 R130, [R1+0x1bc8] ;  /* 0x001bc80001827983 */ /* 0x002f280000100a00 */
[----:B------:R1:W-:Y:S04]  /*23f40*/  LDGSTS.E [R0+0x7700], [R120.64], P5 ;  /* 0x0770000078007fae */ /* 0x0003e8000a921848 */
[----:B------:R1:W-:Y:S04]  /*23f50*/  LDGSTS.E [R0+0x7780], [R96.64], P1 ;  /* 0x0778000060007fae */ /* 0x0003e80008921848 */
[----:B------:R1:W-:Y:S04]  /*23f60*/  LDGSTS.E [R0+0x8600], [R14.64], P6 ;  /* 0x086000000e007fae */ /* 0x0003e8000b121848 */
[----:B-1----:R-:W4:Y:S04]  /*23f70*/  LDL.64 R120, [R1+0xf40] ;  /* 0x000f400001787983 */ /* 0x002f280000100a00 */
[----:B------:R-:W4:Y:S04]  /*23f80*/  LDL.64 R96, [R1+0xf38] ;  /* 0x000f380001607983 */ /* 0x000f280000100a00 */
[----:B------:R-:W4:Y:S04]  /*23f90*/  LDL.64 R14, [R1+0x1e60] ;  /* 0x001e6000010e7983 */ /* 0x000f280000100a00 */
[----:B------:R1:W-:Y:S04]  /*23fa0*/  LDGSTS.E [R0+0x8680], [R176.64], P0 ;  /* 0x08680000b0007fae */ /* 0x0003e80008121848 */
[----:B------:R1:W-:Y:S04]  /*23fb0*/  LDGSTS.E [R0+0x8700], [R32.64], P5 ;  /* 0x0870000020007fae */ /* 0x0003e8000a921848 */
[----:B-1----:R-:W4:Y:S04]  /*23fc0*/  LDL.64 R176, [R1+0x1e58] ;  /* 0x001e580001b07983 */ /* 0x002f280000100a00 */
[----:B------:R-:W4:Y:S04]  /*23fd0*/  LDL.LU.64 R32, [R1+0x51a8] ;  /* 0x0051a80001207983 */ /* 0x000f280000300a00 */
[----:B--2---:R1:W-:Y:S04]  /*23fe0*/  LDGSTS.E [R0+0x8780], [R234.64], P1 ;  /* 0x08780000ea007fae */ /* 0x0043e80008921848 */
[----:B------:R2:W-:Y:S04]  /*23ff0*/  LDGSTS.E [R0+0x9600], [R74.64], P6 ;  /* 0x096000004a007fae */ /* 0x0005e8000b121848 */
[----:B------:R2:W-:Y:S04]  /*24000*/  LDGSTS.E [R0+0x9680], [R92.64], P0 ;  /* 0x096800005c007fae */ /* 0x0005e80008121848 */
[----:B------:R2:W-:Y:S04]  /*24010*/  LDGSTS.E [R0+0x9700], [R102.64], P5 ;  /* 0x0970000066007fae */ /* 0x0005e8000a921848 */
[----:B-1----:R-:W3:Y:S04]  /*24020*/  LDL.LU.64 R234, [R1+0x51a0] ;  /* 0x0051a00001ea7983 */ /* 0x002ee80000300a00 */
[----:B----4-:R1:W-:Y:S04]  /*24030*/  LDGSTS.E [R0+0x9780], [R128.64], P1 ;  /* 0x0978000080007fae */ /* 0x0103e80008921848 */
[----:B--2---:R-:W2:Y:S04]  /*24040*/  LDL.64 R74, [R1+0xef0] ;  /* 0x000ef000014a7983 */ /* 0x004ea80000100a00 */
[----:B------:R-:W4:Y:S04]  /*24050*/  LDL.64 R92, [R1+0xee8] ;  /* 0x000ee800015c7983 */ /* 0x000f280000100a00 */
[----:B-1----:R-:W3:Y:S04]  /*24060*/  LDL.64 R128, [R1+0x2048] ;  /* 0x0020480001807983 */ /* 0x002ee80000100a00 */
[----:B------:R-:W3:Y:S04]  /*24070*/  LDL.64 R102, [R1+0xe00] ;  /* 0x000e000001667983 */ /* 0x000ee80000100a00 */
[----:B------:R1:W-:Y:S04]  /*24080*/  LDGSTS.E [R0+0xa600], [R136.64], P6 ;  /* 0x0a60000088007fae */ /* 0x0003e8000b121848 */
        /* <DEDUP_REMOVED lines=25> */
[----:B------:R1:W-:Y:S04]  /*24220*/  LDGSTS.E [R0+0xd680], [R176.64], P0 ;  /* 0x0d680000b0007fae */ /* 0x0003e80008121848 */
[----:B-1----:R-:W3:Y:S04]  /*24230*/  LDL.64 R176, [R1+0x2648] ;  /* 0x0026480001b07983 */ /* 0x002ee80000100a00 */
[----:B--2---:R1:W-:Y:S04]  /*24240*/  LDGSTS.E [R0+0xd700], [R74.64], P5 ;  /* 0x0d7000004a007fae */ /* 0x0043e8000a921848 */
[----:B----4-:R2:W-:Y:S04]  /*24250*/  LDGSTS.E [R0+0xd780], [R92.64], P1 ;  /* 0x0d7800005c007fae */ /* 0x0105e80008921848 */
[----:B---3--:R3:W-:Y:S04]  /*24260*/  LDGSTS.E [R0+0xe600], [R128.64], P6 ;  /* 0x0e60000080007fae */ /* 0x0087e8000b121848 */
[----:B-1----:R-:W4:Y:S04]  /*24270*/  LDL.64 R74, [R1+0xda8] ;  /* 0x000da800014a7983 */ /* 0x002f280000100a00 */
[----:B--2---:R-:W2:Y:S04]  /*24280*/  LDL.64 R92, [R1+0x2858] ;  /* 0x00285800015c7983 */ /* 0x004ea80000100a00 */
[----:B---3--:R-:W3:Y:S04]  /*24290*/  LDL.64 R128, [R1+0x2618] ;  /* 0x0026180001807983 */ /* 0x008ee80000100a00 */
[----:B------:R1:W-:Y:S04]  /*242a0*/  LDGSTS.E [R0+0xe680], [R136.64], P0 ;  /* 0x0e68000088007fae */ /* 0x0003e80008121848 */
[----:B-1----:R-:W3:Y:S04]  /*242b0*/  LDL.64 R136, [R1+0xd60] ;  /* 0x000d600001887983 */ /* 0x002ee80000100a00 */
        /* <DEDUP_REMOVED lines=12> */
[----:B------:R1:W-:Y:S04]  /*24380*/  LDGSTS.E [R0+0x10680], [R96.64], P0 ;  /* 0x1068000060007fae */ /* 0x0003e80008121848 */
[----:B------:R1:W-:Y:S04]  /*24390*/  LDGSTS.E [R0+0x10700], [R102.64], P5 ;  /* 0x1070000066007fae */ /* 0x0003e8000a921848 */
[----:B------:R1:W-:Y:S04]  /*243a0*/  LDGSTS.E [R0+0x10780], [R132.64], P1 ;  /* 0x1078000084007fae */ /* 0x0003e80008921848 */
[----:B------:R-:W3:Y:S04]  /*243b0*/  LDL.64 R162, [R1+0xa38] ;  /* 0x000a380001a27983 */ /* 0x000ee80000100a00 */
[----:B-1----:R-:W3:Y:S04]  /*243c0*/  LDL.64 R120, [R1+0x27e0] ;  /* 0x0027e00001787983 */ /* 0x002ee80000100a00 */
[----:B------:R1:W-:Y:S04]  /*243d0*/  LDGSTS.E [R0+0x11600], [R176.64], P6 ;  /* 0x11600000b0007fae */ /* 0x0003e8000b121848 */
[----:B------:R1:W-:Y:S04]  /*243e0*/  LDGSTS.E [R0+0x11680], [R14.64], P0 ;  /* 0x116800000e007fae */ /* 0x0003e80008121848 */
[----:B------:R1:W-:Y:S04]  /*243f0*/  LDGSTS.E [R0+0x11700], [R114.64], P5 ;  /* 0x1170000072007fae */ /* 0x0003e8000a921848 */
[----:B------:R-:W3:Y:S04]  /*24400*/  LDL.64 R96, [R1+0x2588] ;  /* 0x0025880001607983 */ /* 0x000ee80000100a00 */
[----:B------:R-:W3:Y:S04]  /*24410*/  LDL.LU.64 R102, [R1+0x5198] ;  /* 0x0051980001667983 */ /* 0x000ee80000300a00 */
[----:B------:R-:W3:Y:S04]  /*24420*/  LDL.LU.64 R132, [R1+0x5190] ;  /* 0x0051900001847983 */ /* 0x000ee80000300a00 */
[----:B-1----:R-:W3:Y:S04]  /*24430*/  LDL.64 R176, [R1+0x27b8] ;  /* 0x0027b80001b07983 */ /* 0x002ee80000100a00 */
[----:B------:R-:W3:Y:S04]  /*24440*/  LDL.64 R14, [R1+0x2558] ;  /* 0x00255800010e7983 */ /* 0x000ee80000100a00 */
[----:B------:R-:W3:Y:S04]  /*24450*/  LDL.LU.64 R114, [R1+0x5188] ;  /* 0x0051880001727983 */ /* 0x000ee80000300a00 */
[----:B----4-:R1:W-:Y:S04]  /*24460*/  LDGSTS.E [R0+0x11780], [R74.64], P1 ;  /* 0x117800004a007fae */ /* 0x0103e80008921848 */
[----:B--2---:R2:W-:Y:S04]  /*24470*/  LDGSTS.E [R0+0x12600], [R92.64], P6 ;  /* 0x126000005c007fae */ /* 0x0045e8000b121848 */
[----:B---3--:R3:W-:Y:S04]  /*24480*/  LDGSTS.E [R0+0x12680], [R128.64], P0 ;  /* 0x1268000080007fae */ /* 0x0087e80008121848 */
[----:B-1----:R-:W2:Y:S04]  /*24490*/  LDL.64 R74, [R1+0x2790] ;  /* 0x00279000014a7983 */ /* 0x002ea80000100a00 */
[----:B--2---:R-:W2:Y:S04]  /*244a0*/  LDL.64 R92, [R1+0x2528] ;  /* 0x00252800015c7983 */ /* 0x004ea80000100a00 */
[----:B---3--:R-:W3:Y:S04]  /*244b0*/  LDL.64 R128, [R1+0x2768] ;  /* 0x0027680001807983 */ /* 0x008ee80000100a00 */
[----:B------:R1:W-:Y:S04]  /*244c0*/  LDGSTS.E [R0+0x12700], [R136.64], P5 ;  /* 0x1270000088007fae */ /* 0x0003e8000a921848 */
[----:B------:R1:W-:Y:S04]  /*244d0*/  LDGSTS.E [R0+0x12780], [R104.64], P1 ;  /* 0x1278000068007fae */ /* 0x0003e80008921848 */
[----:B------:R1:W-:Y:S04]  /*244e0*/  LDGSTS.E [R0+0x13600], [R164.64], P6 ;  /* 0x13600000a4007fae */ /* 0x0003e8000b121848 */
[----:B-1----:R-:W2:Y:S04]  /*244f0*/  LDL.64 R136, [R1+0x24f8] ;  /* 0x0024f80001887983 */ /* 0x002ea80000100a00 */
[----:B------:R-:W2:Y:S04]  /*24500*/  LDL.LU.64 R104, [R1+0x5180] ;  /* 0x0051800001687983 */ /* 0x000ea80000300a00 */
[----:B------:R1:W-:Y:S04]  /*24510*/  LDGSTS.E [R0+0x13680], [R234.64], P0 ;  /* 0x13680000ea007fae */ /* 0x0003e80008121848 */
[----:B------:R-:W2:Y:S04]  /*24520*/  LDL.LU.64 R164, [R1+0x5178] ;  /* 0x0051780001a47983 */ /* 0x000ea80000300a00 */
[----:B-1----:R-:W2:Y:S04]  /*24530*/  LDL.64 R234, [R1+0x2740] ;  /* 0x0027400001ea7983 */ /* 0x002ea80000100a00 */
[----:B------:R1:W-:Y:S04]  /*24540*/  LDGSTS.E [R0+0x13700], [R222.64], P5 ;  /* 0x13700000de007fae */ /* 0x0003e8000a921848 */
[----:B------:R1:W-:Y:S04]  /*24550*/  LDGSTS.E [R0+0x13780], [R140.64], P1 ;  /* 0x137800008c007fae */ /* 0x0003e80008921848 */
[----:B-1----:R-:W2:Y:S04]  /*24560*/  LDL.64 R222, [R1+0x24c8] ;  /* 0x0024c80001de7983 */ /* 0x002ea80000100a00 */
[----:B------:R-:W2:Y:S04]  /*24570*/  LDL.LU.64 R140, [R1+0x5170] ;  /* 0x00517000018c7983 */ /* 0x000ea80000300a00 */
[----:B------:R1:W-:Y:S04]  /*24580*/  LDGSTS.E [R0+0x14600], [R106.64], P6 ;  /* 0x146000006a007fae */ /* 0x0003e8000b121848 */
[----:B-1----:R-:W2:Y:S04]  /*24590*/  LDL.64 R106, [R1+0x2718] ;  /* 0x00271800016a7983 */ /* 0x002ea80000100a00 */
[----:B------:R1:W-:Y:S04]  /*245a0*/  LDGSTS.E [R0+0x14680], [R130.64], P0 ;  /* 0x1468000082007fae */ /* 0x0003e80008121848 */
[----:B-1----:R-:W2:Y:S04]  /*245b0*/  LDL.LU.64 R130, [R1+0x5168] ;  /* 0x0051680001827983 */ /* 0x002ea80000300a00 */
[----:B--2---:R1:W-:Y:S04]  /*245c0*/  LDGSTS.E [R0+0x14700], [R130.64], P5 ;  /* 0x1470000082007fae */ /* 0x0043e8000a921848 */
[----:B------:R2:W-:Y:S04]  /*245d0*/  LDGSTS.E [R0+0x14780], [R162.64], P1 ;  /* 0x14780000a2007fae */ /* 0x0005e80008921848 */
[----:B------:R3:W-:Y:S04]  /*245e0*/  LDGSTS.E [R0+0x15600], [R120.64], P6 ;  /* 0x1560000078007fae */ /* 0x0007e8000b121848 */
[----:B-1----:R-:W4:Y:S04]  /*245f0*/  LDL.64 R130, [R1+0x2498] ;  /* 0x0024980001827983 */ /* 0x002f280000100a00 */
[----:B--2---:R-:W2:Y:S04]  /*24600*/  LDL.LU.64 R162, [R1+0x5160] ;  /* 0x0051600001a27983 */ /* 0x004ea80000300a00 */
[----:B---3--:R-:W3:Y:S04]  /*24610*/  LDL.64 R120, [R1+0x26f8] ;  /* 0x0026f80001787983 */ /* 0x008ee80000100a00 */
[----:B------:R1:W-:Y:S04]  /*24620*/  LDGSTS.E [R0+0x15680], [R96.64], P0 ;  /* 0x1568000060007fae */ /* 0x0003e80008121848 */
[----:B------:R1:W-:Y:S04]  /*24630*/  LDGSTS.E [R0+0x15700], [R140.64], P5 ;  /* 0x157000008c007fae */ /* 0x0003e8000a921848 */
[----:B------:R1:W-:Y:S04]  /*24640*/  LDGSTS.E [R0+0x15780], [R104.64], P1 ;  /* 0x1578000068007fae */ /* 0x0003e80008921848 */
[----:B-1----:R-:W2:Y:S04]  /*24650*/  LDL.LU.64 R96, [R1+0x5158] ;  /* 0x0051580001607983 */ /* 0x002ea80000300a00 */
[----:B------:R-:W2:Y:S04]  /*24660*/  LDL.64 R140, [R1+0x2470] ;  /* 0x00247000018c7983 */ /* 0x000ea80000100a00 */
[----:B------:R-:W2:Y:S04]  /*24670*/  LDL.LU.64 R104, [R1+0x5150] ;  /* 0x0051500001687983 */ /* 0x000ea80000300a00 */
[----:B------:R1:W-:Y:S04]  /*24680*/  LDGSTS.E [R0+0x16600], [R176.64], P6 ;  /* 0x16600000b0007fae */ /* 0x0003e8000b121848 */
[----:B------:R1:W-:Y:S04]  /*24690*/  LDGSTS.E [R0+0x16680], [R14.64], P0 ;  /* 0x166800000e007fae */ /* 0x0003e80008121848 */
[----:B------:R1:W-:Y:S04]  /*246a0*/  LDGSTS.E [R0+0x16700], [R40.64], P5 ;  /* 0x1670000028007fae */ /* 0x0003e8000a921848 */
[----:B-1----:R-:W2:Y:S04]  /*246b0*/  LDL.64 R176, [R1+0x26e0] ;  /* 0x0026e00001b07983 */ /* 0x002ea80000100a00 */
[----:B------:R-:W2:Y:S04]  /*246c0*/  LDL.LU.64 R14, [R1+0x5148] ;  /* 0x00514800010e7983 */ /* 0x000ea80000300a00 */
[----:B------:R-:W2:Y:S04]  /*246d0*/  LDL.64 R40, [R1+0x2450] ;  /* 0x0024500001287983 */ /* 0x000ea80000100a00 */
[----:B------:R1:W-:Y:S04]  /*246e0*/  LDGSTS.E [R0+0x16780], [R112.64], P1 ;  /* 0x1678000070007fae */ /* 0x0003e80008921848 */
[----:B------:R1:W-:Y:S04]  /*246f0*/  LDGSTS.E [R0+0x17600], [R74.64], P6 ;  /* 0x176000004a007fae */ /* 0x0003e8000b121848 */
[----:B------:R1:W-:Y:S04]  /*24700*/  LDGSTS.E [R0+0x17680], [R92.64], P0 ;  /* 0x176800005c007fae */ /* 0x0003e80008121848 */
[----:B-1----:R-:W2:Y:S04]  /*24710*/  LDL.LU.64 R112, [R1+0x5140] ;  /* 0x0051400001707983 */ /* 0x002ea80000300a00 */
[----:B------:R-:W2:Y:S04]  /*24720*/  LDL.LU.64 R74, [R1+0x5138] ;  /* 0x00513800014a7983 */ /* 0x000ea80000300a00 */
[----:B------:R-:W2:Y:S04]  /*24730*/  LDL.LU.64 R92, [R1+0x5130] ;  /* 0x00513000015c7983 */ /* 0x000ea80000300a00 */
        /* <DEDUP_REMOVED lines=11> */
[----:B------:R-:W2:Y:S04]  /*247f0*/  LDL.64 R200, [R1+0x26c8] ;  /* 0x0026c80001c87983 */ /* 0x000ea80000100a00 */
[----:B------:R1:W-:Y:S04]  /*24800*/  LDGSTS.E [R0+0x19600], [R234.64], P6 ;  /* 0x19600000ea007fae */ /* 0x0003e8000b121848 */
[----:B------:R1:W-:Y:S04]  /*24810*/  LDGSTS.E [R0+0x19680], [R222.64], P0 ;  /* 0x19680000de007fae */ /* 0x0003e80008121848 */
[----:B------:R1:W-:Y:S04]  /*24820*/  LDGSTS.E [R0+0x19700], [R198.64], P5 ;  /* 0x19700000c6007fae */ /* 0x0003e8000a921848 */
[----:B-1----:R-:W2:Y:S04]  /*24830*/  LDL.64 R234, [R1+0x2430] ;  /* 0x0024300001ea7983 */ /* 0x002ea80000100a00 */
[----:B------:R1:W-:Y:S04]  /*24840*/  LDGSTS.E [R0+0x19780], [R192.64], P1 ;  /* 0x19780000c0007fae */ /* 0x0003e80008921848 */
[----:B------:R1:W-:Y:S04]  /*24850*/  LDGSTS.E [R0+0x1a600], [R106.64], P6 ;  /* 0x1a6000006a007fae */ /* 0x0003e8000b121848 */
[----:B------:R-:W2:Y:S04]  /*24860*/  S2R R252, SR_TID.X ;  /* 0x0000000000fc7919 */ /* 0x000ea80000002100 */
[----:B-1----:R-:W2:Y:S04]  /*24870*/  LDL.64 R192, [R1+0x26b0] ;  /* 0x0026b00001c07983 */ /* 0x002ea80000100a00 */
[----:B------:R-:W2:Y:S04]  /*24880*/  LDL.64 R106, [R1+0x2410] ;  /* 0x00241000016a7983 */ /* 0x000ea80000100a00 */
[----:B------:R-:W2:Y:S04]  /*24890*/  LDL.64 R198, [R1+0x1770] ;  /* 0x0017700001c67983 */ /* 0x000ea80000100a00 */
[----:B------:R-:W2:Y:S04]  /*248a0*/  LDL.64 R222, [R1+0x16c8] ;  /* 0x0016c80001de7983 */ /* 0x000ea80000100a00 */
[----:B----4-:R1:W-:Y:S04]  /*248b0*/  LDGSTS.E [R0+0x1a680], [R130.64], P0 ;  /* 0x1a68000082007fae */ /* 0x0103e80008121848 */
[----:B------:R4:W-:Y:S04]  /*248c0*/  LDGSTS.E [R0+0x1a700], [R84.64], P5 ;  /* 0x1a70000054007fae */ /* 0x0009e8000a921848 */
[----:B------:R4:W-:Y:S04]  /*248d0*/  LDGSTS.E [R0+0x1a780], [R58.64], P1 ;  /* 0x1a7800003a007fae */ /* 0x0009e80008921848 */
[----:B---3--:R3:W-:Y:S04]  /*248e0*/  LDGSTS.E [R0+0x1b600], [R120.64], P6 ;  /* 0x1b60000078007fae */ /* 0x0087e8000b121848 */
[----:B-1----:R-:W2:Y:S04]  /*248f0*/  LDL.64 R130, [R1+0x23f0] ;  /* 0x0023f00001827983 */ /* 0x002ea80000100a00 */
[----:B----4-:R-:W4:Y:S04]  /*24900*/  LDL.64 R58, [R1+0x1058] ;  /* 0x00105800013a7983 */ /* 0x010f280000100a00 */
[----:B---3--:R-:W3:Y:S04]  /*24910*/  LDL.64 R120, [R1+0x2698] ;  /* 0x0026980001787983 */ /* 0x008ee80000100a00 */
[----:B--2---:R1:W-:Y:S04]  /*24920*/  LDGSTS.E [R0+0x1b680], [R140.64], P0 ;  /* 0x1b6800008c007fae */ /* 0x0043e80008121848 */
[----:B------:R2:W-:Y:S04]  /*24930*/  LDGSTS.E [R0+0x1b700], [R30.64], P5 ;  /* 0x1b7000001e007fae */ /* 0x0005e8000a921848 */
[----:B------:R1:W-:Y:S04]  /*24940*/  LDGSTS.E [R0+0x1b780], [R8.64], P1 ;  /* 0x1b78000008007fae */ /* 0x0003e80008921848 */
[----:B------:R-:W4:Y:S04]  /*24950*/  LDL.64 R84, [R1+0x1050] ;  /* 0x0010500001547983 */ /* 0x000f280000100a00 */
[----:B--2---:R-:W2:Y:S04]  /*24960*/  LDL.64 R30, [R1+0x1178] ;  /* 0x00117800011e7983 */ /* 0x004ea80000100a00 */
[----:B------:R1:W-:Y:S04]  /*24970*/  LDGSTS.E [R0+0x1c600], [R176.64], P6 ;  /* 0x1c600000b0007fae */ /* 0x0003e8000b121848 */
[----:B-1----:R-:W4:Y:S04]  /*24980*/  LDL.64 R140, [R1+0x1278] ;  /* 0x00127800018c7983 */ /* 0x002f280000100a00 */
[----:B------:R1:W-:Y:S04]  /*24990*/  LDGSTS.E [R0+0x1c680], [R40.64], P0 ;  /* 0x1c68000028007fae */ /* 0x0003e80008121848 */
[----:B------:R-:W4:Y:S04]  /*249a0*/  LDL.64 R176, [R1+0x1170] ;  /* 0x0011700001b07983 */ /* 0x000f280000100a00 */
[----:B------:R-:W4:Y:S04]  /*249b0*/  LDL.64 R8, [R1+0x1270] ;  /* 0x0012700001087983 */ /* 0x000f280000100a00 */
[----:B------:R1:W-:Y:S01]  /*249c0*/  LDGSTS.E [R0+0x1c700], [R124.64], P5 ;  /* 0x1c7000007c007fae */ /* 0x0003e2000a921848 */
[----:B------:R-:W-:-:S03]  /*249d0*/  LOP3.LUT R252, R252, 0x1f, RZ, 0xc0, !PT ;  /* 0x0000001ffcfc7812 */ /* 0x000fc600078ec0ff */
[----:B-1----:R-:W4:Y:S04]  /*249e0*/  LDL.64 R40, [R1+0x10c8] ;  /* 0x0010c80001287983 */ /* 0x002f280000100a00 */
[----:B------:R1:W-:Y:S04]  /*249f0*/  LDGSTS.E [R0+0x1c780], [R4.64], P1 ;  /* 0x1c78000004007fae */ /* 0x0003e80008921848 */
[----:B------:R-:W4:Y:S01]  /*24a00*/  LDL.64 R124, [R1+0x1378] ;  /* 0x00137800017c7983 */ /* 0x000f220000100a00 */
[----:B------:R-:W-:-:S03]  /*24a10*/  IMAD.SHL.U32 R252, R252, 0x4, RZ ;  /* 0x00000004fcfc7824 */ /* 0x000fc600078e00ff */
        /* <DEDUP_REMOVED lines=13> */
[----:B------:R-:W4:Y:S04]  /*24af0*/  LDL.64 R148, [R1+0x15c8] ;  /* 0x0015c80001947983 */ /* 0x000f280000100a00 */
[----:B------:R-:W4:Y:S04]  /*24b00*/  LDL.64 R146, [R1+0x1868] ;  /* 0x0018680001927983 */ /* 0x000f280000100a00 */
[----:B-1----:R-:W4:Y:S04]  /*24b10*/  LDL.64 R138, [R1+0x1470] ;  /* 0x00147000018a7983 */ /* 0x002f280000100a00 */
[----:B------:R-:W4:Y:S04]  /*24b20*/  LDL.64 R152, [R1+0x16d0] ;  /* 0x0016d00001987983 */ /* 0x000f280000100a00 */
[----:B---3--:R1:W-:Y:S04]  /*24b30*/  LDGSTS.E [R0+0x1f600], [R120.64], P6 ;  /* 0x1f60000078007fae */ /* 0x0083e8000b121848 */
[----:B------:R3:W-:Y:S04]  /*24b40*/  LDGSTS.E [R0+0x1f680], [R130.64], P0 ;  /* 0x1f68000082007fae */ /* 0x0007e80008121848 */
[----:B------:R2:W-:Y:S01]  /*24b50*/  LDGSTS.E [R0+0x1f700], [R110.64], P5 ;  /* 0x1f7000006e007fae */ /* 0x0005e2000a921848 */
[----:B-1----:R-:W-:-:S03]  /*24b60*/  LOP3.LUT R121, R252, 0x40, RZ, 0x3c, !PT ;  /* 0x00000040fc797812 */ /* 0x002fc600078e3cff */
[----:B------:R1:W-:Y:S04]  /*24b70*/  LDGSTS.E [R0+0x1f780], [R36.64], P1 ;  /* 0x1f78000024007fae */ /* 0x0003e80008921848 */
[----:B---3--:R-:W3:Y:S04]  /*24b80*/  LDL.64 R130, [R1+0x12c8] ;  /* 0x0012c80001827983 */ /* 0x008ee80000100a00 */
[----:B--2---:R2:W-:Y:S04]  /*24b90*/  LDGSTS.E [R121+0x800], [R30.64], P6 ;  /* 0x008000001e797fae */ /* 0x0045e8000b121848 */
[----:B-1----:R-:W3:Y:S04]  /*24ba0*/  LDL.64 R36, [R1+0x13d0] ;  /* 0x0013d00001247983 */ /* 0x002ee80000100a00 */
[----:B------:R-:W3:Y:S04]  /*24bb0*/  LDL.64 R110, [R1+0x14c8] ;  /* 0x0014c800016e7983 */ /* 0x000ee80000100a00 */
[----:B--2---:R-:W2:Y:S04]  /*24bc0*/  LDL.64 R30, [R1+0x1918] ;  /* 0x00191800011e7983 */ /* 0x004ea80000100a00 */
[----:B----4-:R1:W-:Y:S04]  /*24bd0*/  LDGSTS.E [R121+0x880], [R176.64], P0 ;  /* 0x00880000b0797fae */ /* 0x0103e80008121848 */
[----:B------:R4:W-:Y:S04]  /*24be0*/  LDGSTS.E [R121+0x900], [R58.64], P5 ;  /* 0x009000003a797fae */ /* 0x0009e8000a921848 */
[----:B------:R4:W-:Y:S04]  /*24bf0*/  LDGSTS.E [R121+0x980], [R84.64], P1 ;  /* 0x0098000054797fae */ /* 0x0009e80008921848 */
        /* <DEDUP_REMOVED lines=11> */
[----:B----4-:R-:W4:Y:S04]  /*24cb0*/  LDL.64 R58, [R1+0x17d0] ;  /* 0x0017d000013a7983 */ /* 0x010f280000100a00 */
[----:B------:R-:W4:Y:S04]  /*24cc0*/  LDL.64 R84, [R1+0x17c8] ;  /* 0x0017c80001547983 */ /* 0x000f280000100a00 */
[----:B------:R1:W-:Y:S04]  /*24cd0*/  LDGSTS.E [R121+0x2880], [R200.64], P0 ;  /* 0x02880000c8797fae */ /* 0x0003e80008121848 */
        /* <DEDUP_REMOVED lines=21> */
[----:B------:R-:W2:Y:S04]  /*24e30*/  LDL.LU.64 R36, [R1+0x5100] ;  /* 0x0051000001247983 */ /* 0x000ea80000300a00 */
[----:B-1----:R-:W2:Y:S04]  /*24e40*/  LDL.64 R124, [R1+0x1a78] ;  /* 0x001a7800017c7983 */ /* 0x002ea80000100a00 */
[----:B----4-:R1:W-:Y:S04]  /*24e50*/  LDGSTS.E [R121+0x5880], [R234.64], P0 ;  /* 0x05880000ea797fae */ /* 0x0103e80008121848 */
[----:B------:R4:W-:Y:S04]  /*24e60*/  LDGSTS.E [R121+0x5900], [R110.64], P5 ;  /* 0x059000006e797fae */ /* 0x0009e8000a921848 */
[----:B------:R4:W-:Y:S04]  /*24e70*/  LDGSTS.E [R121+0x5980], [R200.64], P1 ;  /* 0x05980000c8797fae */ /* 0x0009e80008921848 */
[----:B-1----:R-:W2:Y:S04]  /*24e80*/  LDL.LU.64 R234, [R1+0x50f8] ;  /* 0x0050f80001ea7983 */ /* 0x002ea80000300a00 */
[----:B----4-:R-:W2:Y:S04]  /*24e90*/  LDL.64 R110, [R1+0xf28] ;  /* 0x000f2800016e7983 */ /* 0x010ea80000100a00 */
[----:B------:R-:W2:Y:S04]  /*24ea0*/  LDL.64 R200, [R1+0xfd0] ;  /* 0x000fd00001c87983 */ /* 0x000ea80000100a00 */
[----:B------:R1:W-:Y:S04]  /*24eb0*/  LDGSTS.E [R121+0x6800], [R106.64], P6 ;  /* 0x068000006a797fae */ /* 0x0003e8000b121848 */
[----:B------:R1:W-:Y:S04]  /*24ec0*/  LDGSTS.E [R121+0x6880], [R198.64], P0 ;  /* 0x06880000c6797fae */ /* 0x0003e80008121848 */
[----:B------:R1:W-:Y:S04]  /*24ed0*/  LDGSTS.E [R121+0x6900], [R148.64], P5 ;  /* 0x0690000094797fae */ /* 0x0003e8000a921848 */
[----:B------:R1:W-:Y:S04]  /*24ee0*/  LDGSTS.E [R121+0x6980], [R4.64], P1 ;  /* 0x0698000004797fae */ /* 0x0003e80008921848 */
[----:B-1----:R-:W2:Y:S04]  /*24ef0*/  LDL.64 R106, [R1+0xfc8] ;  /* 0x000fc800016a7983 */ /* 0x002ea80000100a00 */
[----:B------:R1:W-:Y:S04]  /*24f00*/  LDGSTS.E [R121+0x7800], [R192.64], P6 ;  /* 0x07800000c0797fae */ /* 0x0003e8000b121848 */
[----:B------:R1:W-:Y:S04]  /*24f10*/  LDGSTS.E [R121+0x7880], [R146.64], P0 ;  /* 0x0788000092797fae */ /* 0x0003e80008121848 */
[----:B------:R1:W-:Y:S04]  /*24f20*/  LDGSTS.E [R121+0x7900], [R222.64], P5 ;  /* 0x07900000de797fae */ /* 0x0003e8000a921848 */
[----:B------:R-:W2:Y:S04]  /*24f30*/  LDL.64 R4, [R1+0x1b30] ;  /* 0x001b300001047983 */ /* 0x000ea80000100a00 */
[----:B------:R1:W-:Y:S04]  /*24f40*/  LDGSTS.E [R121+0x7980], [R152.64], P1 ;  /* 0x0798000098797fae */ /* 0x0003e80008921848 */
[----:B-1----:R-:W2:Y:S04]  /*24f50*/  LDL.64 R192, [R1+0x1b28] ;  /* 0x001b280001c07983 */ /* 0x002ea80000100a00 */
[----:B------:R-:W2:Y:S04]  /*24f60*/  LDL.64 R198, [R1+0x1ea8] ;  /* 0x001ea80001c67983 */ /* 0x000ea80000100a00 */
[----:B------:R-:W2:Y:S04]  /*24f70*/  LDL.64 R148, [R1+0xee0] ;  /* 0x000ee00001947983 */ /* 0x000ea80000100a00 */
[----:B------:R-:W2:Y:S04]  /*24f80*/  LDL.64 R146, [R1+0x2240] ;  /* 0x0022400001927983 */ /* 0x000ea80000100a00 */
[----:B------:R-:W2:Y:S04]  /*24f90*/  LDL.64 R222, [R1+0xe90] ;  /* 0x000e900001de7983 */ /* 0x000ea80000100a00 */
[----:B------:R-:W2:Y:S04]  /*24fa0*/  LDL.64 R152, [R1+0x22d0] ;  /* 0x0022d00001987983 */ /* 0x000ea80000100a00 */
[----:B---3--:R1:W-:Y:S04]  /*24fb0*/  LDGSTS.E [R121+0x8800], [R130.64], P6 ;  /* 0x0880000082797fae */ /* 0x0083e8000b121848 */
[----:B------:R3:W-:Y:S04]  /*24fc0*/  LDGSTS.E [R121+0x8880], [R30.64], P0 ;  /* 0x088800001e797fae */ /* 0x0007e80008121848 */
[----:B------:R3:W-:Y:S04]  /*24fd0*/  LDGSTS.E [R121+0x8900], [R58.64], P5 ;  /* 0x089000003a797fae */ /* 0x0007e8000a921848 */
[----:B-1----:R-:W4:Y:S04]  /*24fe0*/  LDL.64 R130, [R1+0xf80] ;  /* 0x000f800001827983 */ /* 0x002f280000100a00 */
[----:B------:R1:W-:Y:S04]  /*24ff0*/  LDGSTS.E [R121+0x8980], [R84.64], P1 ;  /* 0x0898000054797fae */ /* 0x0003e80008921848 */
[----:B------:R1:W-:Y:S04]  /*25000*/  LDGSTS.E [R121+0x9800], [R138.64], P6 ;  /* 0x098000008a797fae */ /* 0x0003e8000b121848 */
[----:B---3--:R-:W3:Y:S04]  /*25010*/  LDL.64 R30, [R1+0xe40] ;  /* 0x000e4000011e7983 */ /* 0x008ee80000100a00 */
[----:B------:R-:W3:Y:S04]  /*25020*/  LDL.64 R58, [R1+0x23c8] ;  /* 0x0023c800013a7983 */ /* 0x000ee80000100a00 */
[----:B--2---:R2:W-:Y:S04]  /*25030*/  LDGSTS.E [R121+0x9880], [R176.64], P0 ;  /* 0x09880000b0797fae */ /* 0x0045e80008121848 */
[----:B-1----:R-:W3:Y:S04]  /*25040*/  LDL.64 R138, [R1+0x1be0] ;  /* 0x001be000018a7983 */ /* 0x002ee80000100a00 */
[----:B------:R-:W3:Y:S04]  /*25050*/  LDL.64 R84, [R1+0xdf0] ;  /* 0x000df00001547983 */ /* 0x000ee80000100a00 */
[----:B--2---:R-:W2:Y:S04]  /*25060*/  LDL.64 R176, [R1+0x1bd8] ;  /* 0x001bd80001b07983 */ /* 0x004ea80000100a00 */
        /* <DEDUP_REMOVED lines=17> */
[----:B------:R4:W-:Y:S04]  /*25180*/  LDGSTS.E [R121+0xb980], [R234.64], P1 ;  /* 0x0b980000ea797fae */ /* 0x0009e80008921848 */
[----:B-1----:R-:W2:Y:S04]  /*25190*/  LDL.64 R130, [R1+0xde8] ;  /* 0x000de80001827983 */ /* 0x002ea80000100a00 */
[----:B----4-:R-:W4:Y:S04]  /*251a0*/  LDL.64 R234, [R1+0x2640] ;  /* 0x0026400001ea7983 */ /* 0x010f280000100a00 */
[----:B---3--:R1:W-:Y:S04]  /*251b0*/  LDGSTS.E [R121+0xc800], [R138.64], P6 ;  /* 0x0c8000008a797fae */ /* 0x0083e8000b121848 */
[----:B--2---:R2:W-:Y:S04]  /*251c0*/  LDGSTS.E [R121+0xc880], [R176.64], P0 ;  /* 0x0c880000b0797fae */ /* 0x0045e80008121848 */
[----:B-1----:R-:W3:Y:S04]  /*251d0*/  LDL.64 R138, [R1+0x2398] ;  /* 0x00239800018a7983 */ /* 0x002ee80000100a00 */
[----:B--2---:R-:W2:Y:S04]  /*251e0*/  LDL.64 R176, [R1+0xda0] ;  /* 0x000da00001b07983 */ /* 0x004ea80000100a00 */
[----:B------:R1:W-:Y:S04]  /*251f0*/  LDGSTS.E [R121+0xc900], [R40.64], P5 ;  /* 0x0c90000028797fae */ /* 0x0003e8000a921848 */
[----:B------:R1:W-:Y:S04]  /*25200*/  LDGSTS.E [R121+0xc980], [R110.64], P1 ;  /* 0x0c9800006e797fae */ /* 0x0003e80008921848 */
[----:B------:R1:W-:Y:S04]  /*25210*/  LDGSTS.E [R121+0xd800], [R140.64], P6 ;  /* 0x0d8000008c797fae */ /* 0x0003e8000b121848 */
[----:B------:R1:W-:Y:S04]  /*25220*/  LDGSTS.E [R121+0xd880], [R198.64], P0 ;  /* 0x0d880000c6797fae */ /* 0x0003e80008121848 */
[----:B------:R1:W-:Y:S04]  /*25230*/  LDGSTS.E [R121+0xd900], [R148.64], P5 ;  /* 0x0d90000094797fae */ /* 0x0003e8000a921848 */
[----:B-1----:R-:W2:Y:S04]  /*25240*/  LDL.64 R40, [R1+0x2850] ;  /* 0x0028500001287983 */ /* 0x002ea80000100a00 */
[----:B------:R1:W-:Y:S04]  /*25250*/  LDGSTS.E [R121+0xd980], [R124.64], P1 ;  /* 0x0d9800007c797fae */ /* 0x0003e80008921848 */
[----:B------:R-:W2:Y:S04]  /*25260*/  LDL.LU.64 R110, [R1+0x50f0] ;  /* 0x0050f000016e7983 */ /* 0x000ea80000300a00 */
[----:B------:R-:W2:Y:S04]  /*25270*/  LDL.64 R140, [R1+0x2610] ;  /* 0x00261000018c7983 */ /* 0x000ea80000100a00 */
[----:B------:R-:W2:Y:S04]  /*25280*/  LDL.LU.64 R198, [R1+0x50e8] ;  /* 0x0050e80001c67983 */ /* 0x000ea80000300a00 */
[----:B------:R-:W2:Y:S04]  /*25290*/  LDL.LU.64 R148, [R1+0x50e0] ;  /* 0x0050e00001947983 */ /* 0x000ea80000300a00 */
[----:B-1----:R-:W2:Y:S04]  /*252a0*/  LDL.64 R124, [R1+0x2828] ;  /* 0x00282800017c7983 */ /* 0x002ea80000100a00 */
[----:B------:R1:W-:Y:S04]  /*252b0*/  LDGSTS.E [R121+0xe800], [R200.64], P6 ;  /* 0x0e800000c8797fae */ /* 0x0003e8000b121848 */
[----:B------:R1:W-:Y:S04]  /*252c0*/  LDGSTS.E [R121+0xe880], [R146.64], P0 ;  /* 0x0e88000092797fae */ /* 0x0003e80008121848 */
[----:B------:R1:W-:Y:S04]  /*252d0*/  LDGSTS.E [R121+0xe900], [R222.64], P5 ;  /* 0x0e900000de797fae */ /* 0x0003e8000a921848 */
[----:B------:R1:W-:Y:S04]  /*252e0*/  LDGSTS.E [R121+0xe980], [R8.64], P1 ;  /* 0x0e98000008797fae */ /* 0x0003e80008921848 */
[----:B-1----:R-:W2:Y:S04]  /*252f0*/  LDL.64 R200, [R1+0x25e0] ;  /* 0x0025e00001c87983 */ /* 0x002ea80000100a00 */
[----:B------:R1:W-:Y:S04]  /*25300*/  LDGSTS.E [R121+0xf800], [R106.64], P6 ;  /* 0x0f8000006a797fae */ /* 0x0003e8000b121848 */
[----:B------:R-:W2:Y:S04]  /*25310*/  LDL.LU.64 R146, [R1+0x50d8] ;  /* 0x0050d80001927983 */ /* 0x000ea80000300a00 */
[----:B------:R1:W-:Y:S04]  /*25320*/  LDGSTS.E [R121+0xf880], [R152.64], P0 ;  /* 0x0f88000098797fae */ /* 0x0003e80008121848 */
[----:B------:R-:W2:Y:S04]  /*25330*/  LDL.LU.64 R222, [R1+0x50d0] ;  /* 0x0050d00001de7983 */ /* 0x000ea80000300a00 */
[----:B------:R1:W-:Y:S04]  /*25340*/  LDGSTS.E [R121+0xf900], [R30.64], P5 ;  /* 0x0f9000001e797fae */ /* 0x0003e8000a921848 */
[----:B------:R-:W2:Y:S04]  /*25350*/  LDL.64 R8, [R1+0x2800] ;  /* 0x0028000001087983 */ /* 0x000ea80000100a00 */
[----:B-1----:R-:W2:Y:S04]  /*25360*/  LDL.64 R106, [R1+0x25b0] ;  /* 0x0025b000016a7983 */ /* 0x002ea80000100a00 */
[----:B------:R1:W-:Y:S04]  /*25370*/  LDGSTS.E [R121+0xf980], [R4.64], P1 ;  /* 0x0f98000004797fae */ /* 0x0003e80008921848 */
[----:B------:R-:W2:Y:S04]  /*25380*/  LDL.LU.64 R152, [R1+0x50c8] ;  /* 0x0050c80001987983 */ /* 0x000ea80000300a00 */
[----:B------:R1:W-:Y:S04]  /*25390*/  LDGSTS.E [R121+0x10800], [R192.64], P6 ;  /* 0x10800000c0797fae */ /* 0x0003e8000b121848 */
[----:B------:R-:W2:Y:S04]  /*253a0*/  LDL.LU.64 R30, [R1+0x50c0] ;  /* 0x0050c000011e7983 */ /* 0x000ea80000300a00 */
[----:B------:R1:W-:Y:S04]  /*253b0*/  LDGSTS.E [R121+0x10880], [R58.64], P0 ;  /* 0x108800003a797fae */ /* 0x0003e80008121848 */
[----:B-1----:R-:W2:Y:S04]  /*253c0*/  LDL.64 R4, [R1+0x27d8] ;  /* 0x0027d80001047983 */ /* 0x002ea80000100a00 */
[----:B------:R-:W2:Y:S04]  /*253d0*/  LDL.64 R192, [R1+0x2580] ;  /* 0x0025800001c07983 */ /* 0x000ea80000100a00 */
[----:B------:R1:W-:Y:S04]  /*253e0*/  LDGSTS.E [R121+0x10900], [R84.64], P5 ;  /* 0x1090000054797fae */ /* 0x0003e8000a921848 */
[----:B------:R-:W2:Y:S04]  /*253f0*/  LDL.LU.64 R58, [R1+0x50b8] ;  /* 0x0050b800013a7983 */ /* 0x000ea80000300a00 */
[----:B-1----:R-:W2:Y:S04]  /*25400*/  LDL.LU.64 R84, [R1+0x50b0] ;  /* 0x0050b00001547983 */ /* 0x002ea80000300a00 */
[----:B------:R1:W-:Y:S04]  /*25410*/  LDGSTS.E [R121+0x10980], [R130.64], P1 ;  /* 0x1098000082797fae */ /* 0x0003e80008921848 */
[----:B----4-:R4:W-:Y:S04]  /*25420*/  LDGSTS.E [R121+0x11800], [R234.64], P6 ;  /* 0x11800000ea797fae */ /* 0x0109e8000b121848 */
[----:B-1----:R-:W2:Y:S04]  /*25430*/  LDL.64 R130, [R1+0x27b0] ;  /* 0x0027b00001827983 */ /* 0x002ea80000100a00 */
[----:B----4-:R-:W2:Y:S04]  /*25440*/  LDL.64 R234, [R1+0x2550] ;  /* 0x0025500001ea7983 */ /* 0x010ea80000100a00 */
[----:B---3--:R1:W-:Y:S04]  /*25450*/  LDGSTS.E [R121+0x11880], [R138.64], P0 ;  /* 0x118800008a797fae */ /* 0x0083e80008121848 */
[----:B--2---:R2:W-:Y:S04]  /*25460*/  LDGSTS.E [R121+0x11900], [R176.64], P5 ;  /* 0x11900000b0797fae */ /* 0x0045e8000a921848 */
[----:B-1----:R-:W3:Y:S04]  /*25470*/  LDL.LU.64 R138, [R1+0x50a8] ;  /* 0x0050a800018a7983 */ /* 0x002ee80000300a00 */
[----:B--2---:R-:W2:Y:S04]  /*25480*/  LDL.LU.64 R176, [R1+0x50a0] ;  /* 0x0050a00001b07983 */ /* 0x004ea80000300a00 */
[----:B--2---:R1:W-:Y:S04]  /*25490*/  LDGSTS.E [R121+0x11980], [R176.64], P1 ;  /* 0x11980000b0797fae */ /* 0x0043e80008921848 */
[----:B------:R2:W-:Y:S04]  /*254a0*/  LDGSTS.E [R121+0x12800], [R40.64], P6 ;  /* 0x1280000028797fae */ /* 0x0005e8000b121848 */
[----:B------:R3:W-:Y:S04]  /*254b0*/  LDGSTS.E [R121+0x12880], [R140.64], P0 ;  /* 0x128800008c797fae */ /* 0x0007e80008121848 */
[----:B-1----:R-:W4:Y:S04]  /*254c0*/  LDL.64 R176, [R1+0x2788] ;  /* 0x0027880001b07983 */ /* 0x002f280000100a00 */
[----:B--2---:R-:W2:Y:S04]  /*254d0*/  LDL.64 R40, [R1+0x2520] ;  /* 0x0025200001287983 */ /* 0x004ea80000100a00 */
[----:B---3--:R-:W4:Y:S04]  /*254e0*/  LDL.LU.64 R140, [R1+0x5098] ;  /* 0x00509800018c7983 */ /* 0x008f280000300a00 */
[----:B------:R1:W-:Y:S04]  /*254f0*/  LDGSTS.E [R121+0x12900], [R138.64], P5 ;  /* 0x129000008a797fae */ /* 0x0003e8000a921848 */
[----:B------:R1:W-:Y:S04]  /*25500*/  LDGSTS.E [R121+0x12980], [R84.64], P1 ;  /* 0x1298000054797fae */ /* 0x0003e80008921848 */
[----:B------:R1:W-:Y:S04]  /*25510*/  LDGSTS.E [R121+0x13800], [R124.64], P6 ;  /* 0x138000007c797fae */ /* 0x0003e8000b121848 */
[----:B-1----:R-:W4:Y:S04]  /*25520*/  LDL.LU.64 R138, [R1+0x5090] ;  /* 0x00509000018a7983 */ /* 0x002f280000300a00 */
[----:B------:R-:W4:Y:S04]  /*25530*/  LDL.64 R84, [R1+0x2760] ;  /* 0x0027600001547983 */ /* 0x000f280000100a00 */
[----:B------:R-:W4:Y:S04]  /*25540*/  LDL.64 R124, [R1+0x24f0] ;  /* 0x0024f000017c7983 */ /* 0x000f280000100a00 */
[----:B------:R1:W-:Y:S04]  /*25550*/  LDGSTS.E [R121+0x13880], [R200.64], P0 ;  /* 0x13880000c8797fae */ /* 0x0003e80008121848 */
[----:B------:R1:W-:Y:S04]  /*25560*/  LDGSTS.E [R121+0x13900], [R198.64], P5 ;  /* 0x13900000c6797fae */ /* 0x0003e8000a921848 */
[----:B------:R1:W-:Y:S04]  /*25570*/  LDGSTS.E [R121+0x13980], [R110.64], P1 ;  /* 0x139800006e797fae */ /* 0x0003e80008921848 */
[----:B-1----:R-:W4:Y:S04]  /*25580*/  LDL.64 R200, [R1+0x24c0] ;  /* 0x0024c00001c87983 */ /* 0x002f280000100a00 */
[----:B------:R-:W4:Y:S04]  /*25590*/  LDL.64 R198, [R1+0x2738] ;  /* 0x0027380001c67983 */ /* 0x000f280000100a00 */
[----:B------:R1:W-:Y:S04]  /*255a0*/  LDGSTS.E [R121+0x14800], [R8.64], P6 ;  /* 0x1480000008797fae */ /* 0x0003e8000b121848 */
[----:B------:R-:W4:Y:S04]  /*255b0*/  LDL.LU.64 R110, [R1+0x5088] ;  /* 0x00508800016e7983 */ /* 0x000f280000300a00 */
[----:B------:R1:W-:Y:S04]  /*255c0*/  LDGSTS.E [R121+0x14880], [R106.64], P0 ;  /* 0x148800006a797fae */ /* 0x0003e80008121848 */
[----:B-1----:R-:W4:Y:S04]  /*255d0*/  LDL.LU.64 R8, [R1+0x5080] ;  /* 0x0050800001087983 */ /* 0x002f280000300a00 */
[----:B------:R1:W-:Y:S04]  /*255e0*/  LDGSTS.E [R121+0x14900], [R92.64], P5 ;  /* 0x149000005c797fae */ /* 0x0003e8000a921848 */
[----:B------:R1:W-:Y:S04]  /*255f0*/  LDGSTS.E [R121+0x14980], [R74.64], P1 ;  /* 0x149800004a797fae */ /* 0x0003e80008921848 */
[----:B------:R-:W4:Y:S04]  /*25600*/  LDL.64 R106, [R1+0x2490] ;  /* 0x00249000016a7983 */ /* 0x000f280000100a00 */
[----:B-1----:R-:W4:Y:S04]  /*25610*/  LDL.64 R92, [R1+0x2710] ;  /* 0x00271000015c7983 */ /* 0x002f280000100a00 */
[----:B------:R1:W-:Y:S04]  /*25620*/  LDGSTS.E [R121+0x15800], [R4.64], P6 ;  /* 0x1580000004797fae */ /* 0x0003e8000b121848 */
[----:B------:R-:W4:Y:S04]  /*25630*/  LDL.LU.64 R74, [R1+0x5078] ;  /* 0x00507800014a7983 */ /* 0x000f280000300a00 */
[----:B------:R1:W-:Y:S04]  /*25640*/  LDGSTS.E [R121+0x15880], [R192.64], P0 ;  /* 0x15880000c0797fae */ /* 0x0003e80008121848 */
[----:B-1----:R-:W4:Y:S04]  /*25650*/  LDL.LU.64 R4, [R1+0x5070] ;  /* 0x0050700001047983 */ /* 0x002f280000300a00 */
[----:B------:R1:W-:Y:S04]  /*25660*/  LDGSTS.E [R121+0x15900], [R114.64], P5 ;  /* 0x1590000072797fae */ /* 0x0003e8000a921848 */
[----:B------:R-:W4:Y:S04]  /*25670*/  LDL.64 R192, [R1+0x2468] ;  /* 0x0024680001c07983 */ /* 0x000f280000100a00 */
[----:B------:R1:W-:Y:S04]  /*25680*/  LDGSTS.E [R121+0x15980], [R132.64], P1 ;  /* 0x1598000084797fae */ /* 0x0003e80008921848 */
        /* <DEDUP_REMOVED lines=9> */
[----:B------:R-:W4:Y:S04]  /*25720*/  LDL.LU.64 R10, [R1+0x5058] ;  /* 0x00505800010a7983 */ /* 0x000f280000300a00 */
[----:B----4-:R1:W-:Y:S04]  /*25730*/  LDGSTS.E [R121+0x17800], [R176.64], P6 ;  /* 0x17800000b0797fae */ /* 0x0103e8000b121848 */
[----:B--2---:R2:W-:Y:S04]  /*25740*/  LDGSTS.E [R121+0x17880], [R40.64], P0 ;  /* 0x1788000028797fae */ /* 0x0045e80008121848 */
[----:B------:R4:W-:Y:S04]  /*25750*/  LDGSTS.E [R121+0x17900], [R166.64], P5 ;  /* 0x17900000a6797fae */ /* 0x0009e8000a921848 */
[----:B------:R4:W-:Y:S04]  /*25760*/  LDGSTS.E [R121+0x17980], [R168.64], P1 ;  /* 0x17980000a8797fae */ /* 0x0009e80008921848 */
[----:B-1----:R-:W3:Y:S04]  /*25770*/  LDL.LU.64 R176, [R1+0x5050] ;  /* 0x0050500001b07983 */ /* 0x002ee80000300a00 */
[----:B--2---:R-:W2:Y:S04]  /*25780*/  LDL.LU.64 R40, [R1+0x5048] ;  /* 0x0050480001287983 */ /* 0x004ea80000300a00 */
[----:B----4-:R-:W4:Y:S04]  /*25790*/  LDL.LU.64 R166, [R1+0x5040] ;  /* 0x0050400001a67983 */ /* 0x010f280000300a00 */
[----:B------:R1:W-:Y:S04]  /*257a0*/  LDGSTS.E [R121+0x18800], [R84.64], P6 ;  /* 0x1880000054797fae */ /* 0x0003e8000b121848 */
[----:B------:R1:W-:Y:S04]  /*257b0*/  LDGSTS.E [R121+0x18880], [R124.64], P0 ;  /* 0x188800007c797fae */ /* 0x0003e80008121848 */
[----:B------:R1:W-:Y:S04]  /*257c0*/  LDGSTS.E [R121+0x18900], [R122.64], P5 ;  /* 0x189000007a797fae */ /* 0x0003e8000a921848 */
[----:B------:R-:W2:Y:S04]  /*257d0*/  LDL.64 R168, [R1+0x26c0] ;  /* 0x0026c00001a87983 */ /* 0x000ea80000100a00 */
[----:B------:R1:W-:Y:S04]  /*257e0*/  LDGSTS.E [R121+0x18980], [R184.64], P1 ;  /* 0x18980000b8797fae */ /* 0x0003e80008921848 */
[----:B-1----:R-:W3:Y:S04]  /*257f0*/  LDL.64 R84, [R1+0x2428] ;  /* 0x0024280001547983 */ /* 0x002ee80000100a00 */
[----:B------:R1:W-:Y:S04]  /*25800*/  LDGSTS.E [R121+0x19800], [R198.64], P6 ;  /* 0x19800000c6797fae */ /* 0x0003e8000b121848 */
[----:B------:R-:W4:Y:S04]  /*25810*/  LDL.LU.64 R124, [R1+0x5038] ;  /* 0x00503800017c7983 */ /* 0x000f280000300a00 */
[----:B------:R1:W-:Y:S04]  /*25820*/  LDGSTS.E [R121+0x19880], [R200.64], P0 ;  /* 0x19880000c8797fae */ /* 0x0003e80008121848 */
[----:B------:R-:W4:Y:S04]  /*25830*/  LDL.LU.64 R122, [R1+0x5030] ;  /* 0x00503000017a7983 */ /* 0x000f280000300a00 */
[----:B------:R1:W-:Y:S04]  /*25840*/  LDGSTS.E [R121+0x19900], [R236.64], P5 ;  /* 0x19900000ec797fae */ /* 0x0003e8000a921848 */
[----:B------:R-:W4:Y:S04]  /*25850*/  LDL.LU.64 R184, [R1+0x5028] ;  /* 0x0050280001b87983 */ /* 0x000f280000300a00 */
[----:B------:R1:W-:Y:S04]  /*25860*/  LDGSTS.E [R121+0x19980], [R90.64], P1 ;  /* 0x199800005a797fae */ /* 0x0003e80008921848 */
[----:B-1----:R-:W4:Y:S04]  /*25870*/  LDL.64 R198, [R1+0x26a8] ;  /* 0x0026a80001c67983 */ /* 0x002f280000100a00 */
[----:B------:R-:W4:Y:S04]  /*25880*/  LDL.64 R200, [R1+0x2408] ;  /* 0x0024080001c87983 */ /* 0x000f280000100a00 */
[----:B------:R1:W-:Y:S04]  /*25890*/  LDGSTS.E [R121+0x1a800], [R92.64], P6 ;  /* 0x1a8000005c797fae */ /* 0x0003e8000b121848 */
[----:B------:R-:W4:Y:S04]  /*258a0*/  LDL.LU.64 R236, [R1+0x5020] ;  /* 0x0050200001ec7983 */ /* 0x000f280000300a00 */
[----:B------:R1:W-:Y:S04]  /*258b0*/  LDGSTS.E [R121+0x1a880], [R106.64], P0 ;  /* 0x1a8800006a797fae */ /* 0x0003e80008121848 */
[----:B------:R-:W4:Y:S04]  /*258c0*/  LDL.LU.64 R90, [R1+0x5018] ;  /* 0x00501800015a7983 */ /* 0x000f280000300a00 */
[----:B------:R1:W-:Y:S04]  /*258d0*/  LDGSTS.E [R121+0x1a900], [R72.64], P5 ;  /* 0x1a90000048797fae */ /* 0x0003e8000a921848 */
[----:B-1----:R-:W4:Y:S04]  /*258e0*/  LDL.LU.64 R92, [R1+0x5010] ;  /* 0x00501000015c7983 */ /* 0x002f280000300a00 */
[----:B------:R1:W-:Y:S04]  /*258f0*/  LDGSTS.E [R121+0x1a980], [R116.64], P1 ;  /* 0x1a98000074797fae */ /* 0x0003e80008921848 */
[----:B------:R-:W4:Y:S04]  /*25900*/  LDL.64 R106, [R1+0x2690] ;  /* 0x00269000016a7983 */ /* 0x000f280000100a00 */
[----:B------:R-:W4:Y:S04]  /*25910*/  LDL.64 R72, [R1+0x23e8] ;  /* 0x0023e80001487983 */ /* 0x000f280000100a00 */
[----:B------:R1:W-:Y:S04]  /*25920*/  LDGSTS.E [R121+0x1b800], [R114.64], P6 ;  /* 0x1b80000072797fae */ /* 0x0003e8000b121848 */
[----:B-1----:R-:W4:Y:S04]  /*25930*/  LDL.LU.64 R116, [R1+0x5008] ;  /* 0x0050080001747983 */ /* 0x002f280000300a00 */
[----:B------:R1:W-:Y:S04]  /*25940*/  LDGSTS.E [R121+0x1b880], [R192.64], P0 ;  /* 0x1b880000c0797fae */ /* 0x0003e80008121848 */
[----:B------:R-:W4:Y:S04]  /*25950*/  LDL.LU.64 R114, [R1+0x5000] ;  /* 0x0050000001727983 */ /* 0x000f280000300a00 */
[----:B------:R1:W-:Y:S04]  /*25960*/  LDGSTS.E [R121+0x1b900], [R100.64], P5 ;  /* 0x1b90000064797fae */ /* 0x0003e8000a921848 */
[----:B-1----:R-:W4:Y:S04]  /*25970*/  LDL.LU.64 R192, [R1+0x4ff8] ;  /* 0x004ff80001c07983 */ /* 0x002f280000300a00 */
[----:B------:R1:W-:Y:S04]  /*25980*/  LDGSTS.E [R121+0x1b980], [R250.64], P1 ;  /* 0x1b980000fa797fae */ /* 0x0003e80008921848 */
[----:B------:R-:W4:Y:S04]  /*25990*/  LDL.64 R100, [R1+0x1198] ;  /* 0x0011980001647983 */ /* 0x000f280000100a00 */
[----:B------:R1:W-:Y:S04]  /*259a0*/  LDGSTS.E [R121+0x1c800], [R234.64], P6 ;  /* 0x1c800000ea797fae */ /* 0x0003e8000b121848 */
[----:B------:R1:W-:Y:S04]  /*259b0*/  LDGSTS.E [R121+0x1c880], [R98.64], P0 ;  /* 0x1c88000062797fae */ /* 0x0003e80008121848 */
[----:B------:R1:W-:Y:S04]  /*259c0*/  LDGSTS.E [R121+0x1c900], [R216.64], P5 ;  /* 0x1c900000d8797fae */ /* 0x0003e8000a921848 */
[----:B-1----:R-:W4:Y:S04]  /*259d0*/  LDL.64 R234, [R1+0x1180] ;  /* 0x0011800001ea7983 */ /* 0x002f280000100a00 */
[----:B------:R-:W4:Y:S04]  /*259e0*/  LDL.64 R98, [R1+0x1068] ;  /* 0x0010680001627983 */ /* 0x000f280000100a00 */
[----:B------:R1:W-:Y:S04]  /*259f0*/  LDGSTS.E [R121+0x1c980], [R160.64], P1 ;  /* 0x1c980000a0797fae */ /* 0x0003e80008921848 */
[----:B------:R-:W4:Y:S01]  /*25a00*/  LDL.64 R216, [R1+0x1060] ;  /* 0x0010600001d87983 */ /* 0x000f220000100a00 */
[----:B------:R-:W-:-:S03]  /*25a10*/  LOP3.LUT R252, R230, 0x50, RZ, 0x3c, !PT ;  /* 0x00000050e6fc7812 */ /* 0x000fc600078e3cff */
[----:B------:R-:W4:Y:S04]  /*25a20*/  LDL.64 R250, [R1+0x1480] ;  /* 0x0014800001fa7983 */ /* 0x000f280000100a00 */
[----:B-1----:R-:W4:Y:S04]  /*25a30*/  LDL.64 R160, [R1+0x1298] ;  /* 0x0012980001a07983 */ /* 0x002f280000100a00 */
[----:B--2---:R1:W-:Y:S04]  /*25a40*/  LDGSTS.E [R121+0x1d800], [R168.64], P6 ;  /* 0x1d800000a8797fae */ /* 0x0043e8000b121848 */
[----:B---3--:R2:W-:Y:S04]  /*25a50*/  LDGSTS.E [R121+0x1d880], [R84.64], P0 ;  /* 0x1d88000054797fae */ /* 0x0085e80008121848 */
[----:B-1----:R-:W3:Y:S04]  /*25a60*/  LDL.64 R168, [R1+0x1280] ;  /* 0x0012800001a87983 */ /* 0x002ee80000100a00 */
[----:B------:R1:W-:Y:S04]  /*25a70*/  LDGSTS.E [R121+0x1d900], [R62.64], P5 ;  /* 0x1d9000003e797fae */ /* 0x0003e8000a921848 */
[----:B--2---:R-:W2:Y:S04]  /*25a80*/  LDL.64 R84, [R1+0x10e8] ;  /* 0x0010e80001547983 */ /* 0x004ea80000100a00 */
[----:B------:R4:W-:Y:S04]  /*25a90*/  LDGSTS.E [R121+0x1d980], [R76.64], P1 ;  /* 0x1d9800004c797fae */ /* 0x0009e80008921848 */
[----:B-1----:R-:W2:Y:S04]  /*25aa0*/  LDL.64 R62, [R1+0x10f0] ;  /* 0x0010f000013e7983 */ /* 0x002ea80000100a00 */
[----:B----4-:R-:W4:Y:S04]  /*25ab0*/  LDL.64 R76, [R1+0x1398] ;  /* 0x00139800014c7983 */ /* 0x010f280000100a00 */
[----:B------:R1:W-:Y:S04]  /*25ac0*/  LDGSTS.E [R121+0x1e800], [R198.64], P6 ;  /* 0x1e800000c6797fae */ /* 0x0003e8000b121848 */
[----:B------:R1:W-:Y:S04]  /*25ad0*/  LDGSTS.E [R121+0x1e880], [R200.64], P0 ;  /* 0x1e880000c8797fae */ /* 0x0003e80008121848 */
[----:B------:R1:W-:Y:S04]  /*25ae0*/  LDGSTS.E [R121+0x1e900], [R174.64], P5 ;  /* 0x1e900000ae797fae */ /* 0x0003e8000a921848 */
[----:B------:R1:W-:Y:S04]  /*25af0*/  LDGSTS.E [R121+0x1e980], [R108.64], P1 ;  /* 0x1e9800006c797fae */ /* 0x0003e80008921848 */
[----:B-1----:R-:W4:Y:S04]  /*25b00*/  LDL.64 R200, [R1+0x11e8] ;  /* 0x0011e80001c87983 */ /* 0x002f280000100a00 */
[----:B------:R-:W4:Y:S04]  /*25b10*/  LDL.64 R174, [R1+0x1380] ;  /* 0x0013800001ae7983 */ /* 0x000f280000100a00 */
[----:B------:R-:W4:Y:S04]  /*25b20*/  LDL.64 R198, [R1+0x14f0] ;  /* 0x0014f00001c67983 */ /* 0x000f280000100a00 */
[----:B------:R-:W4:Y:S04]  /*25b30*/  LDL.64 R108, [R1+0x15e8] ;  /* 0x0015e800016c7983 */ /* 0x000f280000100a00 */
        /* <DEDUP_REMOVED lines=19> */
[----:B---3--:R1:W-:Y:S04]  /*25c70*/  LDGSTS.E [R252+0x1a80], [R168.64], P0 ;  /* 0x01a80000a8fc7fae */ /* 0x0083e80008121848 */
[----:B--2---:R2:W-:Y:S04]  /*25c80*/  LDGSTS.E [R252+0x1b00], [R84.64], P5 ;  /* 0x01b0000054fc7fae */ /* 0x0045e8000a921848 */
[----:B-1----:R-:W3:Y:S04]  /*25c90*/  LDL.64 R168, [R1+0x1698] ;  /* 0x0016980001a87983 */ /* 0x002ee80000100a00 */
[----:B------:R1:W-:Y:S04]  /*25ca0*/  LDGSTS.E [R252+0x1b80], [R62.64], P1 ;  /* 0x01b800003efc7fae */ /* 0x0003e80008921848 */
[----:B--2---:R-:W2:Y:S04]  /*25cb0*/  LDL.64 R84, [R1+0x1798] ;  /* 0x0017980001547983 */ /* 0x004ea80000100a00 */
[----:B----4-:R4:W-:Y:S04]  /*25cc0*/  LDGSTS.E [R252+0x2a00], [R76.64], P6 ;  /* 0x02a000004cfc7fae */ /* 0x0109e8000b121848 */
[----:B-1----:R-:W2:Y:S04]  /*25cd0*/  LDL.64 R62, [R1+0x1680] ;  /* 0x00168000013e7983 */ /* 0x002ea80000100a00 */
[----:B----4-:R-:W4:Y:S04]  /*25ce0*/  LDL.64 R76, [R1+0x1780] ;  /* 0x00178000014c7983 */ /* 0x010f280000100a00 */
        /* <DEDUP_REMOVED lines=8> */
[----:B------:R-:W4:Y:S04]  /*25d70*/  LDL.64 R6, [R1+0x16e8] ;  /* 0x0016e80001067983 */ /* 0x000f280000100a00 */
        /* <DEDUP_REMOVED lines=12> */
[----:B------:R-:W4:Y:S04]  /*25e40*/  LDL.64 R216, [R1+0x1aa0] ;  /* 0x001aa00001d87983 */ /* 0x000f280000100a00 */
[----:B---3--:R1:W-:Y:S04]  /*25e50*/  LDGSTS.E [R252+0x5a00], [R168.64], P6 ;  /* 0x05a00000a8fc7fae */ /* 0x0083e8000b121848 */
[----:B-1----:R-:W3:Y:S04]  /*25e60*/  LDL.64 R168, [R1+0x1008] ;  /* 0x0010080001a87983 */ /* 0x002ee80000100a00 */
[----:B--2---:R1:W-:Y:S04]  /*25e70*/  LDGSTS.E [R252+0x5a80], [R62.64], P0 ;  /* 0x05a800003efc7fae */ /* 0x0043e80008121848 */
[----:B------:R2:W-:Y:S04]  /*25e80*/  LDGSTS.E [R252+0x5b00], [R12.64], P5 ;  /* 0x05b000000cfc7fae */ /* 0x0005e8000a921848 */
[----:B------:R1:W-:Y:S04]  /*25e90*/  LDGSTS.E [R252+0x5b80], [R198.64], P1 ;  /* 0x05b80000c6fc7fae */ /* 0x0003e80008921848 */
[----:B------:R1:W-:Y:S04]  /*25ea0*/  LDGSTS.E [R252+0x6a00], [R84.64], P6 ;  /* 0x06a0000054fc7fae */ /* 0x0003e8000b121848 */
[----:B----4-:R4:W-:Y:S04]  /*25eb0*/  LDGSTS.E [R252+0x6a80], [R76.64], P0 ;  /* 0x06a800004cfc7fae */ /* 0x0109e80008121848 */
[----:B------:R2:W-:Y:S04]  /*25ec0*/  LDGSTS.E [R252+0x6b00], [R108.64], P5 ;  /* 0x06b000006cfc7fae */ /* 0x0005e8000a921848 */
[----:B-1----:R-:W3:Y:S04]  /*25ed0*/  LDL.64 R62, [R1+0x1a88] ;  /* 0x001a8800013e7983 */ /* 0x002ee80000100a00 */
[----:B------:R1:W-:Y:S04]  /*25ee0*/  LDGSTS.E [R252+0x6b80], [R106.64], P1 ;  /* 0x06b800006afc7fae */ /* 0x0003e80008921848 */
[----:B--2---:R-:W2:Y:S04]  /*25ef0*/  LDL.LU.64 R12, [R1+0x4fe8] ;  /* 0x004fe800010c7983 */ /* 0x004ea80000300a00 */
[----:B------:R1:W-:Y:S04]  /*25f00*/  LDGSTS.E [R252+0x7a00], [R174.64], P6 ;  /* 0x07a00000aefc7fae */ /* 0x0003e8000b121848 */
[----:B------:R-:W2:Y:S04]  /*25f10*/  LDL.LU.64 R198, [R1+0x4fe0] ;  /* 0x004fe00001c67983 */ /* 0x000ea80000300a00 */
[----:B------:R1:W-:Y:S04]  /*25f20*/  LDGSTS.E [R252+0x7a80], [R200.64], P0 ;  /* 0x07a80000c8fc7fae */ /* 0x0003e80008121848 */
[----:B------:R-:W2:Y:S04]  /*25f30*/  LDL.64 R84, [R1+0x1b50] ;  /* 0x001b500001547983 */ /* 0x000ea80000100a00 */
[----:B----4-:R-:W2:Y:S04]  /*25f40*/  LDL.64 R76, [R1+0x1b38] ;  /* 0x001b3800014c7983 */ /* 0x010ea80000100a00 */
[----:B------:R-:W2:Y:S04]  /*25f50*/  LDL.LU.64 R108, [R1+0x4fd8] ;  /* 0x004fd800016c7983 */ /* 0x000ea80000300a00 */
[----:B-1----:R-:W2:Y:S04]  /*25f60*/  LDL.LU.64 R106, [R1+0x4fd0] ;  /* 0x004fd000016a7983 */ /* 0x002ea80000300a00 */
[----:B------:R1:W-:Y:S04]  /*25f70*/  LDGSTS.E [R252+0x7b00], [R72.64], P5 ;  /* 0x07b0000048fc7fae */ /* 0x0003e8000a921848 */
[----:B------:R1:W-:Y:S04]  /*25f80*/  LDGSTS.E [R252+0x7b80], [R6.64], P1 ;  /* 0x07b8000006fc7fae */ /* 0x0003e80008921848 */
[----:B------:R-:W2:Y:S04]  /*25f90*/  LDL.64 R174, [R1+0x1c10] ;  /* 0x001c100001ae7983 */ /* 0x000ea80000100a00 */
[----:B------:R-:W2:Y:S04]  /*25fa0*/  LDL.64 R200, [R1+0x1c08] ;  /* 0x001c080001c87983 */ /* 0x000ea80000100a00 */
[----:B-1----:R-:W2:Y:S04]  /*25fb0*/  LDL.64 R72, [R1+0xf18] ;  /* 0x000f180001487983 */ /* 0x002ea80000100a00 */
[----:B------:R-:W2:Y:S04]  /*25fc0*/  LDL.64 R6, [R1+0x1ed8] ;  /* 0x001ed80001067983 */ /* 0x000ea80000100a00 */
[----:B------:R1:W-:Y:S04]  /*25fd0*/  LDGSTS.E [R252+0x8a00], [R100.64], P6 ;  /* 0x08a0000064fc7fae */ /* 0x0003e8000b121848 */
[----:B-1----:R-:W2:Y:S04]  /*25fe0*/  LDL.64 R100, [R1+0x1ed0] ;  /* 0x001ed00001647983 */ /* 0x002ea80000100a00 */
[----:B------:R1:W-:Y:S04]  /*25ff0*/  LDGSTS.E [R252+0x8a80], [R234.64], P0 ;  /* 0x08a80000eafc7fae */ /* 0x0003e80008121848 */
[----:B-1----:R-:W2:Y:S04]  /*26000*/  LDL.LU.64 R234, [R1+0x4fc8] ;  /* 0x004fc80001ea7983 */ /* 0x002ea80000300a00 */
[----:B--2---:R1:W-:Y:S04]  /*26010*/  LDGSTS.E [R252+0x8b00], [R234.64], P5 ;  /* 0x08b00000eafc7fae */ /* 0x0043e8000a921848 */
[----:B------:R2:W-:Y:S04]  /*26020*/  LDGSTS.E [R252+0x8b80], [R120.64], P1 ;  /* 0x08b8000078fc7fae */ /* 0x0005e80008921848 */
[----:B------:R3:W-:Y:S04]  /*26030*/  LDGSTS.E [R252+0x9a00], [R98.64], P6 ;  /* 0x09a0000062fc7fae */ /* 0x0007e8000b121848 */
[----:B-1----:R-:W2:Y:S04]  /*26040*/  LDL.64 R234, [R1+0x2288] ;  /* 0x0022880001ea7983 */ /* 0x002ea80000100a00 */
[----:B--2---:R-:W2:Y:S04]  /*26050*/  LDL.LU.64 R120, [R1+0x4fc0] ;  /* 0x004fc00001787983 */ /* 0x004ea80000300a00 */
[----:B---3--:R-:W3:Y:S04]  /*26060*/  LDL.64 R98, [R1+0x2280] ;  /* 0x0022800001627983 */ /* 0x008ee80000100a00 */
        /* <DEDUP_REMOVED lines=14> */
[----:B--2---:R-:W2:Y:S04]  /*26150*/  LDL.64 R168, [R1+0x23c0] ;  /* 0x0023c00001a87983 */ /* 0x004ea80000100a00 */
[----:B---3--:R-:W3:Y:S04]  /*26160*/  LDL.LU.64 R84, [R1+0x4fa0] ;  /* 0x004fa00001547983 */ /* 0x008ee80000300a00 */
[----:B------:R1:W-:Y:S04]  /*26170*/  LDGSTS.E [R252+0xba80], [R76.64], P0 ;  /* 0x0ba800004cfc7fae */ /* 0x0003e80008121848 */
[----:B-1----:R-:W2:Y:S04]  /*26180*/  LDL.LU.64 R76, [R1+0x4f98] ;  /* 0x004f9800014c7983 */ /* 0x002ea80000300a00 */
[----:B--2---:R1:W-:Y:S04]  /*26190*/  LDGSTS.E [R252+0xbb00], [R76.64], P5 ;  /* 0x0bb000004cfc7fae */ /* 0x0043e8000a921848 */
[----:B---3--:R2:W-:Y:S04]  /*261a0*/  LDGSTS.E [R252+0xbb80], [R84.64], P1 ;  /* 0x0bb8000054fc7fae */ /* 0x0085e80008921848 */
[----:B------:R3:W-:Y:S04]  /*261b0*/  LDGSTS.E [R252+0xca00], [R174.64], P6 ;  /* 0x0ca00000aefc7fae */ /* 0x0007e8000b121848 */
[----:B-1----:R-:W2:Y:S04]  /*261c0*/  LDL.64 R76, [R1+0x2638] ;  /* 0x00263800014c7983 */ /* 0x002ea80000100a00 */
[----:B--2---:R-:W2:Y:S04]  /*261d0*/  LDL.64 R84, [R1+0x2390] ;  /* 0x0023900001547983 */ /* 0x004ea80000100a00 */
[----:B---3--:R-:W3:Y:S04]  /*261e0*/  LDL.LU.64 R174, [R1+0x4f90] ;  /* 0x004f900001ae7983 */ /* 0x008ee80000300a00 */
        /* <DEDUP_REMOVED lines=13> */
[----:B-1----:R-:W2:Y:S04]  /*262c0*/  LDL.LU.64 R100, [R1+0x4f70] ;  /* 0x004f700001647983 */ /* 0x002ea80000300a00 */
[----:B--2---:R-:W2:Y:S04]  /*262d0*/  LDL.64 R72, [R1+0x2820] ;  /* 0x0028200001487983 */ /* 0x004ea80000100a00 */
[----:B---3--:R-:W3:Y:S04]  /*262e0*/  LDL.64 R234, [R1+0x25d8] ;  /* 0x0025d80001ea7983 */ /* 0x008ee80000100a00 */
[----:B------:R1:W-:Y:S04]  /*262f0*/  LDGSTS.E [R252+0xea80], [R98.64], P0 ;  /* 0x0ea8000062fc7fae */ /* 0x0003e80008121848 */
[----:B------:R1:W-:Y:S04]  /*26300*/  LDGSTS.E [R252+0xeb00], [R198.64], P5 ;  /* 0x0eb00000c6fc7fae */ /* 0x0003e8000a921848 */
[----:B------:R1:W-:Y:S04]  /*26310*/  LDGSTS.E [R252+0xeb80], [R12.64], P1 ;  /* 0x0eb800000cfc7fae */ /* 0x0003e80008921848 */
[----:B-1----:R-:W2:Y:S04]  /*26320*/  LDL.LU.64 R98, [R1+0x4f68] ;  /* 0x004f680001627983 */ /* 0x002ea80000300a00 */
[----:B------:R-:W2:Y:S04]  /*26330*/  LDL.LU.64 R198, [R1+0x4f60] ;  /* 0x004f600001c67983 */ /* 0x000ea80000300a00 */
[----:B------:R1:W-:Y:S04]  /*26340*/  LDGSTS.E [R252+0xfa00], [R160.64], P6 ;  /* 0x0fa00000a0fc7fae */ /* 0x0003e8000b121848 */
[----:B------:R-:W2:Y:S04]  /*26350*/  LDL.64 R12, [R1+0x27f8] ;  /* 0x0027f800010c7983 */ /* 0x000ea80000100a00 */
[----:B------:R1:W-:Y:S04]  /*26360*/  LDGSTS.E [R252+0xfa80], [R216.64], P0 ;  /* 0x0fa80000d8fc7fae */ /* 0x0003e80008121848 */
[----:B-1----:R-:W2:Y:S04]  /*26370*/  LDL.64 R160, [R1+0x25a8] ;  /* 0x0025a80001a07983 */ /* 0x002ea80000100a00 */
[----:B------:R1:W-:Y:S04]  /*26380*/  LDGSTS.E [R252+0xfb00], [R92.64], P5 ;  /* 0x0fb000005cfc7fae */ /* 0x0003e8000a921848 */
[----:B------:R-:W2:Y:S04]  /*26390*/  LDL.LU.64 R216, [R1+0x4f58] ;  /* 0x004f580001d87983 */ /* 0x000ea80000300a00 */
[----:B------:R1:W-:Y:S04]  /*263a0*/  LDGSTS.E [R252+0xfb80], [R90.64], P1 ;  /* 0x0fb800005afc7fae */ /* 0x0003e80008921848 */
[----:B-1----:R-:W2:Y:S04]  /*263b0*/  LDL.LU.64 R92, [R1+0x4f50] ;  /* 0x004f5000015c7983 */ /* 0x002ea80000300a00 */
[----:B------:R1:W-:Y:S04]  /*263c0*/  LDGSTS.E [R252+0x10a00], [R62.64], P6 ;  /* 0x10a000003efc7fae */ /* 0x0003e8000b121848 */
[----:B------:R-:W2:Y:S04]  /*263d0*/  LDL.LU.64 R90, [R1+0x4f48] ;  /* 0x004f4800015a7983 */ /* 0x000ea80000300a00 */
[----:B------:R1:W-:Y:S04]  /*263e0*/  LDGSTS.E [R252+0x10a80], [R168.64], P0 ;  /* 0x10a80000a8fc7fae */ /* 0x0003e80008121848 */
[----:B-1----:R-:W2:Y:S04]  /*263f0*/  LDL.64 R62, [R1+0x27d0] ;  /* 0x0027d000013e7983 */ /* 0x002ea80000100a00 */
[----:B------:R1:W-:Y:S04]  /*26400*/  LDGSTS.E [R252+0x10b00], [R166.64], P5 ;  /* 0x10b00000a6fc7fae */ /* 0x0003e8000a921848 */
[----:B------:R-:W2:Y:S04]  /*26410*/  LDL.64 R168, [R1+0x2578] ;  /* 0x0025780001a87983 */ /* 0x000ea80000100a00 */
        /* <DEDUP_REMOVED lines=11> */
[----:B------:R-:W2:Y:S04]  /*264d0*/  LDL.64 R74, [R1+0x2780] ;  /* 0x00278000014a7983 */ /* 0x000ea80000100a00 */
[----:B------:R1:W-:Y:S04]  /*264e0*/  LDGSTS.E [R252+0x12a80], [R6.64], P0 ;  /* 0x12a8000006fc7fae */ /* 0x0003e80008121848 */
[----:B-1----:R-:W2:Y:S04]  /*264f0*/  LDL.64 R200, [R1+0x2518] ;  /* 0x0025180001c87983 */ /* 0x002ea80000100a00 */
[----:B------:R1:W-:Y:S04]  /*26500*/  LDGSTS.E [R252+0x12b00], [R58.64], P5 ;  /* 0x12b000003afc7fae */ /* 0x0003e8000a921848 */
[----:B------:R-:W2:Y:S04]  /*26510*/  LDL.LU.64 R6, [R1+0x4f28] ;  /* 0x004f280001067983 */ /* 0x000ea80000300a00 */
[----:B------:R1:W-:Y:S04]  /*26520*/  LDGSTS.E [R252+0x12b80], [R30.64], P1 ;  /* 0x12b800001efc7fae */ /* 0x0003e80008921848 */
[----:B-1----:R-:W2:Y:S04]  /*26530*/  LDL.64 R58, [R1+0x24e8] ;  /* 0x0024e800013a7983 */ /* 0x002ea80000100a00 */
[----:B------:R-:W2:Y:S04]  /*26540*/  LDL.64 R30, [R1+0x2758] ;  /* 0x00275800011e7983 */ /* 0x000ea80000100a00 */
[----:B--2---:R1:W-:Y:S04]  /*26550*/  LDGSTS.E [R252+0x13a00], [R72.64], P6 ;  /* 0x13a0000048fc7fae */ /* 0x0043e8000b121848 */
[----:B---3--:R2:W-:Y:S04]  /*26560*/  LDGSTS.E [R252+0x13a80], [R234.64], P0 ;  /* 0x13a80000eafc7fae */ /* 0x0085e80008121848 */
[----:B------:R3:W-:Y:S04]  /*26570*/  LDGSTS.E [R252+0x13b00], [R36.64], P5 ;  /* 0x13b0000024fc7fae */ /* 0x0007e8000a921848 */
[----:B-1----:R-:W4:Y:S04]  /*26580*/  LDL.LU.64 R72, [R1+0x4f20] ;  /* 0x004f200001487983 */ /* 0x002f280000300a00 */
[----:B------:R1:W-:Y:S04]  /*26590*/  LDGSTS.E [R252+0x13b80], [R64.64], P1 ;  /* 0x13b8000040fc7fae */ /* 0x0003e80008921848 */
[----:B---3--:R-:W3:Y:S04]  /*265a0*/  LDL.64 R36, [R1+0x2730] ;  /* 0x0027300001247983 */ /* 0x008ee80000100a00 */
[----:B--2---:R-:W2:Y:S04]  /*265b0*/  LDL.64 R234, [R1+0x24b8] ;  /* 0x0024b80001ea7983 */ /* 0x004ea80000100a00 */
[----:B-1----:R-:W4:Y:S04]  /*265c0*/  LDL.LU.64 R64, [R1+0x4f18] ;  /* 0x004f180001407983 */ /* 0x002f280000300a00 */
[----:B------:R1:W-:Y:S04]  /*265d0*/  LDGSTS.E [R252+0x14a00], [R12.64], P6 ;  /* 0x14a000000cfc7fae */ /* 0x0003e8000b121848 */
[----:B------:R1:W-:Y:S04]  /*265e0*/  LDGSTS.E [R252+0x14a80], [R160.64], P0 ;  /* 0x14a80000a0fc7fae */ /* 0x0003e80008121848 */
[----:B-1----:R-:W4:Y:S04]  /*265f0*/  LDL.LU.64 R12, [R1+0x4f10] ;  /* 0x004f1000010c7983 */ /* 0x002f280000300a00 */
[----:B------:R1:W-:Y:S04]  /*26600*/  LDGSTS.E [R252+0x14b00], [R112.64], P5 ;  /* 0x14b0000070fc7fae */ /* 0x0003e8000a921848 */
[----:B------:R-:W4:Y:S04]  /*26610*/  LDL.64 R160, [R1+0x2488] ;  /* 0x0024880001a07983 */ /* 0x000f280000100a00 */
[----:B------:R1:W-:Y:S04]  /*26620*/  LDGSTS.E [R252+0x14b80], [R14.64], P1 ;  /* 0x14b800000efc7fae */ /* 0x0003e80008921848 */
[----:B-1----:R-:W4:Y:S04]  /*26630*/  LDL.64 R112, [R1+0x2708] ;  /* 0x0027080001707983 */ /* 0x002f280000100a00 */
[----:B------:R-:W4:Y:S04]  /*26640*/  LDL.LU.64 R14, [R1+0x4f08] ;  /* 0x004f0800010e7983 */ /* 0x000f280000300a00 */
[----:B------:R1:W-:Y:S04]  /*26650*/  LDGSTS.E [R252+0x15a00], [R62.64], P6 ;  /* 0x15a000003efc7fae */ /* 0x0003e8000b121848 */
[----:B------:R1:W-:Y:S04]  /*26660*/  LDGSTS.E [R252+0x15a80], [R168.64], P0 ;  /* 0x15a80000a8fc7fae */ /* 0x0003e80008121848 */
[----:B-1----:R-:W4:Y:S04]  /*26670*/  LDL.64 R62, [R1+0x26e8] ;  /* 0x0026e800013e7983 */ /* 0x002f280000100a00 */
[----:B------:R1:W-:Y:S04]  /*26680*/  LDGSTS.E [R252+0x15b00], [R102.64], P5 ;  /* 0x15b0000066fc7fae */ /* 0x0003e8000a921848 */
[----:B------:R-:W4:Y:S04]  /*26690*/  LDL.64 R168, [R1+0x2460] ;  /* 0x0024600001a87983 */ /* 0x000f280000100a00 */
[----:B------:R1:W-:Y:S04]  /*266a0*/  LDGSTS.E [R252+0x15b80], [R32.64], P1 ;  /* 0x15b8000020fc7fae */ /* 0x0003e80008921848 */
[----:B-1----:R-:W4:Y:S04]  /*266b0*/  LDL.LU.64 R102, [R1+0x4f00] ;  /* 0x004f000001667983 */ /* 0x002f280000300a00 */
[----:B------:R1:W-:Y:S04]  /*266c0*/  LDGSTS.E [R252+0x16a00], [R76.64], P6 ;  /* 0x16a000004cfc7fae */ /* 0x0003e8000b121848 */
[----:B------:R-:W4:Y:S04]  /*266d0*/  LDL.LU.64 R32, [R1+0x4ef8] ;  /* 0x004ef80001207983 */ /* 0x000f280000300a00 */
        /* <DEDUP_REMOVED lines=18> */
[----:B-1----:R-:W4:Y:S04]  /*26800*/  LDL.LU.64 R30, [R1+0x4ec8] ;  /* 0x004ec800011e7983 */ /* 0x002f280000300a00 */
[----:B------:R1:W-:Y:S04]  /*26810*/  LDGSTS.E [R252+0x18b80], [R18.64], P1 ;  /* 0x18b8000012fc7fae */ /* 0x0003e80008921848 */
[----:B------:R-:W4:Y:S04]  /*26820*/  LDL.64 R58, [R1+0x2420] ;  /* 0x00242000013a7983 */ /* 0x000f280000100a00 */
[----:B------:R-:W4:Y:S04]  /*26830*/  LDL.LU.64 R144, [R1+0x4ec0] ;  /* 0x004ec00001907983 */ /* 0x000f280000300a00 */
[----:B-1----:R-:W4:Y:S04]  /*26840*/  LDL.LU.64 R18, [R1+0x4eb8] ;  /* 0x004eb80001127983 */ /* 0x002f280000300a00 */
[----:B---3--:R1:W-:Y:S04]  /*26850*/  LDGSTS.E [R252+0x19a00], [R36.64], P6 ;  /* 0x19a0000024fc7fae */ /* 0x0083e8000b121848 */
[----:B--2---:R2:W-:Y:S04]  /*26860*/  LDGSTS.E [R252+0x19a80], [R234.64], P0 ;  /* 0x19a80000eafc7fae */ /* 0x0045e80008121848 */
[----:B------:R3:W-:Y:S04]  /*26870*/  LDGSTS.E [R252+0x19b00], [R232.64], P5 ;  /* 0x19b00000e8fc7fae */ /* 0x0007e8000a921848 */
[----:B-1----:R-:W4:Y:S04]  /*26880*/  LDL.LU.64 R36, [R1+0x4eb0] ;  /* 0x004eb00001247983 */ /* 0x002f280000300a00 */
[----:B------:R1:W-:Y:S04]  /*26890*/  LDGSTS.E [R252+0x19b80], [R38.64], P1 ;  /* 0x19b8000026fc7fae */ /* 0x0003e80008921848 */
[----:B---3--:R-:W3:Y:S04]  /*268a0*/  LDL.64 R232, [R1+0x26a0] ;  /* 0x0026a00001e87983 */ /* 0x008ee80000100a00 */
[----:B--2---:R-:W2:Y:S04]  /*268b0*/  LDL.64 R234, [R1+0x2400] ;  /* 0x0024000001ea7983 */ /* 0x004ea80000100a00 */
[----:B-1----:R-:W2:Y:S04]  /*268c0*/  LDL.LU.64 R38, [R1+0x4ea8] ;  /* 0x004ea80001267983 */ /* 0x002ea80000300a00 */
[----:B----4-:R1:W-:Y:S04]  /*268d0*/  LDGSTS.E [R252+0x1aa00], [R112.64], P6 ;  /* 0x1aa0000070fc7fae */ /* 0x0103e8000b121848 */
[----:B------:R4:W-:Y:S04]  /*268e0*/  LDGSTS.E [R252+0x1aa80], [R160.64], P0 ;  /* 0x1aa80000a0fc7fae */ /* 0x0009e80008121848 */
[----:B------:R4:W-:Y:S04]  /*268f0*/  LDGSTS.E [R252+0x1ab00], [R44.64], P5 ;  /* 0x1ab000002cfc7fae */ /* 0x0009e8000a921848 */
[----:B-1----:R-:W2:Y:S04]  /*26900*/  LDL.LU.64 R112, [R1+0x4ea0] ;  /* 0x004ea00001707983 */ /* 0x002ea80000300a00 */
[----:B----4-:R-:W4:Y:S04]  /*26910*/  LDL.LU.64 R160, [R1+0x4e98] ;  /* 0x004e980001a07983 */ /* 0x010f280000300a00 */
        /* <DEDUP_REMOVED lines=9> */
[----:B------:R1:W-:Y:S04]  /*269b0*/  LDGSTS.E [R252+0x1ca00], [R76.64], P6 ;  /* 0x1ca000004cfc7fae */ /* 0x0003e8000b121848 */
[----:B------:R-:W4:Y:S04]  /*269c0*/  LDL.64 R70, [R1+0x11b8] ;  /* 0x0011b80001467983 */ /* 0x000f280000100a00 */
[----:B------:R1:W-:Y:S04]  /*269d0*/  LDGSTS.E [R252+0x1ca80], [R84.64], P0 ;  /* 0x1ca8000054fc7fae */ /* 0x0003e80008121848 */
[----:B------:R1:W-:Y:S04]  /*269e0*/  LDGSTS.E [R252+0x1cb00], [R52.64], P5 ;  /* 0x1cb0000034fc7fae */ /* 0x0003e8000a921848 */
[----:B-1----:R-:W4:Y:S04]  /*269f0*/  LDL.64 R54, [R1+0x1078] ;  /* 0x0010780001367983 */ /* 0x002f280000100a00 */
[----:B------:R-:W4:Y:S04]  /*26a00*/  LDL.64 R76, [R1+0x1070] ;  /* 0x00107000014c7983 */ /* 0x000f280000100a00 */
[----:B------:R-:W4:Y:S04]  /*26a10*/  LDL.64 R52, [R1+0x11a0] ;  /* 0x0011a00001347983 */ /* 0x000f280000100a00 */
[----:B------:R-:W4:Y:S04]  /*26a20*/  LDL.64 R84, [R1+0x12b8] ;  /* 0x0012b80001547983 */ /* 0x000f280000100a00 */
[----:B------:R1:W-:Y:S04]  /*26a30*/  LDGSTS.E [R252+0x1cb80], [R134.64], P1 ;  /* 0x1cb8000086fc7fae */ /* 0x0003e80008921848 */
[----:B-1----:R-:W4:Y:S04]  /*26a40*/  LDL.64 R134, [R1+0x12a0] ;  /* 0x0012a00001867983 */ /* 0x002f280000100a00 */
[----:B------:R1:W-:Y:S04]  /*26a50*/  LDGSTS.E [R252+0x1da00], [R66.64], P6 ;  /* 0x1da0000042fc7fae */ /* 0x0003e8000b121848 */
[----:B-1----:R-:W4:Y:S01]  /*26a60*/  LDL.64 R66, [R1+0x1108] ;  /* 0x0011080001427983 */ /* 0x002f220000100a00 */
[----:B------:R-:W-:-:S03]  /*26a70*/  LOP3.LUT R230, R230, 0x60, RZ, 0x3c, !PT ;  /* 0x00000060e6e67812 */ /* 0x000fc600078e3cff */
[----:B------:R1:W-:Y:S04]  /*26a80*/  LDGSTS.E [R252+0x1da80], [R58.64], P0 ;  /* 0x1da800003afc7fae */ /* 0x0003e80008121848 */
[----:B------:R1:W-:Y:S04]  /*26a90*/  LDGSTS.E [R252+0x1db00], [R246.64], P5 ;  /* 0x1db00000f6fc7fae */ /* 0x0003e8000a921848 */
[----:B------:R1:W-:Y:S04]  /*26aa0*/  LDGSTS.E [R252+0x1db80], [R208.64], P1 ;  /* 0x1db80000d0fc7fae */ /* 0x0003e80008921848 */
[----:B-1----:R-:W4:Y:S04]  /*26ab0*/  LDL.64 R58, [R1+0x13b8] ;  /* 0x0013b800013a7983 */ /* 0x002f280000100a00 */
[----:B------:R-:W4:Y:S04]  /*26ac0*/  LDL.64 R246, [R1+0x13a0] ;  /* 0x0013a00001f67983 */ /* 0x000f280000100a00 */
[----:B------:R-:W4:Y:S04]  /*26ad0*/  LDL.64 R208, [R1+0x1208] ;  /* 0x0012080001d07983 */ /* 0x000f280000100a00 */
[----:B---3--:R1:W-:Y:S04]  /*26ae0*/  LDGSTS.E [R252+0x1ea00], [R232.64], P6 ;  /* 0x1ea00000e8fc7fae */ /* 0x0083e8000b121848 */
[----:B--2---:R2:W-:Y:S04]  /*26af0*/  LDGSTS.E [R252+0x1ea80], [R234.64], P0 ;  /* 0x1ea80000eafc7fae */ /* 0x0045e80008121848 */
[----:B------:R3:W-:Y:S04]  /*26b00*/  LDGSTS.E [R252+0x1eb00], [R60.64], P5 ;  /* 0x1eb000003cfc7fae */ /* 0x0007e8000a921848 */
[----:B------:R1:W-:Y:S04]  /*26b10*/  LDGSTS.E [R252+0x1eb80], [R238.64], P1 ;  /* 0x1eb80000eefc7fae */ /* 0x0003e80008921848 */
[----:B--2---:R-:W2:Y:S04]  /*26b20*/  LDL.64 R234, [R1+0x14b8] ;  /* 0x0014b80001ea7983 */ /* 0x004ea80000100a00 */
[----:B---3--:R-:W3:Y:S04]  /*26b30*/  LDL.64 R60, [R1+0x14a0] ;  /* 0x0014a000013c7983 */ /* 0x008ee80000100a00 */
[----:B-1----:R-:W2:Y:S04]  /*26b40*/  LDL.64 R232, [R1+0x1308] ;  /* 0x0013080001e87983 */ /* 0x002ea80000100a00 */
[----:B------:R-:W2:Y:S04]  /*26b50*/  LDL.64 R238, [R1+0x15b8] ;  /* 0x0015b80001ee7983 */ /* 0x000ea80000100a00 */
[----:B----4-:R1:W-:Y:S04]  /*26b60*/  LDGSTS.E [R252+0x1fa00], [R62.64], P6 ;  /* 0x1fa000003efc7fae */ /* 0x0103e8000b121848 */
[----:B------:R4:W-:Y:S04]  /*26b70*/  LDGSTS.E [R252+0x1fa80], [R168.64], P0 ;  /* 0x1fa80000a8fc7fae */ /* 0x0009e80008121848 */
[----:B------:R4:W-:Y:S04]  /*26b80*/  LDGSTS.E [R252+0x1fb00], [R224.64], P5 ;  /* 0x1fb00000e0fc7fae */ /* 0x0009e8000a921848 */
[----:B-1----:R-:W2:Y:S04]  /*26b90*/  LDL.64 R62, [R1+0x15a0] ;  /* 0x0015a000013e7983 */ /* 0x002ea80000100a00 */
[----:B------:R1:W-:Y:S04]  /*26ba0*/  LDGSTS.E [R252+0x1fb80], [R68.64], P1 ;  /* 0x1fb8000044fc7fae */ /* 0x0003e80008921848 */
[----:B----4-:R-:W2:Y:S04]  /*26bb0*/  LDL.LU.64 R168, [R1+0x4e80] ;  /* 0x004e800001a87983 */ /* 0x010ea80000300a00 */
[----:B------:R1:W-:Y:S04]  /*26bc0*/  LDGSTS.E [R230+0xc00], [R70.64], P6 ;  /* 0x00c0000046e67fae */ /* 0x0003e8000b121848 */
[----:B------:R-:W2:Y:S04]  /*26bd0*/  LDL.LU.64 R224, [R1+0x4e78] ;  /* 0x004e780001e07983 */ /* 0x000ea80000300a00 */
        /* <DEDUP_REMOVED lines=11> */
[----:B-1----:R-:W2:Y:S04]  /*26c90*/  LDL.LU.64 R134, [R1+0x4e60] ;  /* 0x004e600001867983 */ /* 0x002ea80000300a00 */
        /* <DEDUP_REMOVED lines=21> */
[----:B-1----:R-:W4:Y:S04]  /*26df0*/  LDL.64 R232, [R1+0x1a10] ;  /* 0x001a100001e87983 */ /* 0x002f280000100a00 */
[----:B--2---:R-:W2:Y:S04]  /*26e00*/  LDL.64 R238, [R1+0x1a08] ;  /* 0x001a080001ee7983 */ /* 0x004ea80000100a00 */
[----:B------:R1:W-:Y:S04]  /*26e10*/  LDGSTS.E [R230+0x4d00], [R246.64], P5 ;  /* 0x04d00000f6e67fae */ /* 0x0003e8000a921848 */
[----:B---3--:R-:W4:Y:S04]  /*26e20*/  LDL.LU.64 R62, [R1+0x4e30] ;  /* 0x004e3000013e7983 */ /* 0x008f280000300a00 */
        /* <DEDUP_REMOVED lines=33> */
[----:B-1----:R-:W4:Y:S04]  /*27040*/  LDL.64 R200, [R1+0x2298] ;  /* 0x0022980001c87983 */ /* 0x002f280000100a00 */
[----:B------:R-:W4:Y:S04]  /*27050*/  LDL.64 R74, [R1+0x2290] ;  /* 0x00229000014a7983 */ /* 0x000f280000100a00 */
[----:B----4-:R1:W-:Y:S04]  /*27060*/  LDGSTS.E [R230+0x9c00], [R232.64], P6 ;  /* 0x09c00000e8e67fae */ /* 0x0103e8000b121848 */
[----:B--2---:R2:W-:Y:S04]  /*27070*/  LDGSTS.E [R230+0x9c80], [R238.64], P0 ;  /* 0x09c80000eee67fae */ /* 0x0045e80008121848 */
[----:B------:R4:W-:Y:S04]  /*27080*/  LDGSTS.E [R230+0x9d00], [R32.64], P5 ;  /* 0x09d0000020e67fae */ /* 0x0009e8000a921848 */
[----:B-1----:R-:W3:Y:S04]  /*27090*/  LDL.LU R232, [R1+0x4de8] ;  /* 0x004de80001e87983 */ /* 0x002ee80000300800 */
[----:B--2---:R-:W2:Y:S04]  /*270a0*/  LDL.LU.64 R238, [R1+0x4de0] ;  /* 0x004de00001ee7983 */ /* 0x004ea80000300a00 */
[----:B----4-:R-:W4:Y:S04]  /*270b0*/  LDL.64 R32, [R1+0x22f8] ;  /* 0x0022f80001207983 */ /* 0x010f280000100a00 */
[----:B------:R1:W-:Y:S04]  /*270c0*/  LDGSTS.E [R230+0x9d80], [R102.64], P1 ;  /* 0x09d8000066e67fae */ /* 0x0003e80008921848 */
[----:B------:R1:W-:Y:S04]  /*270d0*/  LDGSTS.E [R230+0xac00], [R246.64], P6 ;  /* 0x0ac00000f6e67fae */ /* 0x0003e8000b121848 */
[----:B------:R1:W-:Y:S04]  /*270e0*/  LDGSTS.E [R230+0xac80], [R134.64], P0 ;  /* 0x0ac8000086e67fae */ /* 0x0003e80008121848 */
[----:B------:R1:W-:Y:S04]  /*270f0*/  LDGSTS.E [R230+0xad00], [R64.64], P5 ;  /* 0x0ad0000040e67fae */ /* 0x0003e8000a921848 */
[----:B-1----:R-:W2:Y:S04]  /*27100*/  LDL.LU.64 R102, [R1+0x4dd8] ;  /* 0x004dd80001667983 */ /* 0x002ea80000300a00 */
        /* <DEDUP_REMOVED lines=10> */
[----:B-1----:R-:W2:Y:S04]  /*271b0*/  LDL.64 R40, [R1+0x2630] ;  /* 0x0026300001287983 */ /* 0x002ea80000100a00 */
[----:B------:R-:W2:Y:S04]  /*271c0*/  LDL.64 R168, [R1+0x2388] ;  /* 0x0023880001a87983 */ /* 0x000ea80000100a00 */
        /* <DEDUP_REMOVED lines=13> */
[----:B------:R-:W2:Y:S04]  /*272a0*/  LDL.LU.64 R208, [R1+0x4da0] ;  /* 0x004da00001d07983 */ /* 0x000ea80000300a00 */
[----:B------:R1:W-:Y:S04]  /*272b0*/  LDGSTS.E [R230+0xdd80], [R120.64], P1 ;  /* 0x0dd8000078e67fae */ /* 0x0003e80008921848 */
[----:B-1----:R-:W2:Y:S04]  /*272c0*/  LDL.LU.64 R174, [R1+0x4d98] ;  /* 0x004d980001ae7983 */ /* 0x002ea80000300a00 */
        /* <DEDUP_REMOVED lines=8> */
[----:B------:R-:W2:Y:S04]  /*27350*/  LDL.LU.64 R192, [R1+0x4d80] ;  /* 0x004d800001c07983 */ /* 0x000ea80000300a00 */
[----:B----4-:R1:W-:Y:S04]  /*27360*/  LDGSTS.E [R230+0xfc00], [R32.64], P6 ;  /* 0x0fc0000020e67fae */ /* 0x0103e8000b121848 */
[----:B-1----:R-:W4:Y:S04]  /*27370*/  LDL.LU.64 R32, [R1+0x4d78] ;  /* 0x004d780001207983 */ /* 0x002f280000300a00 */
[----:B----4-:R1:W-:Y:S04]  /*27380*/  LDGSTS.E [R230+0xfc80], [R32.64], P0 ;  /* 0x0fc8000020e67fae */ /* 0x0103e80008121848 */
[----:B------:R4:W-:Y:S04]  /*27390*/  LDGSTS.E [R230+0xfd00], [R236.64], P5 ;  /* 0x0fd00000ece67fae */ /* 0x0009e8000a921848 */
[----:B------:R2:W-:Y:S04]  /*273a0*/  LDGSTS.E [R230+0xfd80], [R184.64], P1 ;  /* 0x0fd80000b8e67fae */ /* 0x0005e80008921848 */
[----:B-1----:R-:W3:Y:S04]  /*273b0*/  LDL.64 R32, [R1+0x27a0] ;  /* 0x0027a00001207983 */ /* 0x002ee80000100a00 */
[----:B----4-:R-:W2:Y:S04]  /*273c0*/  LDL.LU.64 R236, [R1+0x4d70] ;  /* 0x004d700001ec7983 */ /* 0x010ea80000300a00 */
[----:B--2---:R-:W2:Y:S04]  /*273d0*/  LDL.LU.64 R184, [R1+0x4d68] ;  /* 0x004d680001b87983 */ /* 0x004ea80000300a00 */
[----:B------:R1:W-:Y:S04]  /*273e0*/  LDGSTS.E [R230+0x10c00], [R64.64], P6 ;  /* 0x10c0000040e67fae */ /* 0x0003e8000b121848 */
[----:B------:R1:W-:Y:S04]  /*273f0*/  LDGSTS.E [R230+0x10c80], [R72.64], P0 ;  /* 0x10c8000048e67fae */ /* 0x0003e80008121848 */
[----:B------:R1:W-:Y:S04]  /*27400*/  LDGSTS.E [R230+0x10d00], [R176.64], P5 ;  /* 0x10d00000b0e67fae */ /* 0x0003e8000a921848 */
[----:B-1----:R-:W2:Y:S04]  /*27410*/  LDL.64 R64, [R1+0x2778] ;  /* 0x0027780001407983 */ /* 0x002ea80000100a00 */
[----:B------:R-:W2:Y:S04]  /*27420*/  LDL.LU.64 R72, [R1+0x4d60] ;  /* 0x004d600001487983 */ /* 0x000ea80000300a00 */
[----:B------:R-:W2:Y:S04]  /*27430*/  LDL.LU.64 R176, [R1+0x4d58] ;  /* 0x004d580001b07983 */ /* 0x000ea80000300a00 */
        /* <DEDUP_REMOVED lines=19> */
[----:B-1----:R-:W2:Y:S04]  /*27570*/  LDL.LU.64 R144, [R1+0x4d20] ;  /* 0x004d200001907983 */ /* 0x002ea80000300a00 */
[----:B--2---:R1:W-:Y:S04]  /*27580*/  LDGSTS.E [R230+0x13c80], [R144.64], P0 ;  /* 0x13c8000090e67fae */ /* 0x0043e80008121848 */
[----:B------:R2:W-:Y:S04]  /*27590*/  LDGSTS.E [R230+0x13d00], [R136.64], P5 ;  /* 0x13d0000088e67fae */ /* 0x0005e8000a921848 */
[----:B------:R3:W-:Y:S04]  /*275a0*/  LDGSTS.E [R230+0x13d80], [R128.64], P1 ;  /* 0x13d8000080e67fae */ /* 0x0007e80008921848 */
[----:B-1----:R-:W4:Y:S04]  /*275b0*/  LDL.LU.64 R144, [R1+0x4d18] ;  /* 0x004d180001907983 */ /* 0x002f280000300a00 */
[----:B--2---:R-:W2:Y:S04]  /*275c0*/  LDL.LU.64 R136, [R1+0x4d10] ;  /* 0x004d100001887983 */ /* 0x004ea80000300a00 */
[----:B---3--:R-:W3:Y:S04]  /*275d0*/  LDL.LU.64 R128, [R1+0x4d08] ;  /* 0x004d080001807983 */ /* 0x008ee80000300a00 */
        /* <DEDUP_REMOVED lines=108> */
[----:B------:R1:W-:Y:S04]  /*27ca0*/  LDGSTS.E [R231+0x1f80], [R76.64], P1 ;  /* 0x01f800004ce77fae */ /* 0x0003e80008921848 */
[----:B------:R-:W3:Y:S04]  /*27cb0*/  LDL.LU.64 R88, [R1+0x4b68] ;  /* 0x004b680001587983 */ /* 0x000ee80000300a00 */
[----:B------:R-:W3:Y:S04]  /*27cc0*/  LDL.LU.64 R84, [R1+0x4b60] ;  /* 0x004b600001547983 */ /* 0x000ee80000300a00 */
[----:B-1----:R-:W3:Y:S04]  /*27cd0*/  LDL.LU.64 R76, [R1+0x4b58] ;  /* 0x004b5800014c7983 */ /* 0x002ee80000300a00 */
[----:B--2---:R1:W-:Y:S04]  /*27ce0*/  LDGSTS.E [R231+0x2e00], [R74.64], P6 ;  /* 0x02e000004ae77fae */ /* 0x0043e8000b121848 */
[----:B------:R2:W-:Y:S04]  /*27cf0*/  LDGSTS.E [R231+0x2e80], [R72.64], P0 ;  /* 0x02e8000048e77fae */ /* 0x0005e80008121848 */
[----:B------:R1:W-:Y:S04]  /*27d00*/  LDGSTS.E [R231+0x2f00], [R70.64], P5 ;  /* 0x02f0000046e77fae */ /* 0x0003e8000a921848 */
[----:B------:R1:W-:Y:S04]  /*27d10*/  LDGSTS.E [R231+0x2f80], [R68.64], P1 ;  /* 0x02f8000044e77fae */ /* 0x0003e80008921848 */
[----:B------:R2:W-:Y:S04]  /*27d20*/  LDGSTS.E [R231+0x3e00], [R66.64], P6 ;  /* 0x03e0000042e77fae */ /* 0x0005e8000b121848 */
[----:B------:R2:W-:Y:S04]  /*27d30*/  LDGSTS.E [R231+0x3e80], [R64.64], P0 ;  /* 0x03e8000040e77fae */ /* 0x0005e80008121848 */
[----:B-1----:R-:W3:Y:S04]  /*27d40*/  LDL.LU.64 R74, [R1+0x4b50] ;  /* 0x004b5000014a7983 */ /* 0x002ee80000300a00 */
[----:B------:R1:W-:Y:S04]  /*27d50*/  LDGSTS.E [R231+0x3f00], [R62.64], P5 ;  /* 0x03f000003ee77fae */ /* 0x0003e8000a921848 */
[----:B--2---:R-:W2:Y:S04]  /*27d60*/  LDL.LU.64 R72, [R1+0x4b48] ;  /* 0x004b480001487983 */ /* 0x004ea80000300a00 */
[----:B------:R1:W-:Y:S04]  /*27d70*/  LDGSTS.E [R231+0x3f80], [R60.64], P1 ;  /* 0x03f800003ce77fae */ /* 0x0003e80008921848 */
[----:B------:R-:W2:Y:S04]  /*27d80*/  LDL.LU.64 R70, [R1+0x4b40] ;  /* 0x004b400001467983 */ /* 0x000ea80000300a00 */
[----:B------:R1:W-:Y:S04]  /*27d90*/  LDGSTS.E [R231+0x4e00], [R58.64], P6 ;  /* 0x04e000003ae77fae */ /* 0x0003e8000b121848 */
[----:B------:R-:W2:Y:S04]  /*27da0*/  LDL.LU.64 R68, [R1+0x4b38] ;  /* 0x004b380001447983 */ /* 0x000ea80000300a00 */
[----:B------:R1:W-:Y:S04]  /*27db0*/  LDGSTS.E [R231+0x4e80], [R56.64], P0 ;  /* 0x04e8000038e77fae */ /* 0x0003e80008121848 */
[----:B------:R-:W2:Y:S04]  /*27dc0*/  LDL.LU.64 R66, [R1+0x4b30] ;  /* 0x004b300001427983 */ /* 0x000ea80000300a00 */
[----:B------:R1:W-:Y:S04]  /*27dd0*/  LDGSTS.E [R231+0x4f00], [R54.64], P5 ;  /* 0x04f0000036e77fae */ /* 0x0003e8000a921848 */
[----:B------:R-:W2:Y:S04]  /*27de0*/  LDL.LU.64 R64, [R1+0x4b28] ;  /* 0x004b280001407983 */ /* 0x000ea80000300a00 */
[----:B------:R4:W-:Y:S04]  /*27df0*/  LDGSTS.E [R231+0x4f80], [R52.64], P1 ;  /* 0x04f8000034e77fae */ /* 0x0009e80008921848 */
[----:B-1----:R-:W2:Y:S04]  /*27e00*/  LDL.LU.64 R62, [R1+0x4b20] ;  /* 0x004b2000013e7983 */ /* 0x002ea80000300a00 */
        /* <DEDUP_REMOVED lines=9> */
[----:B----4-:R-:W4:Y:S04]  /*27ea0*/  LDL.LU.64 R52, [R1+0x4af8] ;  /* 0x004af80001347983 */ /* 0x010f280000300a00 */
        /* <DEDUP_REMOVED lines=59> */
[----:B---3--:R-:W3:Y:S04]  /*28260*/  LDL.LU.64 R96, [R1+0x4a08] ;  /* 0x004a080001607983 */ /* 0x008ee80000300a00 */
        /* <DEDUP_REMOVED lines=132> */
[----:B------:R1:W-:Y:S01]  /*28ab0*/  LDGSTS.E [R231+0x1ee80], [R238.64], P0 ;  /* 0x1ee80000eee77fae */ /* 0x0003e20008121848 */
[----:B------:R-:W-:-:S03]  /*28ac0*/  IMAD.WIDE R78, R232, 0x4, R78 ;  /* 0x00000004e84e7825 */ /* 0x000fc600078e024e */
[----:B-1----:R-:W1:Y:S04]  /*28ad0*/  S2R R247, SR_TID.X ;  /* 0x0000000000f77919 */ /* 0x002e680000002100 */
[----:B------:R1:W-:Y:S04]  /*28ae0*/  LDGSTS.E [R231+0x1ef00], [R86.64], P5 ;  /* 0x1ef0000056e77fae */ /* 0x0003e8000a921848 */
[----:B------:R-:W2:Y:S04]  /*28af0*/  LDL.LU.64 R238, [R1+0x2c8] ;  /* 0x0002c80001ee7983 */ /* 0x000ea80000300a00 */
[----:B------:R-:W3:Y:S04]  /*28b00*/  LDL.LU.64 R242, [R1+0x2c0] ;  /* 0x0002c00001f27983 */ /* 0x000ee80000300a00 */
[----:B------:R-:W4:Y:S04]  /*28b10*/  LDL.LU.64 R244, [R1+0x288] ;  /* 0x0002880001f47983 */ /* 0x000f280000300a00 */
[----:B------:R-:W4:Y:S01]  /*28b20*/  LDL.LU.64 R240, [R1+0x280] ;  /* 0x0002800001f07983 */ /* 0x000f220000300a00 */
[----:B-1----:R-:W-:-:S03]  /*28b30*/  IMAD.WIDE R86, R232, 0x4, R80 ;  /* 0x00000004e8567825 */ /* 0x002fc600078e0250 */
[----:B------:R1:W-:Y:S04]  /*28b40*/  LDGSTS.E [R231+0x1ef80], [R82.64], P1 ;  /* 0x1ef8000052e77fae */ /* 0x0003e80008921848 */
[----:B------:R1:W-:Y:S04]  /*28b50*/  LDGSTS.E [R231+0x1fe00], [R236.64], P6 ;  /* 0x1fe00000ece77fae */ /* 0x0003e8000b121848 */
[----:B------:R1:W-:Y:S04]  /*28b60*/  LDGSTS.E [R231+0x1fe80], [R234.64], P0 ;  /* 0x1fe80000eae77fae */ /* 0x0003e80008121848 */
[----:B------:R1:W-:Y:S04]  /*28b70*/  LDGSTS.E [R231+0x1ff00], [R86.64], P5 ;  /* 0x1ff0000056e77fae */ /* 0x0003e8000a921848 */
[----:B------:R1:W-:Y:S04]  /*28b80*/  LDGSTS.E [R231+0x1ff80], [R78.64], P1 ;  /* 0x1ff800004ee77fae */ /* 0x0003e80008921848 */
[----:B------:R-:W0:Y:S01]  /*28b90*/  LDGDEPBAR ;  /* 0x00000000000079af */ /* 0x000e220000000000 */
[----:B------:R-:W-:Y:S01]  /*28ba0*/  IMAD.MOV.U32 R230, RZ, RZ, c[0x0][0x180] ;  /* 0x00006000ffe67624 */ /* 0x000fe200078e00ff */
[----:B------:R-:W-:-:S02]  /*28bb0*/  MOV R0, c[0x0][0x188] ;  /* 0x0000620000007a02 */ /* 0x000fc40000000f00 */
[----:B------:R-:W-:Y:S01]  /*28bc0*/  LOP3.LUT R247, R247, 0x1f, RZ, 0xc0, !PT ;  /* 0x0000001ff7f77812 */ /* 0x000fe200078ec0ff */
[----:B-1----:R-:W4:Y:S01]  /*28bd0*/  LDL.LU.64 R234, [R1+0x248] ;  /* 0x0002480001ea7983 */ /* 0x002f220000300a00 */
[C---:B------:R-:W-:Y:S02]  /*28be0*/  IADD3 R233, R230.reuse, -0x8d, RZ ;  /* 0xffffff73e6e97810 */ /* 0x040fe40007ffe0ff */
[----:B------:R-:W-:Y:S01]  /*28bf0*/  IADD3 R230, R230, -0x91, RZ ;  /* 0xffffff6fe6e67810 */ /* 0x000fe20007ffe0ff */
[----:B------:R-:W4:Y:S01]  /*28c00*/  LDL.LU.64 R236, [R1+0x240] ;  /* 0x0002400001ec7983 */ /* 0x000f220000300a00 */
[----:B------:R-:W-:Y:S02]  /*28c10*/  SHF.L.U32 R252, R0, 0x7, RZ ;  /* 0x0000000700fc7819 */ /* 0x000fe400000006ff */
[----:B------:R-:W-:Y:S01]  /*28c20*/  ISETP.GE.U32.AND P0, PT, R230, 0x7ffffef0, PT ;  /* 0x7ffffef0e600780c */ /* 0x000fe20003f06070 */
[----:B------:R-:W-:Y:S02]  /*28c30*/  IMAD.MOV.U32 R230, RZ, RZ, c[0x0][0x180] ;  /* 0x00006000ffe67624 */ /* 0x000fe400078e00ff */
[----:B------:R-:W-:Y:S01]  /*28c40*/  IMAD.WIDE R88, R252, 0x4, R88 ;  /* 0x00000004fc587825 */ /* 0x000fe200078e0258 */
[----:B------:R-:W-:-:S03]  /*28c50*/  ISETP.GE.U32.AND P6, PT, R233, 0x7ffffef4, PT ;  /* 0x7ffffef4e900780c */ /* 0x000fc60003fc6070 */
[----:B------:R-:W-:Y:S01]  /*28c60*/  IMAD.SHL.U32 R81, R247, 0x4, RZ ;  /* 0x00000004f7517824 */ /* 0x000fe200078e00ff */
[----:B------:R-:W-:Y:S01]  /*28c70*/  BAR.SYNC.DEFER_BLOCKING 0x0 ;  /* 0x0000000000007b1d */ /* 0x000fe20000010000 */
[----:B------:R-:W-:Y:S01]  /*28c80*/  IMAD.WIDE R82, R252, 0x4, R84 ;  /* 0x00000004fc527825 */ /* 0x000fe200078e0254 */
[C---:B------:R-:W-:Y:S02]  /*28c90*/  IADD3 R80, R230.reuse, -0x95, RZ ;  /* 0xffffff6be6507810 */ /* 0x040fe40007ffe0ff */
[----:B------:R-:W-:Y:S02]  /*28ca0*/  IADD3 R0, R230, -0x99, RZ ;  /* 0xffffff67e6007810 */ /* 0x000fe40007ffe0ff */
[----:B------:R-:W4:Y:S04]  /*28cb0*/  LDL.LU.64 R232, [R1+0x208] ;  /* 0x0002080001e87983 */ /* 0x000f280000300a00 */
[----:B------:R-:W4:Y:S04]  /*28cc0*/  LDL.LU.64 R230, [R1+0x200] ;  /* 0x0002000001e67983 */ /* 0x000f280000300a00 */
[----:B------:R2:W-:Y:S04]  /*28cd0*/  STL.64 [R1+0xd08], R88 ;  /* 0x000d085801007387 */ /* 0x0005e80000100a00 */
[----:B------:R3:W-:Y:S04]  /*28ce0*/  STL.64 [R1+0xd00], R82 ;  /* 0x000d005201007387 */ /* 0x0007e80000100a00 */
[----:B------:R-:W-:Y:S01]  /*28cf0*/  @!PT LDS RZ, [RZ] ;  /* 0x00000000fffff984 */ /* 0x000fe20000000800 */
[----:B------:R-:W-:Y:S01]  /*28d00*/  @!PT LDS RZ, [RZ] ;  /* 0x00000000fffff984 */ /* 0x000fe20000000800 */
[----:B------:R-:W-:Y:S01]  /*28d10*/  @!PT LDS RZ, [RZ] ;  /* 0x00000000fffff984 */ /* 0x000fe20000000800 */
[----:B------:R2:W-:Y:S04]  /*28d20*/  LDGSTS.E [R81+0x48000], [R88.64], !P4 ;  /* 0x4800000058517fae */ /* 0x0005e8000e121848 */
[----:B------:R3:W-:Y:S01]  /*28d30*/  LDGSTS.E [R81+0x48080], [R82.64], !P4 ;  /* 0x4808000052517fae */ /* 0x0007e2000e121848 */
[----:B--2---:R-:W-:-:S03]  /*28d40*/  IMAD.WIDE R88, R252, 0x4, R238 ;  /* 0x00000004fc587825 */ /* 0x004fc600078e02ee */
[----:B------:R-:W2:Y:S01]  /*28d50*/  LDL.LU.64 R238, [R1+0x1c8] ;  /* 0x0001c80001ee7983 */ /* 0x000ea20000300a00 */
[----:B---3--:R-:W-:-:S03]  /*28d60*/  IMAD.WIDE R82, R252, 0x4, R242 ;  /* 0x00000004fc527825 */ /* 0x008fc600078e02f2 */
[----:B------:R-:W3:Y:S01]  /*28d70*/  LDL.LU.64 R242, [R1+0x1c0] ;  /* 0x0001c00001f27983 */ /* 0x000ee20000300a00 */
[----:B----4-:R-:W-:-:S03]  /*28d80*/  IMAD.WIDE R244, R252, 0x4, R244 ;  /* 0x00000004fcf47825 */ /* 0x010fc600078e02f4 */
[----:B------:R-:W-:Y:S01]  /*28d90*/  STL.64 [R1+0xcf8], R88 ;  /* 0x000cf85801007387 */ /* 0x000fe20000100a00 */
[----:B------:R-:W-:-:S03]  /*28da0*/  IMAD.WIDE R240, R252, 0x4, R240 ;  /* 0x00000004fcf07825 */ /* 0x000fc600078e02f0 */
[----:B------:R1:W-:Y:S04]  /*28db0*/  STL.64 [R1+0xcf0], R82 ;  /* 0x000cf05201007387 */ /* 0x0003e80000100a00 */
[----:B------:R4:W-:Y:S04]  /*28dc0*/  LDGSTS.E [R81+0x48400], [R88.64], !P2 ;  /* 0x4840000058517fae */ /* 0x0009e8000d121848 */
[----:B------:R1:W-:Y:S04]  /*28dd0*/  LDGSTS.E [R81+0x48480], [R82.64], !P2 ;  /* 0x4848000052517fae */ /* 0x0003e8000d121848 */
[----:B------:R4:W-:Y:S04]  /*28de0*/  STL.64 [R1+0xce8], R244 ;  /* 0x000ce8f401007387 */ /* 0x0009e80000100a00 */
[----:B------:R4:W-:Y:S04]  /*28df0*/  LDGSTS.E [R81+0x48800], [R244.64], !P3 ;  /* 0x48800000f4517fae */ /* 0x0009e8000d921848 */
[----:B-1----:R-:W3:Y:S04]  /*28e00*/  LDL.LU.64 R82, [R1+0x188] ;  /* 0x0001880001527983 */ /* 0x002ee80000300a00 */
[----:B------:R1:W-:Y:S04]  /*28e10*/  STL.64 [R1+0xce0], R240 ;  /* 0x000ce0f001007387 */ /* 0x0003e80000100a00 */
[----:B----4-:R-:W4:Y:S01]  /*28e20*/  LDL.LU.64 R88, [R1+0x180] ;  /* 0x0001800001587983 */ /* 0x010f220000300a00 */
[----:B------:R-:W-:-:S03]  /*28e30*/  IMAD.WIDE R234, R252, 0x4, R234 ;  /* 0x00000004fcea7825 */ /* 0x000fc600078e02ea */
[----:B------:R1:W-:Y:S01]  /*28e40*/  LDGSTS.E [R81+0x48880], [R240.64], !P3 ;  /* 0x48880000f0517fae */ /* 0x0003e2000d921848 */
[----:B------:R-:W-:-:S03]  /*28e50*/  IMAD.WIDE R236, R252, 0x4, R236 ;  /* 0x00000004fcec7825 */ /* 0x000fc600078e02ec */
[----:B------:R1:W-:Y:S01]  /*28e60*/  STL.64 [R1+0xcd8], R234 ;  /* 0x000cd8ea01007387 */ /* 0x0003e20000100a00 */
[----:B------:R-:W-:-:S03]  /*28e70*/  ISETP.GE.U32.AND P5, PT, R80, 0x7ffffeec, PT ;  /* 0x7ffffeec5000780c */ /* 0x000fc60003fa6070 */
[----:B------:R1:W-:Y:S01]  /*28e80*/  STL.64 [R1+0xcd0], R236 ;  /* 0x000cd0ec01007387 */ /* 0x0003e20000100a00 */
[----:B------:R-:W-:-:S03]  /*28e90*/  ISETP.GE.U32.AND P1, PT, R0, 0x7ffffee8, PT ;  /* 0x7ffffee80000780c */ /* 0x000fc60003f26070 */
[----:B------:R1:W-:Y:S01]  /*28ea0*/  LDGSTS.E [R81+0x48c00], [R234.64], !P6 ;  /* 0x48c00000ea517fae */ /* 0x0003e2000f121848 */
[----:B------:R-:W-:-:S03]  /*28eb0*/  IMAD.WIDE R244, R252, 0x4, R232 ;  /* 0x00000004fcf47825 */ /* 0x000fc600078e02e8 */
[----:B------:R1:W-:Y:S02]  /*28ec0*/  LDGSTS.E [R81+0x48c80], [R236.64], !P6 ;  /* 0x48c80000ec517fae */ /* 0x0003e4000f121848 */
[C---:B-1----:R-:W-:Y:S02]  /*28ed0*/  IMAD.WIDE R240, R252.reuse, 0x4, R230 ;  /* 0x00000004fcf07825 */ /* 0x042fe400078e02e6 */
[----:B------:R1:W-:Y:S04]  /*28ee0*/  LDGSTS.E [R81+0x49000], [R244.64], !P0 ;  /* 0x49000000f4517fae */ /* 0x0003e8000c121848 */
[----:B------:R-:W4:Y:S04]  /*28ef0*/  LDL.LU.64 R230, [R1+0x148] ;  /* 0x0001480001e67983 */ /* 0x000f280000300a00 */
[----:B------:R-:W4:Y:S04]  /*28f00*/  LDL.LU.64 R232, [R1+0x140] ;  /* 0x0001400001e87983 */ /* 0x000f280000300a00 */
[----:B------:R-:W-:Y:S04]  /*28f10*/  STL.64 [R1+0xcc8], R244 ;  /* 0x000cc8f401007387 */ /* 0x000fe80000100a00 */
[----:B------:R1:W-:Y:S04]  /*28f20*/  STL.64 [R1+0xcc0], R240 ;  /* 0x000cc0f001007387 */ /* 0x0003e80000100a00 */
[----:B------:R-:W4:Y:S04]  /*28f30*/  LDL.LU.64 R234, [R1+0x108] ;  /* 0x0001080001ea7983 */ /* 0x000f280000300a00 */
[----:B------:R-:W4:Y:S04]  /*28f40*/  LDL.LU.64 R236, [R1+0x100] ;  /* 0x0001000001ec7983 */ /* 0x000f280000300a00 */
[----:B------:R1:W-:Y:S01]  /*28f50*/  LDGSTS.E [R81+0x49080], [R240.64], !P0 ;  /* 0x49080000f0517fae */ /* 0x0003e2000c121848 */
[----:B--2---:R-:W-:-:S03]  /*28f60*/  IMAD.WIDE R248, R252, 0x4, R238 ;  /* 0x00000004fcf87825 */ /* 0x004fc600078e02ee */
[----:B------:R-:W2:Y:S01]  /*28f70*/  LDL.LU.64 R238, [R1+0xc8] ;  /* 0x0000c80001ee7983 */ /* 0x000ea20000300a00 */
[----:B---3--:R-:W-:-:S03]  /*28f80*/  IMAD.WIDE R246, R252, 0x4, R242 ;  /* 0x00000004fcf67825 */ /* 0x008fc600078e02f2 */
[----:B-1----:R-:W3:Y:S04]  /*28f90*/  LDL.LU.64 R240, [R1+0xc0] ;  /* 0x0000c00001f07983 */ /* 0x002ee80000300a00 */
[----:B------:R-:W-:Y:S04]  /*28fa0*/  STL.64 [R1+0xcb8], R248 ;  /* 0x000cb8f801007387 */ /* 0x000fe80000100a00 */
[----:B------:R-:W3:Y:S04]  /*28fb0*/  LDL.LU.64 R242, [R1+0x88] ;  /* 0x0000880001f27983 */ /* 0x000ee80000300a00 */
[----:B------:R-:W3:Y:S04]  /*28fc0*/  LDL.LU.64 R244, [R1+0x80] ;  /* 0x0000800001f47983 */ /* 0x000ee80000300a00 */
[----:B------:R1:W-:Y:S04]  /*28fd0*/  STL.64 [R1+0xcb0], R246 ;  /* 0x000cb0f601007387 */ /* 0x0003e80000100a00 */
[----:B------:R1:W-:Y:S04]  /*28fe0*/  LDGSTS.E [R81+0x49400], [R248.64], !P5 ;  /* 0x49400000f8517fae */ /* 0x0003e8000e921848 */
[----:B------:R1:W-:Y:S01]  /*28ff0*/  LDGSTS.E [R81+0x49480], [R246.64], !P5 ;  /* 0x49480000f6517fae */ /* 0x0003e2000e921848 */
[----:B------:R-:W-:-:S04]  /*29000*/  IMAD.WIDE R82, R252, 0x4, R82 ;  /* 0x00000004fc527825 */ /* 0x000fc800078e0252 */
[----:B----4-:R-:W-:Y:S01]  /*29010*/  IMAD.WIDE R88, R252, 0x4, R88 ;  /* 0x00000004fc587825 */ /* 0x010fe200078e0258 */
[----:B------:R4:W-:Y:S04]  /*29020*/  STL.64 [R1+0xca8], R82 ;  /* 0x000ca85201007387 */ /* 0x0009e80000100a00 */
[----:B------:R4:W-:Y:S04]  /*29030*/  STL.64 [R1+0xca0], R88 ;  /* 0x000ca05801007387 */ /* 0x0009e80000100a00 */
[----:B------:R4:W-:Y:S04]  /*29040*/  LDGSTS.E [R81+0x49800], [R82.64], !P1 ;  /* 0x4980000052517fae */ /* 0x0009e8000c921848 */
[----:B-1----:R-:W3:Y:S04]  /*29050*/  LDL.LU.64 R246, [R1+0x48] ;  /* 0x0000480001f67983 */ /* 0x002ee80000300a00 */
[----:B------:R1:W-:Y:S04]  /*29060*/  LDGSTS.E [R81+0x49880], [R88.64], !P1 ;  /* 0x4988000058517fae */ /* 0x0003e8000c921848 */
[----:B----4-:R-:W3:Y:S04]  /*29070*/  LDL.LU.64 R82, [R1+0x40] ;  /* 0x0000400001527983 */ /* 0x010ee80000300a00 */
[----:B------:R-:W3:Y:S04]  /*29080*/  LDL.LU.64 R248, [R1+0x8] ;  /* 0x0000080001f87983 */ /* 0x000ee80000300a00 */
[----:B-1----:R-:W3:Y:S01]  /*29090*/  LDL.LU.64 R88, [R1] ;  /* 0x0000000001587983 */ /* 0x002ee20000300a00 */
[----:B------:R-:W-:-:S05]  /*290a0*/  IMAD.MOV.U32 R84, RZ, RZ, c[0x0][0x180] ;  /* 0x00006000ff547624 */ /* 0x000fca00078e00ff */
[C---:B------:R-:W-:Y:S02]  /*290b0*/  IADD3 R0, R84.reuse, -0x9d, RZ ;  /* 0xffffff6354007810 */ /* 0x040fe40007ffe0ff */
[----:B------:R-:W-:Y:S02]  /*290c0*/  IADD3 R80, R84, -0xa1, RZ ;  /* 0xffffff5f54507810 */ /* 0x000fe40007ffe0ff */
[----:B------:R-:W-:Y:S02]  /*290d0*/  ISETP.GE.U32.AND P4, PT, R0, 0x7ffffee4, PT ;  /* 0x7ffffee40000780c */ /* 0x000fe40003f86070 */
[----:B------:R-:W-:Y:S02]  /*290e0*/  IADD3 R0, R84, -0xa5, RZ ;  /* 0xffffff5b54007810 */ /* 0x000fe40007ffe0ff */
[----:B------:R-:W-:Y:S01]  /*290f0*/  ISETP.GE.U32.AND P2, PT, R80, 0x7ffffee0, PT ;  /* 0x7ffffee05000780c */ /* 0x000fe20003f46070 */
[----:B------:R-:W-:Y:S01]  /*29100*/  IMAD.WIDE R230, R252, 0x4, R230 ;  /* 0x00000004fce67825 */ /* 0x000fe200078e02e6 */
[----:B------:R-:W-:-:S02]  /*29110*/  ISETP.GE.U32.AND P3, PT, R0, 0x7ffffedc, PT ;  /* 0x7ffffedc0000780c */ /* 0x000fc40003f66070 */
[----:B------:R-:W-:Y:S01]  /*29120*/  IADD3 R80, R84, -0xa9, RZ ;  /* 0xffffff5754507810 */ /* 0x000fe20007ffe0ff */
[----:B------:R-:W-:Y:S01]  /*29130*/  IMAD.WIDE R232, R252, 0x4, R232 ;  /* 0x00000004fce87825 */ /* 0x000fe200078e02e8 */
[----:B------:R-:W-:Y:S01]  /*29140*/  IADD3 R0, R84, -0xad, RZ ;  /* 0xffffff5354007810 */ /* 0x000fe20007ffe0ff */
[----:B------:R1:W-:Y:S01]  /*29150*/  STL.64 [R1+0xc98], R230 ;  /* 0x000c98e601007387 */ /* 0x0003e20000100a00 */
[----:B------:R-:W-:Y:S01]  /*29160*/  ISETP.GE.U32.AND P6, PT, R80, 0x7ffffed8, PT ;  /* 0x7ffffed85000780c */ /* 0x000fe20003fc6070 */
[C---:B------:R-:W-:Y:S02]  /*29170*/  IMAD.WIDE R234, R252.reuse, 0x4, R234 ;  /* 0x00000004fcea7825 */ /* 0x040fe400078e02ea */
[----:B------:R1:W-:Y:S02]  /*29180*/  STL.64 [R1+0xc90], R232 ;  /* 0x000c90e801007387 */ /* 0x0003e40000100a00 */
[----:B------:R-:W-:Y:S02]  /*29190*/  IMAD.WIDE R236, R252, 0x4, R236 ;  /* 0x00000004fcec7825 */ /* 0x000fe400078e02ec */
[----:B------:R1:W-:Y:S01]  /*291a0*/  LDGSTS.E [R81+0x49c00], [R230.64], !P4 ;  /* 0x49c00000e6517fae */ /* 0x0003e2000e121848 */
[----:B------:R-:W-:-:S03]  /*291b0*/  ISETP.GE.U32.AND P0, PT, R0, 0x7ffffed4, PT ;  /* 0x7ffffed40000780c */ /* 0x000fc60003f06070 */
[----:B------:R1:W-:Y:S04]  /*291c0*/  LDGSTS.E [R81+0x49c80], [R232.64], !P4 ;  /* 0x49c80000e8517fae */ /* 0x0003e8000e121848 */
[----:B------:R1:W-:Y:S04]  /*291d0*/  LDGSTS.E [R81+0x4a000], [R234.64], !P2 ;  /* 0x4a000000ea517fae */ /* 0x0003e8000d121848 */
[----:B-1----:R-:W3:Y:S04]  /*291e0*/  LDL.LU.64 R230, [R1+0x47f0] ;  /* 0x0047f00001e67983 */ /* 0x002ee80000300a00 */
[----:B------:R-:W3:Y:S04]  /*291f0*/  LDL.LU.64 R232, [R1+0x47e8] ;  /* 0x0047e80001e87983 */ /* 0x000ee80000300a00 */
[----:B------:R1:W-:Y:S04]  /*29200*/  STL.64 [R1+0xc88], R234 ;  /* 0x000c88ea01007387 */ /* 0x0003e80000100a00 */
[----:B------:R1:W-:Y:S04]  /*29210*/  STL.64 [R1+0xc80], R236 ;  /* 0x000c80ec01007387 */ /* 0x0003e80000100a00 */
[----:B------:R1:W-:Y:S04]  /*29220*/  LDGSTS.E [R81+0x4a080], [R236.64], !P2 ;  /* 0x4a080000ec517fae */ /* 0x0003e8000d121848 */
[----:B-1----:R-:W3:Y:S04]  /*29230*/  LDL.LU.64 R234, [R1+0x47e0] ;  /* 0x0047e00001ea7983 */ /* 0x002ee80000300a00 */
[----:B------:R-:W3:Y:S01]  /*29240*/  LDL.LU.64 R236, [R1+0x47d8] ;  /* 0x0047d80001ec7983 */ /* 0x000ee20000300a00 */
[----:B------:R-:W-:-:S04]  /*29250*/  IADD3 R80, R84, -0xb1, RZ ;  /* 0xffffff4f54507810 */ /* 0x000fc80007ffe0ff */
[----:B------:R-:W-:Y:S01]  /*29260*/  ISETP.GE.U32.AND P5, PT, R80, 0x7ffffed0, PT ;  /* 0x7ffffed05000780c */ /* 0x000fe20003fa6070 */
[----:B------:R-:W-:-:S04]  /*29270*/  IMAD.WIDE R74, R252, 0x4, R74 ;  /* 0x00000004fc4a7825 */ /* 0x000fc800078e024a */
[----:B------:R-:W-:-:S04]  /*29280*/  IMAD.WIDE R72, R252, 0x4, R72 ;  /* 0x00000004fc487825 */ /* 0x000fc800078e0248 */
[----:B------:R-:W-:-:S04]  /*29290*/  IMAD.WIDE R70, R252, 0x4, R70 ;  /* 0x00000004fc467825 */ /* 0x000fc800078e0246 */
[----:B------:R-:W-:-:S04]  /*292a0*/  IMAD.WIDE R68, R252, 0x4, R68 ;  /* 0x00000004fc447825 */ /* 0x000fc800078e0244 */
[----:B------:R-:W-:-:S04]  /*292b0*/  IMAD.WIDE R66, R252, 0x4, R66 ;  /* 0x00000004fc427825 */ /* 0x000fc800078e0242 */
[----:B------:R-:W-:Y:S01]  /*292c0*/  IMAD.WIDE R64, R252, 0x4, R64 ;  /* 0x00000004fc407825 */ /* 0x000fe200078e0240 */
[----:B------:R-:W-:-:S03]  /*292d0*/  IADD3 R0, R84, -0xb5, RZ ;  /* 0xffffff4b54007810 */ /* 0x000fc60007ffe0ff */
[----:B------:R-:W-:-:S04]  /*292e0*/  IMAD.WIDE R62, R252, 0x4, R62 ;  /* 0x00000004fc3e7825 */ /* 0x000fc800078e023e */
[----:B------:R-:W-:-:S04]  /*292f0*/  IMAD.WIDE R60, R252, 0x4, R60 ;  /* 0x00000004fc3c7825 */ /* 0x000fc800078e023c */
[----:B------:R-:W-:Y:S01]  /*29300*/  IMAD.WIDE R58, R252, 0x4, R58 ;  /* 0x00000004fc3a7825 */ /* 0x000fe200078e023a */
[----:B------:R-:W-:-:S03]  /*29310*/  IADD3 R80, R84, -0xb9, RZ ;  /* 0xffffff4754507810 */ /* 0x000fc60007ffe0ff */
[----:B------:R-:W-:Y:S01]  /*29320*/  IMAD.WIDE R56, R252, 0x4, R56 ;  /* 0x00000004fc387825 */ /* 0x000fe200078e0238 */
[----:B------:R-:W-:-:S03]  /*29330*/  ISETP.GE.U32.AND P1, PT, R0, 0x7ffffecc, PT ;  /* 0x7ffffecc0000780c */ /* 0x000fc60003f26070 */
[----:B------:R-:W-:Y:S01]  /*29340*/  IMAD.WIDE R54, R252, 0x4, R54 ;  /* 0x00000004fc367825 */ /* 0x000fe200078e0236 */
[----:B------:R-:W-:-:S03]  /*29350*/  IADD3 R0, R84, -0xbd, RZ ;  /* 0xffffff4354007810 */ /* 0x000fc60007ffe0ff */
[----:B------:R-:W-:-:S04]  /*29360*/  IMAD.WIDE R52, R252, 0x4, R52 ;  /* 0x00000004fc347825 */ /* 0x000fc800078e0234 */
[----:B------:R-:W-:Y:S01]  /*29370*/  IMAD.WIDE R50, R252, 0x4, R50 ;  /* 0x00000004fc327825 */ /* 0x000fe200078e0232 */
[----:B------:R-:W-:-:S03]  /*29380*/  ISETP.GE.U32.AND P4, PT, R80, 0x7ffffec8, PT ;  /* 0x7ffffec85000780c */ /* 0x000fc60003f86070 */
[----:B------:R-:W-:-:S04]  /*29390*/  IMAD.WIDE R48, R252, 0x4, R48 ;  /* 0x00000004fc307825 */ /* 0x000fc800078e0230 */
[----:B------:R-:W-:Y:S01]  /*293a0*/  IMAD.WIDE R46, R252, 0x4, R46 ;  /* 0x00000004fc2e7825 */ /* 0x000fe200078e022e */
[----:B------:R-:W-:-:S03]  /*293b0*/  ISETP.GE.U32.AND P2, PT, R0, 0x7ffffec4, PT ;  /* 0x7ffffec40000780c */ /* 0x000fc60003f46070 */
[----:B------:R-:W-:-:S04]  /*293c0*/  IMAD.WIDE R44, R252, 0x4, R44 ;  /* 0x00000004fc2c7825 */ /* 0x000fc800078e022c */
        /* <DEDUP_REMOVED lines=8> */
[----:B--2---:R-:W-:-:S04]  /*29450*/  IMAD.WIDE R238, R252, 0x4, R238 ;  /* 0x00000004fcee7825 */ /* 0x004fc800078e02ee */
[C---:B---3--:R-:W-:Y:S01]  /*29460*/  IMAD.WIDE R240, R252.reuse, 0x4, R240 ;  /* 0x00000004fcf07825 */ /* 0x048fe200078e02f0 */
[----:B------:R1:W-:Y:S04]  /*29470*/  STL.64 [R1+0xc78], R238 ;  /* 0x000c78ee01007387 */ /* 0x0003e80000100a00 */
[----:B------:R2:W-:Y:S01]  /*29480*/  STL.64 [R1+0xc70], R240 ;  /* 0x000c70f001007387 */ /* 0x0005e20000100a00 */
[----:B------:R-:W-:-:S03]  /*29490*/  IMAD.WIDE R242, R252, 0x4, R242 ;  /* 0x00000004fcf27825 */ /* 0x000fc600078e02f2 */
[----:B------:R1:W-:Y:S01]  /*294a0*/  LDGSTS.E [R81+0x4a400], [R238.64], !P3 ;  /* 0x4a400000ee517fae */ /* 0x0003e2000d921848 */
[----:B------:R-:W-:-:S03]  /*294b0*/  IMAD.WIDE R244, R252, 0x4, R244 ;  /* 0x00000004fcf47825 */ /* 0x000fc600078e02f4 */
[----:B------:R2:W-:Y:S04]  /*294c0*/  LDGSTS.E [R81+0x4a480], [R240.64], !P3 ;  /* 0x4a480000f0517fae */ /* 0x0005e8000d921848 */
[----:B------:R3:W-:Y:S04]  /*294d0*/  LDGSTS.E [R81+0x4a800], [R242.64], !P6 ;  /* 0x4a800000f2517fae */ /* 0x0007e8000f121848 */
[----:B-1----:R-:W3:Y:S04]  /*294e0*/  LDL.LU.64 R238, [R1+0x47d0] ;  /* 0x0047d00001ee7983 */ /* 0x002ee80000300a00 */
[----:B--2---:R-:W2:Y:S04]  /*294f0*/  LDL.LU.64 R240, [R1+0x47c8] ;  /* 0x0047c80001f07983 */ /* 0x004ea80000300a00 */
[----:B------:R3:W-:Y:S04]  /*29500*/  STL.64 [R1+0xc58], R242 ;  /* 0x000c58f201007387 */ /* 0x0007e80000100a00 */
[----:B------:R1:W-:Y:S04]  /*29510*/  STL.64 [R1+0xc50], R244 ;  /* 0x000c50f401007387 */ /* 0x0003e80000100a00 */
[----:B------:R1:W-:Y:S04]  /*29520*/  LDGSTS.E [R81+0x4a880], [R244.64], !P6 ;  /* 0x4a880000f4517fae */ /* 0x0003e8000f121848 */
[----:B---3--:R-:W3:Y:S01]  /*29530*/  LDL.LU.64 R242, [R1+0x47c0] ;  /* 0x0047c00001f27983 */ /* 0x008ee20000300a00 */
[----:B------:R-:W-:-:S03]  /*29540*/  IMAD.WIDE R246, R252, 0x4, R246 ;  /* 0x00000004fcf67825 */ /* 0x000fc600078e02f6 */
[----:B-1----:R-:W2:Y:S01]  /*29550*/  LDL.LU.64 R244, [R1+0x47b8] ;  /* 0x0047b80001f47983 */ /* 0x002ea20000300a00 */
[----:B------:R-:W-:-:S03]  /*29560*/  IMAD.WIDE R82, R252, 0x4, R82 ;  /* 0x00000004fc527825 */ /* 0x000fc600078e0252 */
[----:B------:R1:W-:Y:S04]  /*29570*/  STL.64 [R1+0xc48], R246 ;  /* 0x000c48f601007387 */ /* 0x0003e80000100a00 */
[----:B------:R1:W-:Y:S04]  /*29580*/  LDGSTS.E [R81+0x4ac00], [R246.64], !P0 ;  /* 0x4ac00000f6517fae */ /* 0x0003e8000c121848 */
[----:B------:R1:W-:Y:S04]  /*29590*/  STL.64 [R1+0xc40], R82 ;  /* 0x000c405201007387 */ /* 0x0003e80000100a00 */
[----:B------:R1:W-:Y:S01]  /*295a0*/  LDGSTS.E [R81+0x4ac80], [R82.64], !P0 ;  /* 0x4ac8000052517fae */ /* 0x0003e2000c121848 */
[----:B------:R-:W-:-:S03]  /*295b0*/  IMAD.WIDE R248, R252, 0x4, R248 ;  /* 0x00000004fcf87825 */ /* 0x000fc600078e02f8 */
[----:B-1----:R-:W2:Y:S04]  /*295c0*/  LDL.LU.64 R246, [R1+0x47b0] ;  /* 0x0047b00001f67983 */ /* 0x002ea80000300a00 */
[----:B------:R-:W1:Y:S01]  /*295d0*/  S2R R83, SR_TID.X ;  /* 0x0000000000537919 */ /* 0x000e620000002100 */
[----:B------:R-:W-:-:S03]  /*295e0*/  IMAD.WIDE R88, R252, 0x4, R88 ;  /* 0x00000004fc587825 */ /* 0x000fc600078e0258 */
[----:B------:R1:W-:Y:S04]  /*295f0*/  STL.64 [R1+0xc38], R248 ;  /* 0x000c38f801007387 */ /* 0x0003e80000100a00 */
[----:B------:R-:W-:Y:S04]  /*29600*/  STL.64 [R1+0xc30], R88 ;  /* 0x000c305801007387 */ /* 0x000fe80000100a00 */
[----:B------:R1:W-:Y:S01]  /*29610*/  LDGSTS.E [R81+0x4b000], [R248.64], !P5 ;  /* 0x4b000000f8517fae */ /* 0x0003e2000e921848 */
[----:B------:R-:W-:-:S03]  /*29620*/  IMAD.WIDE R26, R252, 0x4, R26 ;  /* 0x00000004fc1a7825 */ /* 0x000fc600078e021a */
[----:B------:R1:W-:Y:S02]  /*29630*/  LDGSTS.E [R81+0x4b080], [R88.64], !P5 ;  /* 0x4b08000058517fae */ /* 0x0003e4000e921848 */
[----:B-1----:R-:W-:Y:S01]  /*29640*/  LOP3.LUT R85, R83, 0x1f, RZ, 0xc0, !PT ;  /* 0x0000001f53557812 */ /* 0x002fe200078ec0ff */
[----:B------:R-:W-:Y:S01]  /*29650*/  IMAD.WIDE R82, R252, 0x4, R76 ;  /* 0x00000004fc527825 */ /* 0x000fe200078e024c */
[----:B------:R-:W2:Y:S04]  /*29660*/  LDL.LU.64 R248, [R1+0x47a8] ;  /* 0x0047a80001f87983 */ /* 0x000ea80000300a00 */
[----:B------:R-:W-:Y:S04]  /*29670*/  STL.64 [R1+0xc28], R82 ;  /* 0x000c285201007387 */ /* 0x000fe80000100a00 */
[----:B------:R-:W-:Y:S04]  /*29680*/  STL.64 [R1+0xc20], R74 ;  /* 0x000c204a01007387 */ /* 0x000fe80000100a00 */
[----:B------:R-:W-:Y:S04]  /*29690*/  STL.64 [R1+0xc18], R72 ;  /* 0x000c184801007387 */ /* 0x000fe80000100a00 */
[----:B------:R1:W-:Y:S04]  /*296a0*/  STL.64 [R1+0xc10], R70 ;  /* 0x000c104601007387 */ /* 0x0003e80000100a00 */
[----:B------:R1:W-:Y:S04]  /*296b0*/  STL.64 [R1+0xc08], R68 ;  /* 0x000c084401007387 */ /* 0x0003e80000100a00 */
[----:B------:R-:W-:Y:S04]  /*296c0*/  STL.64 [R1+0xc00], R66 ;  /* 0x000c004201007387 */ /* 0x000fe80000100a00 */
[----:B------:R-:W-:Y:S04]  /*296d0*/  STL.64 [R1+0xbf8], R64 ;  /* 0x000bf84001007387 */ /* 0x000fe80000100a00 */
[----:B------:R1:W-:Y:S04]  /*296e0*/  STL.64 [R1+0xbf0], R62 ;  /* 0x000bf03e01007387 */ /* 0x0003e80000100a00 */
[----:B------:R-:W-:Y:S04]  /*296f0*/  STL.64 [R1+0xbe8], R60 ;  /* 0x000be83c01007387 */ /* 0x000fe80000100a00 */
[----:B------:R-:W-:Y:S04]  /*29700*/  STL.64 [R1+0xbe0], R58 ;  /* 0x000be03a01007387 */ /* 0x000fe80000100a00 */
[----:B------:R-:W-:Y:S04]  /*29710*/  STL.64 [R1+0xbd8], R56 ;  /* 0x000bd83801007387 */ /* 0x000fe80000100a00 */
[----:B------:R1:W-:Y:S04]  /*29720*/  STL.64 [R1+0xbd0], R54 ;  /* 0x000bd03601007387 */ /* 0x0003e80000100a00 */
[----:B------:R-:W-:Y:S04]  /*29730*/  STL.64 [R1+0xbc8], R52 ;  /* 0x000bc83401007387 */ /* 0x000fe80000100a00 */
[----:B------:R-:W-:Y:S04]  /*29740*/  STL.64 [R1+0xbc0], R50 ;  /* 0x000bc03201007387 */ /* 0x000fe80000100a00 */
[----:B------:R-:W-:Y:S01]  /*29750*/  STL.64 [R1+0xbb8], R48 ;  /* 0x000bb83001007387 */ /* 0x000fe20000100a00 */
[----:B------:R-:W-:-:S03]  /*29760*/  SHF.L.U32 R77, R85, 0x2, RZ ;  /* 0x00000002554d7819 */ /* 0x000fc600000006ff */
[----:B------:R1:W-:Y:S04]  /*29770*/  STL.64 [R1+0xbb0], R46 ;  /* 0x000bb02e01007387 */ /* 0x0003e80000100a00 */
[----:B------:R-:W-:Y:S04]  /*29780*/  STL.64 [R1+0xba8], R44 ;  /* 0x000ba82c01007387 */ /* 0x000fe80000100a00 */
[----:B------:R-:W-:Y:S01]  /*29790*/  STL.64 [R1+0xba0], R42 ;  /* 0x000ba02a01007387 */ /* 0x000fe20000100a00 */
[----:B------:R-:W-:-:S03]  /*297a0*/  IMAD.WIDE R24, R252, 0x4, R24 ;  /* 0x00000004fc187825 */ /* 0x000fc600078e0218 */
[----:B------:R-:W-:Y:S01]  /*297b0*/  STL.64 [R1+0xb98], R40 ;  /* 0x000b982801007387 */ /* 0x000fe20000100a00 */
[----:B------:R-:W-:-:S03]  /*297c0*/  IMAD.WIDE R22, R252, 0x4, R22 ;  /* 0x00000004fc167825 */ /* 0x000fc600078e0216 */
[----:B------:R1:W-:Y:S04]  /*297d0*/  STL.64 [R1+0xb90], R38 ;  /* 0x000b902601007387 */ /* 0x0003e80000100a00 */
[----:B------:R-:W-:Y:S04]  /*297e0*/  STL.64 [R1+0xb88], R36 ;  /* 0x000b882401007387 */ /* 0x000fe80000100a00 */
[----:B------:R-:W-:Y:S01]  /*297f0*/  STL.64 [R1+0xb80], R34 ;  /* 0x000b802201007387 */ /* 0x000fe20000100a00 */
[----:B------:R-:W-:-:S03]  /*29800*/  IMAD.WIDE R20, R252, 0x4, R20 ;  /* 0x00000004fc147825 */ /* 0x000fc600078e0214 */
[----:B------:R-:W-:Y:S01]  /*29810*/  STL.64 [R1+0xb78], R32 ;  /* 0x000b782001007387 */ /* 0x000fe20000100a00 */
[----:B------:R-:W-:-:S03]  /*29820*/  IMAD.WIDE R18, R252, 0x4, R18 ;  /* 0x00000004fc127825 */ /* 0x000fc600078e0212 */
[----:B------:R1:W-:Y:S04]  /*29830*/  LDGSTS.E [R77+0x4b400], [R82.64], !P1 ;  /* 0x4b400000524d7fae */ /* 0x0003e8000c921848 */
[----:B------:R1:W-:Y:S01]  /*29840*/  STL.64 [R1+0xb70], R30 ;  /* 0x000b701e01007387 */ /* 0x0003e20000100a00 */
[----:B------:R-:W-:-:S03]  /*29850*/  IMAD.WIDE R16, R252, 0x4, R16 ;  /* 0x00000004fc107825 */ /* 0x000fc600078e0210 */
[----:B------:R1:W-:Y:S04]  /*29860*/  LDGSTS.E [R77+0x4b480], [R74.64], !P1 ;  /* 0x4b4800004a4d7fae */ /* 0x0003e8000c921848 */
[----:B------:R-:W-:Y:S01]  /*29870*/  STL.64 [R1+0xb68], R28 ;  /* 0x000b681c01007387 */ /* 0x000fe20000100a00 */
[----:B------:R-:W-:-:S03]  /*29880*/  IMAD.WIDE R14, R252, 0x4, R14 ;  /* 0x00000004fc0e7825 */ /* 0x000fc600078e020e */
[----:B------:R1:W-:Y:S04]  /*29890*/  LDGSTS.E [R77+0x4b800], [R72.64], !P4 ;  /* 0x4b800000484d7fae */ /* 0x0003e8000e121848 */
[----:B------:R-:W-:Y:S04]  /*298a0*/  STL.64 [R1+0xb60], R26 ;  /* 0x000b601a01007387 */ /* 0x000fe80000100a00 */
[----:B------:R1:W-:Y:S04]  /*298b0*/  LDGSTS.E [R77+0x4b880], [R70.64], !P4 ;  /* 0x4b880000464d7fae */ /* 0x0003e8000e121848 */
[----:B------:R-:W-:Y:S04]  /*298c0*/  STL.64 [R1+0xb58], R24 ;  /* 0x000b581801007387 */ /* 0x000fe80000100a00 */
[----:B------:R1:W-:Y:S04]  /*298d0*/  LDGSTS.E [R77+0x4bc00], [R68.64], !P2 ;  /* 0x4bc00000444d7fae */ /* 0x0003e8000d121848 */
[----:B------:R-:W-:Y:S01]  /*298e0*/  STL.64 [R1+0xb50], R22 ;  /* 0x000b501601007387 */ /* 0x000fe20000100a00 */
[----:B-1----:R-:W-:Y:S01]  /*298f0*/  IADD3 R70, R84, -0xd9, RZ ;  /* 0xffffff2754467810 */ /* 0x002fe20007ffe0ff */
[----:B------:R-:W-:-:S02]  /*29900*/  IMAD.WIDE R12, R252, 0x4, R12 ;  /* 0x00000004fc0c7825 */ /* 0x000fc400078e020c */
[----:B------:R1:W-:Y:S04]  /*29910*/  LDGSTS.E [R77+0x4bc80], [R66.64], !P2 ;  /* 0x4bc80000424d7fae */ /* 0x0003e8000d121848 */
[----:B------:R-:W2:Y:S04]  /*29920*/  LDL.LU.64 R68, [R1+0x2f8] ;  /* 0x0002f80001447983 */ /* 0x000ea80000300a00 */
[----:B------:R-:W3:Y:S01]  /*29930*/  LDL.LU.64 R72, [R1+0x2f0] ;  /* 0x0002f00001487983 */ /* 0x000ee20000300a00 */
[----:B------:R-:W-:-:S03]  /*29940*/  ISETP.GE.U32.AND P2, PT, R70, 0x7ffffea8, PT ;  /* 0x7ffffea84600780c */ /* 0x000fc60003f46070 */
[----:B------:R-:W-:Y:S01]  /*29950*/  STL.64 [R1+0xb48], R20 ;  /* 0x000b481401007387 */ /* 0x000fe20000100a00 */
[----:B------:R-:W-:-:S03]  /*29960*/  IMAD.WIDE R10, R252, 0x4, R10 ;  /* 0x00000004fc0a7825 */ /* 0x000fc600078e020a */
[----:B------:R-:W-:Y:S04]  /*29970*/  STL.64 [R1+0xb40], R18 ;  /* 0x000b401201007387 */ /* 0x000fe80000100a00 */
[----:B------:R-:W-:Y:S04]  /*29980*/  STL.64 [R1+0xb38], R16 ;  /* 0x000b381001007387 */ /* 0x000fe80000100a00 */
[----:B------:R-:W-:Y:S04]  /*29990*/  STL.64 [R1+0xb30], R14 ;  /* 0x000b300e01007387 */ /* 0x000fe80000100a00 */
[----:B------:R-:W3:Y:S04]  /*299a0*/  LDL.LU.64 R70, [R1+0x2b8] ;  /* 0x0002b80001467983 */ /* 0x000ee80000300a00 */
[----:B------:R-:W3:Y:S04]  /*299b0*/  LDL.LU.64 R74, [R1+0x2b0] ;  /* 0x0002b000014a7983 */ /* 0x000ee80000300a00 */
[----:B------:R-:W3:Y:S04]  /*299c0*/  LDL.LU.64 R88, [R1+0x278] ;  /* 0x0002780001587983 */ /* 0x000ee80000300a00 */
[----:B------:R-:W-:Y:S04]  /*299d0*/  STL.64 [R1+0xb28], R12 ;  /* 0x000b280c01007387 */ /* 0x000fe80000100a00 */
[----:B------:R1:W-:Y:S04]  /*299e0*/  STL.64 [R1+0xb20], R10 ;  /* 0x000b200a01007387 */ /* 0x0003e80000100a00 */
[----:B------:R-:W3:Y:S01]  /*299f0*/  LDL.LU.64 R82, [R1+0x270] ;  /* 0x0002700001527983 */ /* 0x000ee20000300a00 */
[----:B------:R-:W-:-:S02]  /*29a00*/  IADD3 R80, R84, -0xc1, RZ ;  /* 0xffffff3f54507810 */ /* 0x000fc40007ffe0ff */
[----:B------:R-:W-:Y:S02]  /*29a10*/  IADD3 R0, R84, -0xc5, RZ ;  /* 0xffffff3b54007810 */ /* 0x000fe40007ffe0ff */
[----:B------:R-:W-:Y:S02]  /*29a20*/  ISETP.GE.U32.AND P3, PT, R80, 0x7ffffec0, PT ;  /* 0x7ffffec05000780c */ /* 0x000fe40003f66070 */
[----:B------:R-:W-:Y:S02]  /*29a30*/  ISETP.GE.U32.AND P6, PT, R0, 0x7ffffebc, PT ;  /* 0x7ffffebc0000780c */ /* 0x000fe40003fc6070 */
[C---:B------:R-:W-:Y:S02]  /*29a40*/  IADD3 R80, R84.reuse, -0xc9, RZ ;  /* 0xffffff3754507810 */ /* 0x040fe40007ffe0ff */
[----:B------:R-:W-:Y:S02]  /*29a50*/  IADD3 R0, R84, -0xcd, RZ ;  /* 0xffffff3354007810 */ /* 0x000fe40007ffe0ff */
[----:B------:R-:W-:-:S02]  /*29a60*/  ISETP.GE.U32.AND P0, PT, R80, 0x7ffffeb8, PT ;  /* 0x7ffffeb85000780c */ /* 0x000fc40003f06070 */
[----:B------:R-:W-:Y:S02]  /*29a70*/  ISETP.GE.U32.AND P5, PT, R0, 0x7ffffeb4, PT ;  /* 0x7ffffeb40000780c */ /* 0x000fe40003fa6070 */
[C---:B------:R-:W-:Y:S01]  /*29a80*/  IADD3 R80, R84.reuse, -0xd1, RZ ;  /* 0xffffff2f54507810 */ /* 0x040fe20007ffe0ff */
[----:B------:R1:W-:Y:S01]  /*29a90*/  LDGSTS.E [R77+0x4c000], [R64.64], !P3 ;  /* 0x4c000000404d7fae */ /* 0x0003e2000d921848 */
[----:B------:R-:W-:Y:S02]  /*29aa0*/  IADD3 R0, R84, -0xd5, RZ ;  /* 0xffffff2b54007810 */ /* 0x000fe40007ffe0ff */
[----:B------:R-:W-:Y:S01]  /*29ab0*/  ISETP.GE.U32.AND P1, PT, R80, 0x7ffffeb0, PT ;  /* 0x7ffffeb05000780c */ /* 0x000fe20003f26070 */
[----:B------:R1:W-:Y:S01]  /*29ac0*/  LDGSTS.E [R77+0x4c080], [R62.64], !P3 ;  /* 0x4c0800003e4d7fae */ /* 0x0003e2000d921848 */
[----:B------:R-:W-:Y:S02]  /*29ad0*/  ISETP.GE.U32.AND P4, PT, R0, 0x7ffffeac, PT ;  /* 0x7ffffeac0000780c */ /* 0x000fe40003f86070 */
[----:B------:R-:W-:Y:S01]  /*29ae0*/  IADD3 R0, R84, -0xdd, RZ ;  /* 0xffffff2354007810 */ /* 0x000fe20007ffe0ff */
[----:B------:R2:W-:Y:S03]  /*29af0*/  LDGSTS.E [R77+0x4c400], [R60.64], !P6 ;  /* 0x4c4000003c4d7fae */ /* 0x0005e6000f121848 */
[----:B------:R-:W-:Y:S01]  /*29b00*/  ISETP.GE.U32.AND P3, PT, R0, 0x7ffffea4, PT ;  /* 0x7ffffea40000780c */ /* 0x000fe20003f66070 */
[----:B------:R2:W-:Y:S01]  /*29b10*/  LDGSTS.E [R77+0x4c480], [R58.64], !P6 ;  /* 0x4c4800003a4d7fae */ /* 0x0005e2000f121848 */
[----:B------:R-:W-:-:S02]  /*29b20*/  IADD3 R0, R84, -0xe5, RZ ;  /* 0xffffff1b54007810 */ /* 0x000fc40007ffe0ff */
[----:B-1----:R-:W-:Y:S01]  /*29b30*/  IADD3 R62, R84, -0xe1, RZ ;  /* 0xffffff1f543e7810 */ /* 0x002fe20007ffe0ff */
[----:B------:R1:W-:Y:S03]  /*29b40*/  LDGSTS.E [R77+0x4c800], [R56.64], !P0 ;  /* 0x4c800000384d7fae */ /* 0x0003e6000c121848 */
[----:B------:R-:W-:Y:S01]  /*29b50*/  ISETP.GE.U32.AND P6, PT, R62, 0x7ffffea0, PT ;  /* 0x7ffffea03e00780c */ /* 0x000fe20003fc6070 */
[----:B------:R1:W-:Y:S01]  /*29b60*/  LDGSTS.E [R77+0x4c880], [R54.64], !P0 ;  /* 0x4c880000364d7fae */ /* 0x0003e2000c121848 */
[----:B------:R-:W-:Y:S02]  /*29b70*/  ISETP.GE.U32.AND P0, PT, R0, 0x7ffffe9c, PT ;  /* 0x7ffffe9c0000780c */ /* 0x000fe40003f06070 */
[C---:B------:R-:W-:Y:S01]  /*29b80*/  IADD3 R0, R84.reuse, -0xed, RZ ;  /* 0xffffff1354007810 */ /* 0x040fe20007ffe0ff */
[----:B------:R2:W-:Y:S04]  /*29b90*/  LDGSTS.E [R77+0x4cc00], [R52.64], !P5 ;  /* 0x4cc00000344d7fae */ /* 0x0005e8000e921848 */
[----:B------:R2:W-:Y:S01]  /*29ba0*/  LDGSTS.E [R77+0x4cc80], [R50.64], !P5 ;  /* 0x4cc80000324d7fae */ /* 0x0005e2000e921848 */
[----:B-1----:R-:W-:-:S03]  /*29bb0*/  IADD3 R54, R84, -0xe9, RZ ;  /* 0xffffff1754367810 */ /* 0x002fc60007ffe0ff */
[----:B------:R1:W-:Y:S01]  /*29bc0*/  LDGSTS.E [R77+0x4d000], [R48.64], !P1 ;  /* 0x4d000000304d7fae */ /* 0x0003e2000c921848 */
[----:B------:R-:W-:-:S03]  /*29bd0*/  ISETP.GE.U32.AND P5, PT, R54, 0x7ffffe98, PT ;  /* 0x7ffffe983600780c */ /* 0x000fc60003fa6070 */
        /* <DEDUP_REMOVED lines=17> */
[----:B------:R-:W-:-:S03]  /*29cf0*/  ISETP.GE.U32.AND P6, PT, R0, 0x7ffffe84, PT ;  /* 0x7ffffe840000780c */ /* 0x000fc60003fc6070 */
[----:B------:R2:W-:Y:S04]  /*29d00*/  LDGSTS.E [R77+0x4e400], [R28.64], !P0 ;  /* 0x4e4000001c4d7fae */ /* 0x0005e8000c121848 */
[----:B------:R2:W-:Y:S01]  /*29d10*/  LDGSTS.E [R77+0x4e480], [R26.64], !P0 ;  /* 0x4e4800001a4d7fae */ /* 0x0005e2000c121848 */
[----:B-1----:R-:W-:-:S03]  /*29d20*/  IADD3 R30, R84, -0x82, RZ ;  /* 0xffffff7e541e7810 */ /* 0x002fc60007ffe0ff */
[----:B------:R1:W-:Y:S01]  /*29d30*/  LDGSTS.E [R77+0x4e800], [R24.64], !P5 ;  /* 0x4e800000184d7fae */ /* 0x0003e2000e921848 */
[----:B------:R-:W-:Y:S01]  /*29d40*/  IMAD.WIDE R8, R252, 0x4, R8 ;  /* 0x00000004fc087825 */ /* 0x000fe200078e0208 */
[----:B------:R-:W-:Y:S02]  /*29d50*/  ISETP.GE.U32.AND P0, PT, R30, 0x7ffffeff, PT ;  /* 0x7ffffeff1e00780c */ /* 0x000fe40003f06070 */
[----:B------:R1:W-:Y:S01]  /*29d60*/  LDGSTS.E [R77+0x4e880], [R22.64], !P5 ;  /* 0x4e880000164d7fae */ /* 0x0003e2000e921848 */
[----:B------:R-:W-:-:S03]  /*29d70*/  IMAD.WIDE R6, R252, 0x4, R6 ;  /* 0x00000004fc067825 */ /* 0x000fc600078e0206 */
[----:B------:R1:W-:Y:S04]  /*29d80*/  LDGSTS.E [R77+0x4ec00], [R20.64], !P1 ;  /* 0x4ec00000144d7fae */ /* 0x0003e8000c921848 */
[----:B------:R1:W-:Y:S01]  /*29d90*/  LDGSTS.E [R77+0x4ec80], [R18.64], !P1 ;  /* 0x4ec80000124d7fae */ /* 0x0003e2000c921848 */
[----:B------:R-:W-:-:S03]  /*29da0*/  IMAD.WIDE R4, R252, 0x4, R4 ;  /* 0x00000004fc047825 */ /* 0x000fc600078e0204 */
[----:B------:R1:W-:Y:S04]  /*29db0*/  LDGSTS.E [R77+0x4f000], [R16.64], !P4 ;  /* 0x4f000000104d7fae */ /* 0x0003e8000e121848 */
[----:B------:R1:W-:Y:S04]  /*29dc0*/  LDGSTS.E [R77+0x4f080], [R14.64], !P4 ;  /* 0x4f0800000e4d7fae */ /* 0x0003e8000e121848 */
[----:B------:R1:W-:Y:S01]  /*29dd0*/  LDGSTS.E [R77+0x4f400], [R12.64], !P2 ;  /* 0x4f4000000c4d7fae */ /* 0x0003e2000d121848 */
[----:B------:R-:W-:-:S03]  /*29de0*/  LOP3.LUT R76, R81, 0x20, RZ, 0x3c, !PT ;  /* 0x00000020514c7812 */ /* 0x000fc600078e3cff */
[----:B------:R1:W-:Y:S04]  /*29df0*/  LDGSTS.E [R77+0x4f480], [R10.64], !P2 ;  /* 0x4f4800000a4d7fae */ /* 0x0003e8000d121848 */
[----:B------:R-:W-:Y:S04]  /*29e00*/  STL.64 [R1+0xd10], R8 ;  /* 0x000d100801007387 */ /* 0x000fe80000100a00 */
[----:B------:R1:W-:Y:S02]  /*29e10*/  STL.64 [R1+0xd18], R6 ;  /* 0x000d180601007387 */ /* 0x0003e40000100a00 */
[----:B-1----:R-:W-:-:S02]  /*29e20*/  IMAD.WIDE R10, R252, 0x4, R2 ;  /* 0x00000004fc0a7825 */ /* 0x002fc400078e0202 */
[----:B------:R2:W-:Y:S04]  /*29e30*/  LDGSTS.E [R77+0x4f800], [R8.64], !P3 ;  /* 0x4f800000084d7fae */ /* 0x0005e8000d921848 */
[----:B------:R-:W4:Y:S04]  /*29e40*/  LDL.LU.64 R64, [R1+0x238] ;  /* 0x0002380001407983 */ /* 0x000f280000300a00 */
[----:B------:R1:W-:Y:S04]  /*29e50*/  LDGSTS.E [R77+0x4f880], [R6.64], !P3 ;  /* 0x4f880000064d7fae */ /* 0x0003e8000d921848 */
[----:B------:R-:W4:Y:S04]  /*29e60*/  LDL.LU.64 R66, [R1+0x230] ;  /* 0x0002300001427983 */ /* 0x000f280000300a00 */
[----:B------:R-:W-:Y:S04]  /*29e70*/  STL.64 [R1+0xd20], R4 ;  /* 0x000d200401007387 */ /* 0x000fe80000100a00 */
[----:B------:R2:W-:Y:S01]  /*29e80*/  LDGSTS.E [R77+0x4fc00], [R4.64], !P6 ;  /* 0x4fc00000044d7fae */ /* 0x0005e2000f121848 */
[----:B-1----:R-:W-:-:S03]  /*29e90*/  IADD3 R6, R84, -0x9a, RZ ;  /* 0xffffff6654067810 */ /* 0x002fc60007ffe0ff */
[----:B------:R1:W-:Y:S04]  /*29ea0*/  STL.64 [R1+0xd28], R10 ;  /* 0x000d280a01007387 */ /* 0x0003e80000100a00 */
[----:B------:R1:W-:Y:S01]  /*29eb0*/  LDGSTS.E [R77+0x4fc80], [R10.64], !P6 ;  /* 0x4fc800000a4d7fae */ /* 0x0003e2000f121848 */
[----:B------:R-:W-:Y:S01]  /*29ec0*/  ISETP.GE.U32.AND P6, PT, R6, 0x7ffffee7, PT ;  /* 0x7ffffee70600780c */ /* 0x000fe20003fc6070 */
[----:B--2---:R-:W-:-:S04]  /*29ed0*/  IMAD.WIDE R8, R252, 0x4, R68 ;  /* 0x00000004fc087825 */ /* 0x004fc800078e0244 */
[C---:B---3--:R-:W-:Y:S01]  /*29ee0*/  IMAD.WIDE R2, R252.reuse, 0x4, R72 ;  /* 0x00000004fc027825 */ /* 0x048fe200078e0248 */
[----:B------:R2:W-:Y:S04]  /*29ef0*/  STL.64 [R1+0xb18], R8 ;  /* 0x000b180801007387 */ /* 0x0005e80000100a00 */
[----:B------:R2:W-:Y:S04]  /*29f00*/  LDGSTS.E [R76+0x48100], [R8.64], !P0 ;  /* 0x48100000084c7fae */ /* 0x0005e8000c121848 */
[----:B------:R-:W3:Y:S04]  /*29f10*/  LDL.LU.64 R68, [R1+0x1f8] ;  /* 0x0001f80001447983 */ /* 0x000ee80000300a00 */
[----:B------:R-:W-:Y:S04]  /*29f20*/  STL.64 [R1+0xb10], R2 ;  /* 0x000b100201007387 */ /* 0x000fe80000100a00 */
[----:B------:R-:W3:Y:S01]  /*29f30*/  LDL.LU.64 R72, [R1+0x1f0] ;  /* 0x0001f00001487983 */ /* 0x000ee20000300a00 */
[----:B-1----:R-:W-:Y:S01]  /*29f40*/  IMAD.WIDE R10, R252, 0x4, R70 ;  /* 0x00000004fc0a7825 */ /* 0x002fe200078e0246 */
[----:B------:R-:W-:-:S02]  /*29f50*/  IADD3 R0, R84, -0x86, RZ ;  /* 0xffffff7a54007810 */ /* 0x000fc40007ffe0ff */
[----:B------:R1:W-:Y:S01]  /*29f60*/  LDGSTS.E [R76+0x48180], [R2.64], !P0 ;  /* 0x48180000024c7fae */ /* 0x0003e2000c121848 */
[----:B--2---:R-:W-:-:S03]  /*29f70*/  IMAD.WIDE R8, R252, 0x4, R74 ;  /* 0x00000004fc087825 */ /* 0x004fc600078e024a */
[----:B------:R4:W-:Y:S01]  /*29f80*/  STL.64 [R1+0xb08], R10 ;  /* 0x000b080a01007387 */ /* 0x0009e20000100a00 */
[----:B------:R-:W-:-:S03]  /*29f90*/  IMAD.WIDE R6, R252, 0x4, R88 ;  /* 0x00000004fc067825 */ /* 0x000fc600078e0258 */
[----:B------:R-:W2:Y:S04]  /*29fa0*/  LDL.LU.64 R74, [R1+0x1b8] ;  /* 0x0001b800014a7983 */ /* 0x000ea80000300a00 */
[----:B------:R1:W-:Y:S04]  /*29fb0*/  STL.64 [R1+0xb00], R8 ;  /* 0x000b000801007387 */ /* 0x0003e80000100a00 */
[----:B------:R-:W2:Y:S01]  /*29fc0*/  LDL.LU.64 R56, [R1+0x1b0] ;  /* 0x0001b00001387983 */ /* 0x000ea20000300a00 */
[----:B------:R-:W-:-:S03]  /*29fd0*/  IMAD.WIDE R4, R252, 0x4, R82 ;  /* 0x00000004fc047825 */ /* 0x000fc600078e0252 */
[----:B------:R3:W-:Y:S04]  /*29fe0*/  STL.64 [R1+0xaf8], R6 ;  /* 0x000af80601007387 */ /* 0x0007e80000100a00 */
[----:B------:R1:W-:Y:S04]  /*29ff0*/  STL.64 [R1+0xaf0], R4 ;  /* 0x000af00401007387 */ /* 0x0003e80000100a00 */
[----:B------:R-:W2:Y:S04]  /*2a000*/  LDL.LU.64 R88, [R1+0x178] ;  /* 0x0001780001587983 */ /* 0x000ea80000300a00 */
[----:B------:R-:W2:Y:S01]  /*2a010*/  LDL.LU.64 R82, [R1+0x170] ;  /* 0x0001700001527983 */ /* 0x000ea20000300a00 */
[----:B------:R-:W-:-:S02]  /*2a020*/  ISETP.GE.U32.AND P5, PT, R0, 0x7ffffefb, PT ;  /* 0x7ffffefb0000780c */ /* 0x000fc40003fa6070 */
[C---:B------:R-:W-:Y:S01]  /*2a030*/  IADD3 R22, R84.reuse, -0x8a, RZ ;  /* 0xffffff7654167810 */ /* 0x040fe20007ffe0ff */
[----:B------:R-:W2:Y:S01]  /*2a040*/  LDL.LU.64 R58, [R1+0x138] ;  /* 0x00013800013a7983 */ /* 0x000ea20000300a00 */
[----:B------:R-:W-:Y:S02]  /*2a050*/  IADD3 R0, R84, -0x8e, RZ ;  /* 0xffffff7254007810 */ /* 0x000fe40007ffe0ff */
[----:B------:R-:W-:Y:S01]  /*2a060*/  ISETP.GE.U32.AND P1, PT, R22, 0x7ffffef7, PT ;  /* 0x7ffffef71600780c */ /* 0x000fe20003f26070 */
[----:B------:R-:W2:Y:S01]  /*2a070*/  LDL.LU.64 R60, [R1+0x130] ;  /* 0x00013000013c7983 */ /* 0x000ea20000300a00 */
[----:B------:R-:W-:Y:S02]  /*2a080*/  IADD3 R14, R84, -0x92, RZ ;  /* 0xffffff6e540e7810 */ /* 0x000fe40007ffe0ff */
[----:B------:R-:W-:Y:S02]  /*2a090*/  ISETP.GE.U32.AND P4, PT, R0, 0x7ffffef3, PT ;  /* 0x7ffffef30000780c */ /* 0x000fe40003f86070 */
[----:B------:R-:W-:Y:S01]  /*2a0a0*/  ISETP.GE.U32.AND P2, PT, R14, 0x7ffffeef, PT ;  /* 0x7ffffeef0e00780c */ /* 0x000fe20003f46070 */
[----:B------:R4:W-:Y:S04]  /*2a0b0*/  LDGSTS.E [R76+0x48500], [R10.64], !P5 ;  /* 0x485000000a4c7fae */ /* 0x0009e8000e921848 */
[----:B------:R1:W-:Y:S04]  /*2a0c0*/  LDGSTS.E [R76+0x48580], [R8.64], !P5 ;  /* 0x48580000084c7fae */ /* 0x0003e8000e921848 */
[----:B------:R3:W-:Y:S04]  /*2a0d0*/  LDGSTS.E [R76+0x48900], [R6.64], !P1 ;  /* 0x48900000064c7fae */ /* 0x0007e8000c921848 */
[----:B------:R1:W-:Y:S01]  /*2a0e0*/  LDGSTS.E [R76+0x48980], [R4.64], !P1 ;  /* 0x48980000044c7fae */ /* 0x0003e2000c921848 */
[----:B----4-:R-:W-:-:S04]  /*2a0f0*/  IMAD.WIDE R10, R252, 0x4, R64 ;  /* 0x00000004fc0a7825 */ /* 0x010fc800078e0240 */
[C---:B-1----:R-:W-:Y:S01]  /*2a100*/  IMAD.WIDE R8, R252.reuse, 0x4, R66 ;  /* 0x00000004fc087825 */ /* 0x042fe200078e0242 */
[----:B------:R2:W-:Y:S04]  /*2a110*/  STL.64 [R1+0xae8], R10 ;  /* 0x000ae80a01007387 */ /* 0x0005e80000100a00 */
[----:B------:R1:W-:Y:S04]  /*2a120*/  STL.64 [R1+0xae0], R8 ;  /* 0x000ae00801007387 */ /* 0x0003e80000100a00 */
[----:B------:R-:W4:Y:S04]  /*2a130*/  LDL.LU.64 R70, [R1+0xf8] ;  /* 0x0000f80001467983 */ /* 0x000f280000300a00 */
[----:B------:R-:W4:Y:S04]  /*2a140*/  LDL.LU.64 R64, [R1+0xf0] ;  /* 0x0000f00001407983 */ /* 0x000f280000300a00 */
[----:B------:R2:W-:Y:S04]  /*2a150*/  LDGSTS.E [R76+0x48d00], [R10.64], !P4 ;  /* 0x48d000000a4c7fae */ /* 0x0005e8000e121848 */
[----:B------:R1:W-:Y:S01]  /*2a160*/  LDGSTS.E [R76+0x48d80], [R8.64], !P4 ;  /* 0x48d80000084c7fae */ /* 0x0003e2000e121848 */
[----:B---3--:R-:W-:-:S04]  /*2a170*/  IMAD.WIDE R6, R252, 0x4, R68 ;  /* 0x00000004fc067825 */ /* 0x008fc800078e0244 */
[C---:B------:R-:W-:Y:S01]  /*2a180*/  IMAD.WIDE R4, R252.reuse, 0x4, R72 ;  /* 0x00000004fc047825 */ /* 0x040fe200078e0248 */
[----:B------:R3:W-:Y:S04]  /*2a190*/  STL.64 [R1+0xad8], R6 ;  /* 0x000ad80601007387 */ /* 0x0007e80000100a00 */
[----:B------:R1:W-:Y:S04]  /*2a1a0*/  STL.64 [R1+0xad0], R4 ;  /* 0x000ad00401007387 */ /* 0x0003e80000100a00 */
[----:B------:R3:W-:Y:S01]  /*2a1b0*/  LDGSTS.E [R76+0x49100], [R6.64], !P2 ;  /* 0x49100000064c7fae */ /* 0x0007e2000d121848 */
[----:B--2---:R-:W-:-:S03]  /*2a1c0*/  IMAD.WIDE R10, R252, 0x4, R74 ;  /* 0x00000004fc0a7825 */ /* 0x004fc600078e024a */
[----:B------:R-:W2:Y:S04]  /*2a1d0*/  LDL.LU.64 R66, [R1+0xb8] ;  /* 0x0000b80001427983 */ /* 0x000ea80000300a00 */
[----:B------:R-:W2:Y:S01]  /*2a1e0*/  LDL.LU.64 R68, [R1+0xb0] ;  /* 0x0000b00001447983 */ /* 0x000ea20000300a00 */
[----:B-1----:R-:W-:-:S03]  /*2a1f0*/  IMAD.WIDE R8, R252, 0x4, R56 ;  /* 0x00000004fc087825 */ /* 0x002fc600078e0238 */
[----:B------:R1:W-:Y:S04]  /*2a200*/  LDGSTS.E [R76+0x49180], [R4.64], !P2 ;  /* 0x49180000044c7fae */ /* 0x0003e8000d121848 */
[----:B------:R-:W2:Y:S04]  /*2a210*/  LDL.LU.64 R72, [R1+0x78] ;  /* 0x0000780001487983 */ /* 0x000ea80000300a00 */
[----:B------:R-:W2:Y:S01]  /*2a220*/  LDL.LU.64 R74, [R1+0x70] ;  /* 0x00007000014a7983 */ /* 0x000ea20000300a00 */
[----:B---3--:R-:W-:-:S03]  /*2a230*/  IMAD.WIDE R6, R252, 0x4, R88 ;  /* 0x00000004fc067825 */ /* 0x008fc600078e0258 */
[----:B------:R3:W-:Y:S01]  /*2a240*/  STL.64 [R1+0xac8], R10 ;  /* 0x000ac80a01007387 */ /* 0x0007e20000100a00 */
[----:B-1----:R-:W-:-:S03]  /*2a250*/  IMAD.WIDE R4, R252, 0x4, R82 ;  /* 0x00000004fc047825 */ /* 0x002fc600078e0252 */
[----:B------:R1:W-:Y:S04]  /*2a260*/  STL.64 [R1+0xac0], R8 ;  /* 0x000ac00801007387 */ /* 0x0003e80000100a00 */
[----:B------:R4:W-:Y:S04]  /*2a270*/  STL.64 [R1+0xab8], R6 ;  /* 0x000ab80601007387 */ /* 0x0009e80000100a00 */
[----:B------:R-:W2:Y:S04]  /*2a280*/  LDL.LU.64 R88, [R1+0x38] ;  /* 0x0000380001587983 */ /* 0x000ea80000300a00 */
[----:B------:R1:W-:Y:S04]  /*2a290*/  STL.64 [R1+0xab0], R4 ;  /* 0x000ab00401007387 */ /* 0x0003e80000100a00 */
[----:B------:R-:W2:Y:S01]  /*2a2a0*/  LDL.LU.64 R82, [R1+0x30] ;  /* 0x0000300001527983 */ /* 0x000ea20000300a00 */
[----:B------:R-:W-:-:S04]  /*2a2b0*/  IADD3 R0, R84, -0x96, RZ ;  /* 0xffffff6a54007810 */ /* 0x000fc80007ffe0ff */
[----:B------:R-:W-:Y:S02]  /*2a2c0*/  ISETP.GE.U32.AND P3, PT, R0, 0x7ffffeeb, PT ;  /* 0x7ffffeeb0000780c */ /* 0x000fe40003f66070 */
[C---:B------:R-:W-:Y:S02]  /*2a2d0*/  IADD3 R0, R84.reuse, -0x9e, RZ ;  /* 0xffffff6254007810 */ /* 0x040fe40007ffe0ff */
[----:B------:R-:W-:Y:S02]  /*2a2e0*/  IADD3 R2, R84, -0xa2, RZ ;  /* 0xffffff5e54027810 */ /* 0x000fe40007ffe0ff */
[----:B------:R-:W-:Y:S02]  /*2a2f0*/  ISETP.GE.U32.AND P0, PT, R0, 0x7ffffee3, PT ;  /* 0x7ffffee30000780c */ /* 0x000fe40003f06070 */
[----:B------:R-:W-:Y:S02]  /*2a300*/  IADD3 R0, R84, -0xa6, RZ ;  /* 0xffffff5a54007810 */ /* 0x000fe40007ffe0ff */
[----:B------:R-:W-:-:S02]  /*2a310*/  ISETP.GE.U32.AND P5, PT, R2, 0x7ffffedf, PT ;  /* 0x7ffffedf0200780c */ /* 0x000fc40003fa6070 */
[----:B------:R-:W-:Y:S01]  /*2a320*/  IADD3 R2, R84, -0xaa, RZ ;  /* 0xffffff5654027810 */ /* 0x000fe20007ffe0ff */
[----:B------:R3:W-:Y:S01]  /*2a330*/  LDGSTS.E [R76+0x49500], [R10.64], !P3 ;  /* 0x495000000a4c7fae */ /* 0x0007e2000d921848 */
[----:B------:R-:W-:Y:S02]  /*2a340*/  ISETP.GE.U32.AND P1, PT, R0, 0x7ffffedb, PT ;  /* 0x7ffffedb0000780c */ /* 0x000fe40003f26070 */
[----:B------:R-:W-:Y:S01]  /*2a350*/  IADD3 R0, R84, -0xae, RZ ;  /* 0xffffff5254007810 */ /* 0x000fe20007ffe0ff */
[----:B------:R1:W-:Y:S01]  /*2a360*/  LDGSTS.E [R76+0x49580], [R8.64], !P3 ;  /* 0x49580000084c7fae */ /* 0x0003e2000d921848 */
[----:B------:R-:W-:Y:S02]  /*2a370*/  ISETP.GE.U32.AND P4, PT, R2, 0x7ffffed7, PT ;  /* 0x7ffffed70200780c */ /* 0x000fe40003f86070 */
[----:B------:R-:W-:Y:S01]  /*2a380*/  IADD3 R2, R84, -0xb2, RZ ;  /* 0xffffff4e54027810 */ /* 0x000fe20007ffe0ff */
[----:B------:R4:W-:Y:S01]  /*2a390*/  LDGSTS.E [R76+0x49900], [R6.64], !P6 ;  /* 0x49900000064c7fae */ /* 0x0009e2000f121848 */
[----:B---3--:R-:W-:-:S03]  /*2a3a0*/  IMAD.WIDE R10, R252, 0x4, R58 ;  /* 0x00000004fc0a7825 */ /* 0x008fc600078e023a */
[----:B------:R3:W-:Y:S01]  /*2a3b0*/  LDGSTS.E [R76+0x49980], [R4.64], !P6 ;  /* 0x49980000044c7fae */ /* 0x0007e2000f121848 */
[----:B-1----:R-:W-:Y:S01]  /*2a3c0*/  IMAD.WIDE R8, R252, 0x4, R60 ;  /* 0x00000004fc087825 */ /* 0x002fe200078e023c */
[----:B------:R-:W-:Y:S02]  /*2a3d0*/  ISETP.GE.U32.AND P2, PT, R0, 0x7ffffed3, PT ;  /* 0x7ffffed30000780c */ /* 0x000fe40003f46070 */
[----:B------:R2:W-:Y:S01]  /*2a3e0*/  STL.64 [R1+0x658], R10 ;  /* 0x0006580a01007387 */ /* 0x0005e20000100a00 */
[----:B------:R-:W-:Y:S02]  /*2a3f0*/  IADD3 R0, R84, -0xb6, RZ ;  /* 0xffffff4a54007810 */ /* 0x000fe40007ffe0ff */
[----:B------:R-:W-:Y:S01]  /*2a400*/  ISETP.GE.U32.AND P3, PT, R2, 0x7ffffecf, PT ;  /* 0x7ffffecf0200780c */ /* 0x000fe20003f66070 */
[----:B------:R2:W-:Y:S01]  /*2a410*/  LDGSTS.E [R76+0x49d00], [R10.64], !P0 ;  /* 0x49d000000a4c7fae */ /* 0x0005e2000c121848 */
[----:B------:R-:W-:-:S03]  /*2a420*/  IADD3 R2, R84, -0xba, RZ ;  /* 0xffffff4654027810 */ /* 0x000fc60007ffe0ff */
[----:B------:R1:W-:Y:S04]  /*2a430*/  STL.64 [R1+0x650], R8 ;  /* 0x0006500801007387 */ /* 0x0003e80000100a00 */
[----:B------:R1:W-:Y:S01]  /*2a440*/  LDGSTS.E [R76+0x49d80], [R8.64], !P0 ;  /* 0x49d80000084c7fae */ /* 0x0003e2000c121848 */
[----:B------:R-:W-:Y:S02]  /*2a450*/  ISETP.GE.U32.AND P6, PT, R0, 0x7ffffecb, PT ;  /* 0x7ffffecb0000780c */ /* 0x000fe40003fc6070 */
[----:B------:R-:W-:Y:S02]  /*2a460*/  IADD3 R0, R84, -0xbe, RZ ;  /* 0xffffff4254007810 */ /* 0x000fe40007ffe0ff */
[----:B------:R-:W-:Y:S02]  /*2a470*/  ISETP.GE.U32.AND P0, PT, R2, 0x7ffffec7, PT ;  /* 0x7ffffec70200780c */ /* 0x000fe40003f06070 */
[----:B------:R-:W-:Y:S01]  /*2a480*/  IADD3 R2, R84, -0xc2, RZ ;  /* 0xffffff3e54027810 */ /* 0x000fe20007ffe0ff */
[----:B----4-:R-:W-:-:S04]  /*2a490*/  IMAD.WIDE R6, R252, 0x4, R70 ;  /* 0x00000004fc067825 */ /* 0x010fc800078e0246 */
[----:B---3--:R-:W-:Y:S01]  /*2a4a0*/  IMAD.WIDE R4, R252, 0x4, R64 ;  /* 0x00000004fc047825 */ /* 0x008fe200078e0240 */
[----:B------:R3:W-:Y:S04]  /*2a4b0*/  STL.64 [R1+0x648], R6 ;  /* 0x0006480601007387 */ /* 0x0007e80000100a00 */
[----:B------:R3:W-:Y:S04]  /*2a4c0*/  LDGSTS.E [R76+0x4a100], [R6.64], !P5 ;  /* 0x4a100000064c7fae */ /* 0x0007e8000e921848 */
[----:B------:R4:W-:Y:S04]  /*2a4d0*/  STL.64 [R1+0x640], R4 ;  /* 0x0006400401007387 */ /* 0x0009e80000100a00 */
[----:B------:R4:W-:Y:S01]  /*2a4e0*/  LDGSTS.E [R76+0x4a180], [R4.64], !P5 ;  /* 0x4a180000044c7fae */ /* 0x0009e2000e921848 */
[----:B------:R-:W-:-:S02]  /*2a4f0*/  ISETP.GE.U32.AND P5, PT, R0, 0x7ffffec3, PT ;  /* 0x7ffffec30000780c */ /* 0x000fc40003fa6070 */
[----:B------:R-:W-:Y:S01]  /*2a500*/  IADD3 R0, R84, -0xc6, RZ ;  /* 0xffffff3a54007810 */ /* 0x000fe20007ffe0ff */
[----:B--2---:R-:W-:-:S04]  /*2a510*/  IMAD.WIDE R10, R252, 0x4, R66 ;  /* 0x00000004fc0a7825 */ /* 0x004fc800078e0242 */
[C---:B-1----:R-:W-:Y:S01]  /*2a520*/  IMAD.WIDE R8, R252.reuse, 0x4, R68 ;  /* 0x00000004fc087825 */ /* 0x042fe200078e0244 */
[----:B------:R1:W-:Y:S04]  /*2a530*/  STL.64 [R1+0x638], R10 ;  /* 0x0006380a01007387 */ /* 0x0003e80000100a00 */
[----:B------:R1:W-:Y:S01]  /*2a540*/  LDGSTS.E [R76+0x4a500], [R10.64], !P1 ;  /* 0x4a5000000a4c7fae */ /* 0x0003e2000c921848 */
[----:B---3--:R-:W-:-:S03]  /*2a550*/  IMAD.WIDE R6, R252, 0x4, R72 ;  /* 0x00000004fc067825 */ /* 0x008fc600078e0248 */
[----:B------:R-:W-:Y:S01]  /*2a560*/  STL.64 [R1+0x630], R8 ;  /* 0x0006300801007387 */ /* 0x000fe20000100a00 */
[----:B----4-:R-:W-:-:S03]  /*2a570*/  IMAD.WIDE R4, R252, 0x4, R74 ;  /* 0x00000004fc047825 */ /* 0x010fc600078e024a */
[----:B------:R2:W-:Y:S04]  /*2a580*/  LDGSTS.E [R76+0x4a580], [R8.64], !P1 ;  /* 0x4a580000084c7fae */ /* 0x0005e8000c921848 */
[----:B------:R3:W-:Y:S04]  /*2a590*/  STL.64 [R1+0x628], R6 ;  /* 0x0006280601007387 */ /* 0x0007e80000100a00 */
[----:B------:R3:W-:Y:S04]  /*2a5a0*/  LDGSTS.E [R76+0x4a900], [R6.64], !P4 ;  /* 0x4a900000064c7fae */ /* 0x0007e8000e121848 */
[----:B------:R4:W-:Y:S01]  /*2a5b0*/  STL.64 [R1+0x620], R4 ;  /* 0x0006200401007387 */ /* 0x0009e20000100a00 */
[----:B-1----:R-:W-:-:S03]  /*2a5c0*/  IMAD.WIDE R10, R252, 0x4, R88 ;  /* 0x00000004fc0a7825 */ /* 0x002fc600078e0258 */
[----:B------:R4:W-:Y:S01]  /*2a5d0*/  LDGSTS.E [R76+0x4a980], [R4.64], !P4 ;  /* 0x4a980000044c7fae */ /* 0x0009e2000e121848 */
[----:B---3--:R-:W-:-:S04]  /*2a5e0*/  IMAD.WIDE R6, R252, 0x4, R250 ;  /* 0x00000004fc067825 */ /* 0x008fc800078e02fa */
[C---:B--2---:R-:W-:Y:S01]  /*2a5f0*/  IMAD.WIDE R8, R252.reuse, 0x4, R82 ;  /* 0x00000004fc087825 */ /* 0x044fe200078e0252 */
[----:B------:R1:W-:Y:S03]  /*2a600*/  STL.64 [R1+0x618], R10 ;  /* 0x0006180a01007387 */ /* 0x0003e60000100a00 */
[----:B----4-:R-:W-:Y:S01]  /*2a610*/  IMAD.WIDE R4, R252, 0x4, R90 ;  /* 0x00000004fc047825 */ /* 0x010fe200078e025a */
[----:B------:R1:W-:Y:S01]  /*2a620*/  LDGSTS.E [R76+0x4ad00], [R10.64], !P2 ;  /* 0x4ad000000a4c7fae */ /* 0x0003e2000d121848 */
[----:B------:R-:W-:-:S03]  /*2a630*/  ISETP.GE.U32.AND P1, PT, R2, 0x7ffffebf, PT ;  /* 0x7ffffebf0200780c */ /* 0x000fc60003f26070 */
[----:B------:R2:W-:Y:S01]  /*2a640*/  STL.64 [R1+0x610], R8 ;  /* 0x0006100801007387 */ /* 0x0005e20000100a00 */
[----:B------:R-:W-:-:S03]  /*2a650*/  IADD3 R2, R84, -0xca, RZ ;  /* 0xffffff3654027810 */ /* 0x000fc60007ffe0ff */
[----:B------:R2:W-:Y:S01]  /*2a660*/  LDGSTS.E [R76+0x4ad80], [R8.64], !P2 ;  /* 0x4ad80000084c7fae */ /* 0x0005e2000d121848 */
[----:B-1----:R-:W-:-:S03]  /*2a670*/  IMAD.WIDE R10, R252, 0x4, R92 ;  /* 0x00000004fc0a7825 */ /* 0x002fc600078e025c */
[----:B------:R1:W-:Y:S01]  /*2a680*/  STL.64 [R1+0x608], R6 ;  /* 0x0006080601007387 */ /* 0x0003e20000100a00 */
[----:B------:R-:W-:-:S03]  /*2a690*/  ISETP.GE.U32.AND P4, PT, R0, 0x7ffffebb, PT ;  /* 0x7ffffebb0000780c */ /* 0x000fc60003f86070 */
[----:B------:R1:W-:Y:S01]  /*2a6a0*/  LDGSTS.E [R76+0x4b100], [R6.64], !P3 ;  /* 0x4b100000064c7fae */ /* 0x0003e2000d921848 */
[----:B--2---:R-:W-:-:S03]  /*2a6b0*/  IMAD.WIDE R8, R252, 0x4, R94 ;  /* 0x00000004fc087825 */ /* 0x004fc600078e025e */
[----:B------:R2:W-:Y:S04]  /*2a6c0*/  STL.64 [R1+0x600], R4 ;  /* 0x0006000401007387 */ /* 0x0005e80000100a00 */
[----:B------:R2:W-:Y:S01]  /*2a6d0*/  LDGSTS.E [R76+0x4b180], [R4.64], !P3 ;  /* 0x4b180000044c7fae */ /* 0x0005e2000d921848 */
[----:B-1----:R-:W-:-:S03]  /*2a6e0*/  IMAD.WIDE R6, R252, 0x4, R96 ;  /* 0x00000004fc067825 */ /* 0x002fc600078e0260 */
[----:B------:R1:W-:Y:S01]  /*2a6f0*/  STL.64 [R1+0x5f8], R10 ;  /* 0x0005f80a01007387 */ /* 0x0003e20000100a00 */
[----:B------:R-:W-:Y:S02]  /*2a700*/  IADD3 R0, R84, -0xce, RZ ;  /* 0xffffff3254007810 */ /* 0x000fe40007ffe0ff */
[----:B------:R-:W-:Y:S01]  /*2a710*/  ISETP.GE.U32.AND P2, PT, R2, 0x7ffffeb7, PT ;  /* 0x7ffffeb70200780c */ /* 0x000fe20003f46070 */
[----:B------:R1:W-:Y:S01]  /*2a720*/  LDGSTS.E [R76+0x4b500], [R10.64], !P6 ;  /* 0x4b5000000a4c7fae */ /* 0x0003e2000f121848 */
[----:B--2---:R-:W-:-:S03]  /*2a730*/  IMAD.WIDE R4, R252, 0x4, R98 ;  /* 0x00000004fc047825 */ /* 0x004fc600078e0262 */
        /* <DEDUP_REMOVED lines=60> */
[----:B------:R-:W-:-:S03]  /*2ab00*/  ISETP.GE.U32.AND P3, PT, R2, 0x7ffffe97, PT ;  /* 0x7ffffe970200780c */ /* 0x000fc60003f66070 */
[----:B------:R1:W-:Y:S01]  /*2ab10*/  LDGSTS.E [R76+0x4d500], [R10.64], !P0 ;  /* 0x4d5000000a4c7fae */ /* 0x0003e2000c121848 */
[----:B--2---:R-:W-:-:S03]  /*2ab20*/  IMAD.WIDE R4, R252, 0x4, R130 ;  /* 0x00000004fc047825 */ /* 0x004fc600078e0282 */
[----:B------:R2:W-:Y:S01]  /*2ab30*/  STL.64 [R1+0x570], R8 ;  /* 0x0005700801007387 */ /* 0x0005e20000100a00 */
[----:B------:R-:W-:-:S03]  /*2ab40*/  IADD3 R0, R84, -0xee, RZ ;  /* 0xffffff1254007810 */ /* 0x000fc60007ffe0ff */
[----:B------:R2:W-:Y:S01]  /*2ab50*/  LDGSTS.E [R76+0x4d580], [R8.64], !P0 ;  /* 0x4d580000084c7fae */ /* 0x0005e2000c121848 */
[----:B-1----:R-:W-:-:S03]  /*2ab60*/  IMAD.WIDE R10, R252, 0x4, R132 ;  /* 0x00000004fc0a7825 */ /* 0x002fc600078e0284 */
[----:B------:R1:W-:Y:S04]  /*2ab70*/  STL.64 [R1+0x558], R6 ;  /* 0x0005580601007387 */ /* 0x0003e80000100a00 */
[----:B------:R1:W-:Y:S01]  /*2ab80*/  LDGSTS.E [R76+0x4d900], [R6.64], !P5 ;  /* 0x4d900000064c7fae */ /* 0x0003e2000e921848 */
[----:B--2---:R-:W-:-:S03]  /*2ab90*/  IMAD.WIDE R8, R252, 0x4, R134 ;  /* 0x00000004fc087825 */ /* 0x004fc600078e0286 */
[----:B------:R2:W-:Y:S01]  /*2aba0*/  STL.64 [R1+0x550], R4 ;  /* 0x0005500401007387 */ /* 0x0005e20000100a00 */
[----:B------:R-:W-:-:S03]  /*2abb0*/  ISETP.GE.U32.AND P6, PT, R0, 0x7ffffe93, PT ;  /* 0x7ffffe930000780c */ /* 0x000fc60003fc6070 */
[----:B------:R2:W-:Y:S01]  /*2abc0*/  LDGSTS.E [R76+0x4d980], [R4.64], !P5 ;  /* 0x4d980000044c7fae */ /* 0x0005e2000e921848 */
[----:B-1----:R-:W-:-:S03]  /*2abd0*/  IMAD.WIDE R6, R252, 0x4, R136 ;  /* 0x00000004fc067825 */ /* 0x002fc600078e0288 */
[----:B------:R1:W-:Y:S04]  /*2abe0*/  STL.64 [R1+0x548], R10 ;  /* 0x0005480a01007387 */ /* 0x0003e80000100a00 */
[----:B------:R1:W-:Y:S01]  /*2abf0*/  LDGSTS.E [R76+0x4dd00], [R10.64], !P1 ;  /* 0x4dd000000a4c7fae */ /* 0x0003e2000c921848 */
[----:B--2---:R-:W-:-:S03]  /*2ac00*/  IMAD.WIDE R4, R252, 0x4, R138 ;  /* 0x00000004fc047825 */ /* 0x004fc600078e028a */
[----:B------:R2:W-:Y:S04]  /*2ac10*/  STL.64 [R1+0x540], R8 ;  /* 0x0005400801007387 */ /* 0x0005e80000100a00 */
        /* <DEDUP_REMOVED lines=20> */
[----:B------:R-:W3:Y:S04]  /*2ad60*/  LDL.LU.64 R70, [R1+0x2e8] ;  /* 0x0002e80001467983 */ /* 0x000ee80000300a00 */
[----:B------:R-:W4:Y:S01]  /*2ad70*/  LDL.LU.64 R72, [R1+0x2e0] ;  /* 0x0002e00001487983 */ /* 0x000f220000300a00 */
[----:B--2---:R-:W-:-:S03]  /*2ad80*/  IMAD.WIDE R4, R252, 0x4, R154 ;  /* 0x00000004fc047825 */ /* 0x004fc600078e029a */
[----:B------:R1:W-:Y:S04]  /*2ad90*/  STL.64 [R1+0x508], R10 ;  /* 0x0005080a01007387 */ /* 0x0003e80000100a00 */
[----:B------:R2:W-:Y:S04]  /*2ada0*/  STL.64 [R1+0x500], R8 ;  /* 0x0005000801007387 */ /* 0x0005e80000100a00 */
[----:B------:R1:W-:Y:S04]  /*2adb0*/  LDGSTS.E [R76+0x4ed00], [R10.64], !P6 ;  /* 0x4ed000000a4c7fae */ /* 0x0003e8000f121848 */
[----:B------:R2:W-:Y:S04]  /*2adc0*/  LDGSTS.E [R76+0x4ed80], [R8.64], !P6 ;  /* 0x4ed80000084c7fae */ /* 0x0005e8000f121848 */
[----:B------:R2:W-:Y:S01]  /*2add0*/  STL.64 [R1+0x4f8], R6 ;  /* 0x0004f80601007387 */ /* 0x0005e20000100a00 */
[----:B-1----:R-:W-:-:S03]  /*2ade0*/  IMAD.WIDE R10, R252, 0x4, R156 ;  /* 0x00000004fc0a7825 */ /* 0x002fc600078e029c */
[----:B------:R1:W-:Y:S01]  /*2adf0*/  STL.64 [R1+0x4f0], R4 ;  /* 0x0004f00401007387 */ /* 0x0003e20000100a00 */
[----:B--2---:R-:W-:-:S03]  /*2ae00*/  IMAD.WIDE R8, R252, 0x4, R158 ;  /* 0x00000004fc087825 */ /* 0x004fc600078e029e */
[----:B------:R-:W2:Y:S04]  /*2ae10*/  LDL.LU.64 R64, [R1+0x2a8] ;  /* 0x0002a80001407983 */ /* 0x000ea80000300a00 */
[----:B------:R-:W2:Y:S04]  /*2ae20*/  LDL.LU.64 R74, [R1+0x2a0] ;  /* 0x0002a000014a7983 */ /* 0x000ea80000300a00 */
[----:B------:R-:W2:Y:S04]  /*2ae30*/  LDL.LU.64 R88, [R1+0x268] ;  /* 0x0002680001587983 */ /* 0x000ea80000300a00 */
[----:B------:R1:W-:Y:S04]  /*2ae40*/  STL.64 [R1+0x4e8], R10 ;  /* 0x0004e80a01007387 */ /* 0x0003e80000100a00 */
[----:B------:R1:W-:Y:S04]  /*2ae50*/  STL.64 [R1+0x4e0], R8 ;  /* 0x0004e00801007387 */ /* 0x0003e80000100a00 */
[----:B------:R-:W2:Y:S01]  /*2ae60*/  LDL.LU.64 R82, [R1+0x260] ;  /* 0x0002600001527983 */ /* 0x000ea20000300a00 */
[----:B------:R-:W-:-:S02]  /*2ae70*/  IADD3 R2, R84, -0xf2, RZ ;  /* 0xffffff0e54027810 */ /* 0x000fc40007ffe0ff */
[----:B------:R-:W-:Y:S02]  /*2ae80*/  IADD3 R0, R84, -0xf6, RZ ;  /* 0xffffff0a54007810 */ /* 0x000fe40007ffe0ff */
[----:B------:R-:W-:Y:S02]  /*2ae90*/  ISETP.GE.U32.AND P0, PT, R2, 0x7ffffe8f, PT ;  /* 0x7ffffe8f0200780c */ /* 0x000fe40003f06070 */
[----:B------:R-:W-:Y:S02]  /*2aea0*/  IADD3 R2, R84, -0xfa, RZ ;  /* 0xffffff0654027810 */ /* 0x000fe40007ffe0ff */
[----:B------:R-:W-:Y:S02]  /*2aeb0*/  ISETP.GE.U32.AND P5, PT, R0, 0x7ffffe8b, PT ;  /* 0x7ffffe8b0000780c */ /* 0x000fe40003fa6070 */
[----:B------:R-:W-:Y:S02]  /*2aec0*/  IADD3 R0, R84, -0xfe, RZ ;  /* 0xffffff0254007810 */ /* 0x000fe40007ffe0ff */
[----:B------:R-:W-:-:S02]  /*2aed0*/  ISETP.GE.U32.AND P1, PT, R2, 0x7ffffe87, PT ;  /* 0x7ffffe870200780c */ /* 0x000fc40003f26070 */
[----:B------:R-:W-:Y:S02]  /*2aee0*/  ISETP.GE.U32.AND P4, PT, R0, 0x7ffffe83, PT ;  /* 0x7ffffe830000780c */ /* 0x000fe40003f86070 */
[----:B------:R-:W-:Y:S01]  /*2aef0*/  IADD3 R2, R84, -0x83, RZ ;  /* 0xffffff7d54027810 */ /* 0x000fe20007ffe0ff */
[----:B------:R1:W-:Y:S03]  /*2af00*/  LDGSTS.E [R76+0x4f100], [R6.64], !P0 ;  /* 0x4f100000064c7fae */ /* 0x0003e6000c121848 */
[----:B------:R-:W-:Y:S01]  /*2af10*/  ISETP.GE.U32.AND P2, PT, R2, 0x7ffffefe, PT ;  /* 0x7ffffefe0200780c */ /* 0x000fe20003f46070 */
[----:B------:R1:W-:Y:S04]  /*2af20*/  LDGSTS.E [R76+0x4f180], [R4.64], !P0 ;  /* 0x4f180000044c7fae */ /* 0x0003e8000c121848 */
[----:B------:R1:W-:Y:S02]  /*2af30*/  LDGSTS.E [R76+0x4f500], [R10.64], !P5 ;  /* 0x4f5000000a4c7fae */ /* 0x0003e4000e921848 */
[----:B-1----:R-:W-:-:S02]  /*2af40*/  IMAD.WIDE R6, R252, 0x4, R160 ;  /* 0x00000004fc067825 */ /* 0x002fc400078e02a0 */
[----:B------:R1:W-:Y:S02]  /*2af50*/  LDGSTS.E [R76+0x4f580], [R8.64], !P5 ;  /* 0x4f580000084c7fae */ /* 0x0003e4000e921848 */
[C---:B------:R-:W-:Y:S02]  /*2af60*/  IMAD.WIDE R4, R252.reuse, 0x4, R162 ;  /* 0x00000004fc047825 */ /* 0x040fe400078e02a2 */
[----:B------:R3:W-:Y:S02]  /*2af70*/  STL.64 [R1+0x4d8], R6 ;  /* 0x0004d80601007387 */ /* 0x0007e40000100a00 */
[C---:B------:R-:W-:Y:S02]  /*2af80*/  IMAD.WIDE R10, R252.reuse, 0x4, R164 ;  /* 0x00000004fc0a7825 */ /* 0x040fe400078e02a4 */
[----:B------:R3:W-:Y:S02]  /*2af90*/  LDGSTS.E [R76+0x4f900], [R6.64], !P1 ;  /* 0x4f900000064c7fae */ /* 0x0007e4000c921848 */
[----:B-1----:R-:W-:-:S02]  /*2afa0*/  IMAD.WIDE R8, R252, 0x4, R166 ;  /* 0x00000004fc087825 */ /* 0x002fc400078e02a6 */
[----:B------:R4:W-:Y:S04]  /*2afb0*/  STL.64 [R1+0x4d0], R4 ;  /* 0x0004d00401007387 */ /* 0x0009e80000100a00 */
[----:B------:R4:W-:Y:S04]  /*2afc0*/  LDGSTS.E [R76+0x4f980], [R4.64], !P1 ;  /* 0x4f980000044c7fae */ /* 0x0009e8000c921848 */
[----:B------:R-:W2:Y:S04]  /*2afd0*/  LDL.LU.64 R66, [R1+0x228] ;  /* 0x0002280001427983 */ /* 0x000ea80000300a00 */
[----:B------:R-:W2:Y:S04]  /*2afe0*/  LDL.LU.64 R68, [R1+0x220] ;  /* 0x0002200001447983 */ /* 0x000ea80000300a00 */
[----:B------:R2:W-:Y:S04]  /*2aff0*/  STL.64 [R1+0x4c8], R10 ;  /* 0x0004c80a01007387 */ /* 0x0005e80000100a00 */
[----:B------:R2:W-:Y:S04]  /*2b000*/  LDGSTS.E [R76+0x4fd00], [R10.64], !P4 ;  /* 0x4fd000000a4c7fae */ /* 0x0005e8000e121848 */
[----:B------:R1:W-:Y:S04]  /*2b010*/  STL.64 [R1+0x4c0], R8 ;  /* 0x0004c00801007387 */ /* 0x0003e80000100a00 */
[----:B------:R1:W-:Y:S01]  /*2b020*/  LDGSTS.E [R76+0x4fd80], [R8.64], !P4 ;  /* 0x4fd80000084c7fae */ /* 0x0003e2000e121848 */
[----:B---3--:R-:W-:Y:S01]  /*2b030*/  IMAD.WIDE R6, R252, 0x4, R70 ;  /* 0x00000004fc067825 */ /* 0x008fe200078e0246 */
[----:B------:R-:W-:-:S03]  /*2b040*/  LOP3.LUT R71, R81, 0x40, RZ, 0x3c, !PT ;  /* 0x0000004051477812 */ /* 0x000fc600078e3cff */
[C---:B----4-:R-:W-:Y:S01]  /*2b050*/  IMAD.WIDE R4, R252.reuse, 0x4, R72 ;  /* 0x00000004fc047825 */ /* 0x050fe200078e0248 */
[----:B------:R3:W-:Y:S04]  /*2b060*/  STL.64 [R1+0x4b8], R6 ;  /* 0x0004b80601007387 */ /* 0x0007e80000100a00 */
[----:B------:R-:W4:Y:S04]  /*2b070*/  LDL.LU.64 R80, [R1+0x1e8] ;  /* 0x0001e80001507983 */ /* 0x000f280000300a00 */
[----:B------:R1:W-:Y:S04]  /*2b080*/  STL.64 [R1+0x4b0], R4 ;  /* 0x0004b00401007387 */ /* 0x0003e80000100a00 */
[----:B------:R3:W-:Y:S04]  /*2b090*/  LDGSTS.E [R71+0x48200], [R6.64], !P2 ;  /* 0x4820000006477fae */ /* 0x0007e8000d121848 */
[----:B------:R-:W4:Y:S04]  /*2b0a0*/  LDL.LU.64 R72, [R1+0x1e0] ;  /* 0x0001e00001487983 */ /* 0x000f280000300a00 */
[----:B------:R1:W-:Y:S01]  /*2b0b0*/  LDGSTS.E [R71+0x48280], [R4.64], !P2 ;  /* 0x4828000004477fae */ /* 0x0003e2000d121848 */
[----:B--2---:R-:W-:-:S04]  /*2b0c0*/  IMAD.WIDE R10, R252, 0x4, R64 ;  /* 0x00000004fc0a7825 */ /* 0x004fc800078e0240 */
[C---:B-1----:R-:W-:Y:S01]  /*2b0d0*/  IMAD.WIDE R8, R252.reuse, 0x4, R74 ;  /* 0x00000004fc087825 */ /* 0x042fe200078e024a */
[----:B------:R1:W-:Y:S03]  /*2b0e0*/  STL.64 [R1+0x4a8], R10 ;  /* 0x0004a80a01007387 */ /* 0x0003e60000100a00 */
[C---:B---3--:R-:W-:Y:S01]  /*2b0f0*/  IMAD.WIDE R6, R252.reuse, 0x4, R88 ;  /* 0x00000004fc067825 */ /* 0x048fe200078e0258 */
        /* <DEDUP_REMOVED lines=8> */
[----:B------:R-:W-:-:S02]  /*2b180*/  IADD3 R0, R84, -0x87, RZ ;  /* 0xffffff7954007810 */ /* 0x000fc40007ffe0ff */
[----:B------:R-:W-:Y:S01]  /*2b190*/  IADD3 R2, R84, -0x8b, RZ ;  /* 0xffffff7554027810 */ /* 0x000fe20007ffe0ff */
[----:B------:R-:W2:Y:S01]  /*2b1a0*/  LDL.LU.64 R58, [R1+0x128] ;  /* 0x00012800013a7983 */ /* 0x000ea20000300a00 */
[----:B------:R-:W-:Y:S02]  /*2b1b0*/  ISETP.GE.U32.AND P3, PT, R0, 0x7ffffefa, PT ;  /* 0x7ffffefa0000780c */ /* 0x000fe40003f66070 */
[----:B------:R-:W-:Y:S01]  /*2b1c0*/  ISETP.GE.U32.AND P6, PT, R2, 0x7ffffef6, PT ;  /* 0x7ffffef60200780c */ /* 0x000fe20003fc6070 */
[----:B------:R-:W2:Y:S01]  /*2b1d0*/  LDL.LU.64 R60, [R1+0x120] ;  /* 0x00012000013c7983 */ /* 0x000ea20000300a00 */
[C---:B------:R-:W-:Y:S02]  /*2b1e0*/  IADD3 R0, R84.reuse, -0x8f, RZ ;  /* 0xffffff7154007810 */ /* 0x040fe40007ffe0ff */
[----:B------:R-:W-:Y:S02]  /*2b1f0*/  IADD3 R2, R84, -0x93, RZ ;  /* 0xffffff6d54027810 */ /* 0x000fe40007ffe0ff */
[----:B------:R-:W-:-:S02]  /*2b200*/  ISETP.GE.U32.AND P0, PT, R0, 0x7ffffef2, PT ;  /* 0x7ffffef20000780c */ /* 0x000fc40003f06070 */
[----:B------:R-:W-:-:S03]  /*2b210*/  ISETP.GE.U32.AND P5, PT, R2, 0x7ffffeee, PT ;  /* 0x7ffffeee0200780c */ /* 0x000fc60003fa6070 */
[----:B------:R1:W-:Y:S04]  /*2b220*/  LDGSTS.E [R71+0x48600], [R10.64], !P3 ;  /* 0x486000000a477fae */ /* 0x0003e8000d921848 */
[----:B------:R3:W-:Y:S04]  /*2b230*/  LDGSTS.E [R71+0x48680], [R8.64], !P3 ;  /* 0x4868000008477fae */ /* 0x0007e8000d921848 */
[----:B------:R4:W-:Y:S04]  /*2b240*/  LDGSTS.E [R71+0x48a00], [R6.64], !P6 ;  /* 0x48a0000006477fae */ /* 0x0009e8000f121848 */
[----:B------:R3:W-:Y:S01]  /*2b250*/  LDGSTS.E [R71+0x48a80], [R4.64], !P6 ;  /* 0x48a8000004477fae */ /* 0x0007e2000f121848 */
[----:B-1----:R-:W-:-:S04]  /*2b260*/  IMAD.WIDE R10, R252, 0x4, R66 ;  /* 0x00000004fc0a7825 */ /* 0x002fc800078e0242 */
[C---:B---3--:R-:W-:Y:S01]  /*2b270*/  IMAD.WIDE R8, R252.reuse, 0x4, R68 ;  /* 0x00000004fc087825 */ /* 0x048fe200078e0244 */
[----:B------:R2:W-:Y:S04]  /*2b280*/  STL.64 [R1+0x488], R10 ;  /* 0x0004880a01007387 */ /* 0x0005e80000100a00 */
[----:B------:R1:W-:Y:S04]  /*2b290*/  STL.64 [R1+0x480], R8 ;  /* 0x0004800801007387 */ /* 0x0003e80000100a00 */
[----:B------:R-:W2:Y:S04]  /*2b2a0*/  LDL.LU.64 R64, [R1+0xe8] ;  /* 0x0000e80001407983 */ /* 0x000ea80000300a00 */
[----:B------:R-:W2:Y:S04]  /*2b2b0*/  LDL.LU.64 R66, [R1+0xe0] ;  /* 0x0000e00001427983 */ /* 0x000ea80000300a00 */
[----:B------:R2:W-:Y:S04]  /*2b2c0*/  LDGSTS.E [R71+0x48e00], [R10.64], !P0 ;  /* 0x48e000000a477fae */ /* 0x0005e8000c121848 */
[----:B------:R1:W-:Y:S01]  /*2b2d0*/  LDGSTS.E [R71+0x48e80], [R8.64], !P0 ;  /* 0x48e8000008477fae */ /* 0x0003e2000c121848 */
[----:B----4-:R-:W-:-:S05]  /*2b2e0*/  IMAD.WIDE R6, R252, 0x4, R80 ;  /* 0x00000004fc067825 */ /* 0x010fca00078e0250 */
[----:B------:R4:W-:Y:S04]  /*2b2f0*/  STL.64 [R1+0x470], R6 ;  /* 0x0004700601007387 */ /* 0x0009e80000100a00 */
[----:B------:R4:W-:Y:S01]  /*2b300*/  LDGSTS.E [R71+0x49200], [R6.64], !P5 ;  /* 0x4920000006477fae */ /* 0x0009e2000e921848 */
[----:B------:R-:W-:-:S05]  /*2b310*/  IMAD.WIDE R4, R252, 0x4, R72 ;  /* 0x00000004fc047825 */ /* 0x000fca00078e0248 */
[----:B------:R1:W-:Y:S04]  /*2b320*/  STL.64 [R1+0x468], R4 ;  /* 0x0004680401007387 */ /* 0x0003e80000100a00 */
[----:B------:R-:W3:Y:S04]  /*2b330*/  LDL.LU.64 R68, [R1+0xa8] ;  /* 0x0000a80001447983 */ /* 0x000ee80000300a00 */
[----:B------:R-:W3:Y:S04]  /*2b340*/  LDL.LU.64 R80, [R1+0xa0] ;  /* 0x0000a00001507983 */ /* 0x000ee80000300a00 */
[----:B------:R1:W-:Y:S01]  /*2b350*/  LDGSTS.E [R71+0x49280], [R4.64], !P5 ;  /* 0x4928000004477fae */ /* 0x0003e2000e921848 */
[----:B--2---:R-:W-:-:S03]  /*2b360*/  IMAD.WIDE R10, R252, 0x4, R74 ;  /* 0x00000004fc0a7825 */ /* 0x004fc600078e024a */
[----:B------:R-:W2:Y:S04]  /*2b370*/  LDL.LU.64 R72, [R1+0x68] ;  /* 0x0000680001487983 */ /* 0x000ea80000300a00 */
[----:B------:R-:W2:Y:S01]  /*2b380*/  LDL.LU.64 R74, [R1+0x60] ;  /* 0x00006000014a7983 */ /* 0x000ea20000300a00 */
[----:B-1----:R-:W-:-:S03]  /*2b390*/  IMAD.WIDE R8, R252, 0x4, R56 ;  /* 0x00000004fc087825 */ /* 0x002fc600078e0238 */
[----:B------:R1:W-:Y:S04]  /*2b3a0*/  STL.64 [R1+0x460], R10 ;  /* 0x0004600a01007387 */ /* 0x0003e80000100a00 */
[----:B------:R1:W-:Y:S01]  /*2b3b0*/  STL.64 [R1+0x458], R8 ;  /* 0x0004580801007387 */ /* 0x0003e20000100a00 */
[----:B----4-:R-:W-:-:S04]  /*2b3c0*/  IMAD.WIDE R6, R252, 0x4, R88 ;  /* 0x00000004fc067825 */ /* 0x010fc800078e0258 */
[----:B------:R-:W-:Y:S01]  /*2b3d0*/  IMAD.WIDE R4, R252, 0x4, R82 ;  /* 0x00000004fc047825 */ /* 0x000fe200078e0252 */
[----:B------:R4:W-:Y:S04]  /*2b3e0*/  STL.64 [R1+0x448], R6 ;  /* 0x0004480601007387 */ /* 0x0009e80000100a00 */
[----:B------:R-:W2:Y:S04]  /*2b3f0*/  LDL.LU.64 R88, [R1+0x28] ;  /* 0x0000280001587983 */ /* 0x000ea80000300a00 */
        /* <DEDUP_REMOVED lines=9> */
[----:B------:R-:W-:Y:S02]  /*2b490*/  IADD3 R0, R84, -0xa7, RZ ;  /* 0xffffff5954007810 */ /* 0x000fe40007ffe0ff */
[----:B------:R-:W-:Y:S01]  /*2b4a0*/  ISETP.GE.U32.AND P3, PT, R2, 0x7ffffede, PT ;  /* 0x7ffffede0200780c */ /* 0x000fe20003f66070 */
[----:B------:R1:W-:Y:S01]  /*2b4b0*/  LDGSTS.E [R71+0x49600], [R10.64], !P1 ;  /* 0x496000000a477fae */ /* 0x0003e2000c921848 */
[----:B------:R-:W-:Y:S02]  /*2b4c0*/  IADD3 R2, R84, -0xab, RZ ;  /* 0xffffff5554027810 */ /* 0x000fe40007ffe0ff */
[----:B------:R-:W-:Y:S01]  /*2b4d0*/  ISETP.GE.U32.AND P6, PT, R0, 0x7ffffeda, PT ;  /* 0x7ffffeda0000780c */ /* 0x000fe20003fc6070 */
[----:B------:R4:W-:Y:S01]  /*2b4e0*/  LDGSTS.E [R71+0x49680], [R8.64], !P1 ;  /* 0x4968000008477fae */ /* 0x0009e2000c921848 */
[----:B------:R-:W-:Y:S02]  /*2b4f0*/  IADD3 R0, R84, -0xaf, RZ ;  /* 0xffffff5154007810 */ /* 0x000fe40007ffe0ff */
[----:B------:R-:W-:Y:S01]  /*2b500*/  ISETP.GE.U32.AND P0, PT, R2, 0x7ffffed6, PT ;  /* 0x7ffffed60200780c */ /* 0x000fe20003f06070 */
[----:B------:R4:W-:Y:S01]  /*2b510*/  LDGSTS.E [R71+0x49a00], [R6.64], !P4 ;  /* 0x49a0000006477fae */ /* 0x0009e2000e121848 */
[----:B------:R-:W-:Y:S01]  /*2b520*/  IADD3 R2, R84, -0xb3, RZ ;  /* 0xffffff4d54027810 */ /* 0x000fe20007ffe0ff */
[----:B-1----:R-:W-:-:S02]  /*2b530*/  IMAD.WIDE R10, R252, 0x4, R58 ;  /* 0x00000004fc0a7825 */ /* 0x002fc400078e023a */
[----:B------:R1:W-:Y:S02]  /*2b540*/  LDGSTS.E [R71+0x49a80], [R4.64], !P4 ;  /* 0x49a8000004477fae */ /* 0x0003e4000e121848 */
[----:B----4-:R-:W-:Y:S01]  /*2b550*/  IMAD.WIDE R8, R252, 0x4, R60 ;  /* 0x00000004fc087825 */ /* 0x010fe200078e023c */
[----:B------:R-:W-:Y:S01]  /*2b560*/  ISETP.GE.U32.AND P5, PT, R0, 0x7ffffed2, PT ;  /* 0x7ffffed20000780c */ /* 0x000fe20003fa6070 */
[----:B------:R3:W-:Y:S02]  /*2b570*/  STL.64 [R1+0x430], R10 ;  /* 0x0004300a01007387 */ /* 0x0007e40000100a00 */
[C---:B------:R-:W-:Y:S02]  /*2b580*/  IMAD.WIDE R6, R252.reuse, 0x4, R64 ;  /* 0x00000004fc067825 */ /* 0x040fe400078e0240 */
[----:B------:R3:W-:Y:S02]  /*2b590*/  LDGSTS.E [R71+0x49e00], [R10.64], !P2 ;  /* 0x49e000000a477fae */ /* 0x0007e4000d121848 */
[----:B-1----:R-:W-:Y:S01]  /*2b5a0*/  IMAD.WIDE R4, R252, 0x4, R66 ;  /* 0x00000004fc047825 */ /* 0x002fe200078e0242 */
[----:B------:R-:W-:Y:S01]  /*2b5b0*/  IADD3 R0, R84, -0xb7, RZ ;  /* 0xffffff4954007810 */ /* 0x000fe20007ffe0ff */
[----:B------:R1:W-:Y:S01]  /*2b5c0*/  STL.64 [R1+0x428], R8 ;  /* 0x0004280801007387 */ /* 0x0003e20000100a00 */
[----:B------:R-:W-:-:S03]  /*2b5d0*/  ISETP.GE.U32.AND P1, PT, R2, 0x7ffffece, PT ;  /* 0x7ffffece0200780c */ /* 0x000fc60003f26070 */
[----:B------:R1:W-:Y:S01]  /*2b5e0*/  LDGSTS.E [R71+0x49e80], [R8.64], !P2 ;  /* 0x49e8000008477fae */ /* 0x0003e2000d121848 */
[----:B------:R-:W-:-:S03]  /*2b5f0*/  IADD3 R2, R84, -0xbb, RZ ;  /* 0xffffff4554027810 */ /* 0x000fc60007ffe0ff */
[----:B------:R2:W-:Y:S01]  /*2b600*/  STL.64 [R1+0x418], R6 ;  /* 0x0004180601007387 */ /* 0x0005e20000100a00 */
[----:B------:R-:W-:-:S03]  /*2b610*/  ISETP.GE.U32.AND P4, PT, R0, 0x7ffffeca, PT ;  /* 0x7ffffeca0000780c */ /* 0x000fc60003f86070 */
[----:B------:R2:W-:Y:S04]  /*2b620*/  LDGSTS.E [R71+0x4a200], [R6.64], !P3 ;  /* 0x4a20000006477fae */ /* 0x0005e8000d921848 */
[----:B------:R4:W-:Y:S04]  /*2b630*/  STL.64 [R1+0x410], R4 ;  /* 0x0004100401007387 */ /* 0x0009e80000100a00 */
[----:B------:R4:W-:Y:S01]  /*2b640*/  LDGSTS.E [R71+0x4a280], [R4.64], !P3 ;  /* 0x4a28000004477fae */ /* 0x0009e2000d921848 */
[----:B------:R-:W-:Y:S02]  /*2b650*/  IADD3 R0, R84, -0xbf, RZ ;  /* 0xffffff4154007810 */ /* 0x000fe40007ffe0ff */
[----:B------:R-:W-:-:S02]  /*2b660*/  ISETP.GE.U32.AND P2, PT, R2, 0x7ffffec6, PT ;  /* 0x7ffffec60200780c */ /* 0x000fc40003f46070 */
[----:B------:R-:W-:Y:S02]  /*2b670*/  IADD3 R2, R84, -0xc3, RZ ;  /* 0xffffff3d54027810 */ /* 0x000fe40007ffe0ff */
[----:B------:R-:W-:Y:S02]  /*2b680*/  ISETP.GE.U32.AND P3, PT, R0, 0x7ffffec2, PT ;  /* 0x7ffffec20000780c */ /* 0x000fe40003f66070 */
[----:B------:R-:W-:Y:S01]  /*2b690*/  IADD3 R0, R84, -0xc7, RZ ;  /* 0xffffff3954007810 */ /* 0x000fe20007ffe0ff */
[----:B---3--:R-:W-:-:S04]  /*2b6a0*/  IMAD.WIDE R10, R252, 0x4, R68 ;  /* 0x00000004fc0a7825 */ /* 0x008fc800078e0244 */
[C---:B-1----:R-:W-:Y:S01]  /*2b6b0*/  IMAD.WIDE R8, R252.reuse, 0x4, R80 ;  /* 0x00000004fc087825 */ /* 0x042fe200078e0250 */
[----:B------:R-:W-:Y:S04]  /*2b6c0*/  STL.64 [R1+0x400], R10 ;  /* 0x0004000a01007387 */ /* 0x000fe80000100a00 */
[----:B------:R1:W-:Y:S01]  /*2b6d0*/  LDGSTS.E [R71+0x4a600], [R10.64], !P6 ;  /* 0x4a6000000a477fae */ /* 0x0003e2000f121848 */
[----:B--2---:R-:W-:-:S03]  /*2b6e0*/  IMAD.WIDE R6, R252, 0x4, R72 ;  /* 0x00000004fc067825 */ /* 0x004fc600078e0248 */
[----:B------:R-:W-:Y:S01]  /*2b6f0*/  STL.64 [R1+0x3f8], R8 ;  /* 0x0003f80801007387 */ /* 0x000fe20000100a00 */
[----:B----4-:R-:W-:-:S03]  /*2b700*/  IMAD.WIDE R4, R252, 0x4, R74 ;  /* 0x00000004fc047825 */ /* 0x010fc600078e024a */
[----:B------:R2:W-:Y:S04]  /*2b710*/  LDGSTS.E [R71+0x4a680], [R8.64], !P6 ;  /* 0x4a68000008477fae */ /* 0x0005e8000f121848 */
[----:B------:R3:W-:Y:S04]  /*2b720*/  STL.64 [R1+0x3f0], R6 ;  /* 0x0003f00601007387 */ /* 0x0007e80000100a00 */
[----:B------:R3:W-:Y:S04]  /*2b730*/  LDGSTS.E [R71+0x4aa00], [R6.64], !P0 ;  /* 0x4aa0000006477fae */ /* 0x0007e8000c121848 */
[----:B------:R4:W-:Y:S04]  /*2b740*/  STL.64 [R1+0x3e8], R4 ;  /* 0x0003e80401007387 */ /* 0x0009e80000100a00 */
[----:B------:R4:W-:Y:S01]  /*2b750*/  LDGSTS.E [R71+0x4aa80], [R4.64], !P0 ;  /* 0x4aa8000004477fae */ /* 0x0009e2000c121848 */
[----:B---3--:R-:W-:-:S04]  /*2b760*/  IMAD.WIDE R6, R252, 0x4, R168 ;  /* 0x00000004fc067825 */ /* 0x008fc800078e02a8 */
[----:B-1----:R-:W-:Y:S01]  /*2b770*/  IMAD.WIDE R10, R252, 0x4, R88 ;  /* 0x00000004fc0a7825 */ /* 0x002fe200078e0258 */
[----:B------:R-:W-:-:S03]  /*2b780*/  ISETP.GE.U32.AND P6, PT, R2, 0x7ffffebe, PT ;  /* 0x7ffffebe0200780c */ /* 0x000fc60003fc6070 */
[----:B----4-:R-:W-:-:S04]  /*2b790*/  IMAD.WIDE R4, R252, 0x4, R170 ;  /* 0x00000004fc047825 */ /* 0x010fc800078e02aa */
[----:B--2---:R-:W-:Y:S01]  /*2b7a0*/  IMAD.WIDE R8, R252, 0x4, R82 ;  /* 0x00000004fc087825 */ /* 0x004fe200078e0252 */
[----:B------:R1:W-:Y:S01]  /*2b7b0*/  STL.64 [R1+0x3e0], R10 ;  /* 0x0003e00a01007387 */ /* 0x0003e20000100a00 */
[----:B------:R-:W-:-:S03]  /*2b7c0*/  IADD3 R2, R84, -0xcb, RZ ;  /* 0xffffff3554027810 */ /* 0x000fc60007ffe0ff */
[----:B------:R1:W-:Y:S04]  /*2b7d0*/  LDGSTS.E [R71+0x4ae00], [R10.64], !P5 ;  /* 0x4ae000000a477fae */ /* 0x0003e8000e921848 */
[----:B------:R2:W-:Y:S04]  /*2b7e0*/  STL.64 [R1+0x3d0], R8 ;  /* 0x0003d00801007387 */ /* 0x0005e80000100a00 */
        /* <DEDUP_REMOVED lines=82> */
[----:B------:R-:W-:Y:S04]  /*2bd10*/  STL.64 [R1+0xe0], R10 ;  /* 0x0000e00a01007387 */ /* 0x000fe80000100a00 */
[----:B------:R1:W-:Y:S01]  /*2bd20*/  LDGSTS.E [R71+0x4de00], [R10.64], !P6 ;  /* 0x4de000000a477fae */ /* 0x0003e2000f121848 */
[----:B--2---:R-:W-:-:S03]  /*2bd30*/  IMAD.WIDE R4, R252, 0x4, R218 ;  /* 0x00000004fc047825 */ /* 0x004fc600078e02da */
[----:B------:R2:W-:Y:S04]  /*2bd40*/  STL.64 [R1+0xc8], R8 ;  /* 0x0000c80801007387 */ /* 0x0005e80000100a00 */
[----:B------:R2:W-:Y:S04]  /*2bd50*/  LDGSTS.E [R71+0x4de80], [R8.64], !P6 ;  /* 0x4de8000008477fae */ /* 0x0005e8000f121848 */
[----:B------:R3:W-:Y:S04]  /*2bd60*/  STL.64 [R1+0xc0], R6 ;  /* 0x0000c00601007387 */ /* 0x0007e80000100a00 */
[----:B------:R3:W-:Y:S01]  /*2bd70*/  LDGSTS.E [R71+0x4e200], [R6.64], !P0 ;  /* 0x4e20000006477fae */ /* 0x0007e2000c121848 */
[----:B--2---:R-:W-:-:S03]  /*2bd80*/  IMAD.WIDE R8, R252, 0x4, R220 ;  /* 0x00000004fc087825 */ /* 0x004fc600078e02dc */
[----:B------:R2:W-:Y:S04]  /*2bd90*/  STL.64 [R1+0xb8], R4 ;  /* 0x0000b80401007387 */ /* 0x0005e80000100a00 */
[----:B------:R2:W-:Y:S01]  /*2bda0*/  LDGSTS.E [R71+0x4e280], [R4.64], !P0 ;  /* 0x4e28000004477fae */ /* 0x0005e2000c121848 */
[----:B---3--:R-:W-:-:S03]  /*2bdb0*/  IMAD.WIDE R6, R252, 0x4, R222 ;  /* 0x00000004fc067825 */ /* 0x008fc600078e02de */
[----:B------:R-:W-:Y:S04]  /*2bdc0*/  STL.64 [R1+0xb0], R8 ;  /* 0x0000b00801007387 */ /* 0x000fe80000100a00 */
[----:B------:R3:W-:Y:S01]  /*2bdd0*/  STL.64 [R1+0xa8], R6 ;  /* 0x0000a80601007387 */ /* 0x0007e20000100a00 */
[----:B--2---:R-:W-:-:S05]  /*2bde0*/  IMAD.WIDE R4, R252, 0x4, R224 ;  /* 0x00000004fc047825 */ /* 0x004fca00078e02e0 */
[----:B------:R2:W-:Y:S04]  /*2bdf0*/  STL.64 [R1+0xa0], R4 ;  /* 0x0000a00401007387 */ /* 0x0005e80000100a00 */
[----:B------:R-:W4:Y:S04]  /*2be00*/  LDL.LU.64 R80, [R1+0x2d8] ;  /* 0x0002d80001507983 */ /* 0x000f280000300a00 */
[----:B------:R-:W2:Y:S04]  /*2be10*/  LDL.LU.64 R74, [R1+0x2d0] ;  /* 0x0002d000014a7983 */ /* 0x000ea80000300a00 */
[----:B------:R-:W3:Y:S04]  /*2be20*/  LDL.LU.64 R66, [R1+0x298] ;  /* 0x0002980001427983 */ /* 0x000ee80000300a00 */
[----:B------:R-:W3:Y:S04]  /*2be30*/  LDL.LU.64 R72, [R1+0x290] ;  /* 0x0002900001487983 */ /* 0x000ee80000300a00 */
[----:B------:R-:W3:Y:S04]  /*2be40*/  LDL.LU.64 R68, [R1+0x258] ;  /* 0x0002580001447983 */ /* 0x000ee80000300a00 */
[----:B------:R-:W3:Y:S04]  /*2be50*/  LDL.LU.64 R88, [R1+0x250] ;  /* 0x0002500001587983 */ /* 0x000ee80000300a00 */
[----:B------:R-:W3:Y:S04]  /*2be60*/  LDL.LU.64 R64, [R1+0x218] ;  /* 0x0002180001407983 */ /* 0x000ee80000300a00 */
[----:B------:R-:W3:Y:S01]  /*2be70*/  LDL.LU.64 R82, [R1+0x210] ;  /* 0x0002100001527983 */ /* 0x000ee20000300a00 */
[----:B------:R-:W-:-:S02]  /*2be80*/  IADD3 R0, R84, -0xe7, RZ ;  /* 0xffffff1954007810 */ /* 0x000fc40007ffe0ff */
[----:B------:R-:W-:Y:S01]  /*2be90*/  IADD3 R2, R84, -0xeb, RZ ;  /* 0xffffff1554027810 */ /* 0x000fe20007ffe0ff */
[C---:B----4-:R-:W-:Y:S02]  /*2bea0*/  IMAD.WIDE R168, R252.reuse, 0x4, R80 ;  /* 0x00000004fca87825 */ /* 0x050fe400078e0250 */
[----:B------:R-:W4:Y:S02]  /*2beb0*/  LDL.LU.64 R80, [R1+0x1d8] ;  /* 0x0001d80001507983 */ /* 0x000f240000300a00 */
[C---:B--2---:R-:W-:Y:S02]  /*2bec0*/  IMAD.WIDE R166, R252.reuse, 0x4, R74 ;  /* 0x00000004fca67825 */ /* 0x044fe400078e024a */
[----:B------:R-:W2:Y:S02]  /*2bed0*/  LDL.LU.64 R74, [R1+0x1d0] ;  /* 0x0001d000014a7983 */ /* 0x000ea40000300a00 */
[C---:B---3--:R-:W-:Y:S02]  /*2bee0*/  IMAD.WIDE R164, R252.reuse, 0x4, R66 ;  /* 0x00000004fca47825 */ /* 0x048fe400078e0242 */
[----:B------:R-:W3:Y:S02]  /*2bef0*/  LDL.LU.64 R66, [R1+0x198] ;  /* 0x0001980001427983 */ /* 0x000ee40000300a00 */
[----:B------:R-:W-:-:S02]  /*2bf00*/  IMAD.WIDE R162, R252, 0x4, R72 ;  /* 0x00000004fca27825 */ /* 0x000fc400078e0248 */
[----:B------:R-:W3:Y:S02]  /*2bf10*/  LDL.LU.64 R72, [R1+0x190] ;  /* 0x0001900001487983 */ /* 0x000ee40000300a00 */
[----:B------:R-:W-:Y:S02]  /*2bf20*/  IMAD.WIDE R160, R252, 0x4, R68 ;  /* 0x00000004fca07825 */ /* 0x000fe400078e0244 */
[----:B------:R-:W3:Y:S01]  /*2bf30*/  LDL.LU.64 R68, [R1+0x158] ;  /* 0x0001580001447983 */ /* 0x000ee20000300a00 */
[----:B------:R-:W-:Y:S02]  /*2bf40*/  ISETP.GE.U32.AND P5, PT, R0, 0x7ffffe9a, PT ;  /* 0x7ffffe9a0000780c */ /* 0x000fe40003fa6070 */
[----:B------:R-:W-:Y:S02]  /*2bf50*/  IADD3 R0, R84, -0xef, RZ ;  /* 0xffffff1154007810 */ /* 0x000fe40007ffe0ff */
[----:B------:R-:W-:Y:S02]  /*2bf60*/  ISETP.GE.U32.AND P1, PT, R2, 0x7ffffe96, PT ;  /* 0x7ffffe960200780c */ /* 0x000fe40003f26070 */
[----:B------:R-:W-:-:S02]  /*2bf70*/  IADD3 R2, R84, -0xf3, RZ ;  /* 0xffffff0d54027810 */ /* 0x000fc40007ffe0ff */
[----:B------:R-:W-:Y:S02]  /*2bf80*/  ISETP.GE.U32.AND P4, PT, R0, 0x7ffffe92, PT ;  /* 0x7ffffe920000780c */ /* 0x000fe40003f86070 */
[----:B------:R-:W-:Y:S02]  /*2bf90*/  IADD3 R0, R84, -0xf7, RZ ;  /* 0xffffff0954007810 */ /* 0x000fe40007ffe0ff */
[----:B------:R-:W-:Y:S01]  /*2bfa0*/  ISETP.GE.U32.AND P2, PT, R2, 0x7ffffe8e, PT ;  /* 0x7ffffe8e0200780c */ /* 0x000fe20003f46070 */
[----:B------:R-:W-:Y:S01]  /*2bfb0*/  IMAD.WIDE R226, R252, 0x4, R226 ;  /* 0x00000004fce27825 */ /* 0x000fe200078e02e2 */
[----:B------:R-:W-:Y:S01]  /*2bfc0*/  IADD3 R2, R84, -0xfb, RZ ;  /* 0xffffff0554027810 */ /* 0x000fe20007ffe0ff */
[----:B------:R1:W-:Y:S01]  /*2bfd0*/  LDGSTS.E [R71+0x4e600], [R8.64], !P5 ;  /* 0x4e60000008477fae */ /* 0x0003e2000e921848 */
[----:B------:R-:W-:Y:S02]  /*2bfe0*/  ISETP.GE.U32.AND P3, PT, R0, 0x7ffffe8a, PT ;  /* 0x7ffffe8a0000780c */ /* 0x000fe40003f66070 */
[----:B------:R-:W-:Y:S01]  /*2bff0*/  IADD3 R0, R84, -0xff, RZ ;  /* 0xffffff0154007810 */ /* 0x000fe20007ffe0ff */
[----:B------:R-:W-:Y:S01]  /*2c000*/  IMAD.WIDE R224, R252, 0x4, R228 ;  /* 0x00000004fce07825 */ /* 0x000fe200078e02e4 */
[----:B------:R-:W-:Y:S01]  /*2c010*/  ISETP.GE.U32.AND P6, PT, R2, 0x7ffffe86, PT ;  /* 0x7ffffe860200780c */ /* 0x000fe20003fc6070 */
[----:B------:R1:W-:Y:S01]  /*2c020*/  LDGSTS.E [R71+0x4e680], [R6.64], !P5 ;  /* 0x4e68000006477fae */ /* 0x0003e2000e921848 */
[----:B------:R-:W-:Y:S01]  /*2c030*/  ISETP.GE.U32.AND P0, PT, R0, 0x7ffffe82, PT ;  /* 0x7ffffe820000780c */ /* 0x000fe20003f06070 */
[----:B------:R-:W-:-:S02]  /*2c040*/  IMAD.WIDE R222, R252, 0x4, R230 ;  /* 0x00000004fcde7825 */ /* 0x000fc400078e02e6 */
[----:B------:R1:W-:Y:S02]  /*2c050*/  LDGSTS.E [R71+0x4ea00], [R4.64], !P1 ;  /* 0x4ea0000004477fae */ /* 0x0003e4000c921848 */
[C---:B------:R-:W-:Y:S02]  /*2c060*/  IMAD.WIDE R232, R252.reuse, 0x4, R232 ;  /* 0x00000004fce87825 */ /* 0x040fe400078e02e8 */
[----:B------:R1:W-:Y:S02]  /*2c070*/  LDGSTS.E [R71+0x4ea80], [R226.64], !P1 ;  /* 0x4ea80000e2477fae */ /* 0x0003e4000c921848 */
[C---:B------:R-:W-:Y:S02]  /*2c080*/  IMAD.WIDE R234, R252.reuse, 0x4, R234 ;  /* 0x00000004fcea7825 */ /* 0x040fe400078e02ea */
[----:B------:R1:W-:Y:S02]  /*2c090*/  LDGSTS.E [R71+0x4ee00], [R224.64], !P4 ;  /* 0x4ee00000e0477fae */ /* 0x0003e4000e121848 */
        /* <DEDUP_REMOVED lines=17> */
[----:B------:R1:W-:Y:S04]  /*2c1b0*/  LDGSTS.E [R71+0x4fe80], [R170.64], !P0 ;  /* 0x4fe80000aa477fae */ /* 0x0003e8000c121848 */
[----:B------:R-:W3:Y:S04]  /*2c1c0*/  LDL.LU.64 R88, [R1+0x150] ;  /* 0x0001500001587983 */ /* 0x000ee80000300a00 */
[----:B-1----:R-:W3:Y:S04]  /*2c1d0*/  LDL.LU.64 R70, [R1+0x118] ;  /* 0x0001180001467983 */ /* 0x002ee80000300a00 */
[----:B------:R-:W3:Y:S04]  /*2c1e0*/  LDL.LU.64 R82, [R1+0x110] ;  /* 0x0001100001527983 */ /* 0x000ee80000300a00 */
[----:B------:R-:W3:Y:S01]  /*2c1f0*/  LDL.LU.64 R64, [R1+0xd8] ;  /* 0x0000d80001407983 */ /* 0x000ee20000300a00 */
[----:B----4-:R-:W-:-:S03]  /*2c200*/  IMAD.WIDE R152, R252, 0x4, R80 ;  /* 0x00000004fc987825 */ /* 0x010fc600078e0250 */
[----:B------:R-:W4:Y:S01]  /*2c210*/  LDL.LU.64 R80, [R1+0xd0] ;  /* 0x0000d00001507983 */ /* 0x000f220000300a00 */
[----:B--2---:R-:W-:-:S03]  /*2c220*/  IMAD.WIDE R150, R252, 0x4, R74 ;  /* 0x00000004fc967825 */ /* 0x004fc600078e024a */
[----:B------:R-:W2:Y:S01]  /*2c230*/  LDL.LU.64 R74, [R1+0x98] ;  /* 0x00009800014a7983 */ /* 0x000ea20000300a00 */
[----:B---3--:R-:W-:-:S03]  /*2c240*/  IMAD.WIDE R148, R252, 0x4, R66 ;  /* 0x00000004fc947825 */ /* 0x008fc600078e0242 */
[----:B------:R-:W3:Y:S01]  /*2c250*/  LDL.LU.64 R66, [R1+0x90] ;  /* 0x0000900001427983 */ /* 0x000ee20000300a00 */
[----:B------:R-:W-:-:S03]  /*2c260*/  IMAD.WIDE R146, R252, 0x4, R72 ;  /* 0x00000004fc927825 */ /* 0x000fc600078e0248 */
[----:B------:R-:W3:Y:S01]  /*2c270*/  LDL.LU.64 R72, [R1+0x58] ;  /* 0x0000580001487983 */ /* 0x000ee20000300a00 */
[----:B------:R-:W-:-:S03]  /*2c280*/  IMAD.WIDE R144, R252, 0x4, R68 ;  /* 0x00000004fc907825 */ /* 0x000fc600078e0244 */
[----:B------:R-:W3:Y:S01]  /*2c290*/  LDL.LU.64 R68, [R1+0x50] ;  /* 0x0000500001447983 */ /* 0x000ee20000300a00 */
[----:B------:R-:W-:-:S03]  /*2c2a0*/  IMAD.WIDE R142, R252, 0x4, R88 ;  /* 0x00000004fc8e7825 */ /* 0x000fc600078e0258 */
[----:B------:R-:W3:Y:S01]  /*2c2b0*/  LDL.LU.64 R88, [R1+0x18] ;  /* 0x0000180001587983 */ /* 0x000ee20000300a00 */
[----:B------:R-:W-:-:S04]  /*2c2c0*/  IMAD.WIDE R140, R252, 0x4, R70 ;  /* 0x00000004fc8c7825 */ /* 0x000fc800078e0246 */
[C---:B------:R-:W-:Y:S02]  /*2c2d0*/  IMAD.WIDE R138, R252.reuse, 0x4, R82 ;  /* 0x00000004fc8a7825 */ /* 0x040fe400078e0252 */
[----:B------:R-:W3:Y:S02]  /*2c2e0*/  LDL.LU.64 R82, [R1+0x10] ;  /* 0x0000100001527983 */ /* 0x000ee40000300a00 */
[----:B------:R-:W-:-:S04]  /*2c2f0*/  IMAD.WIDE R136, R252, 0x4, R64 ;  /* 0x00000004fc887825 */ /* 0x000fc800078e0240 */
[C---:B----4-:R-:W-:Y:S02]  /*2c300*/  IMAD.WIDE R134, R252.reuse, 0x4, R80 ;  /* 0x00000004fc867825 */ /* 0x050fe400078e0250 */
[----:B------:R-:W4:Y:S02]  /*2c310*/  LDL.LU.64 R80, [R1+0x300] ;  /* 0x0003000001507983 */ /* 0x000f240000300a00 */
[C---:B--2---:R-:W-:Y:S02]  /*2c320*/  IMAD.WIDE R132, R252.reuse, 0x4, R74 ;  /* 0x00000004fc847825 */ /* 0x044fe400078e024a */
[----:B------:R-:W2:Y:S04]  /*2c330*/  LDL.LU.64 R74, [R1+0x308] ;  /* 0x00030800014a7983 */ /* 0x000ea80000300a00 */
[----:B------:R-:W2:Y:S01]  /*2c340*/  LDL.LU.64 R70, [R1+0x310] ;  /* 0x0003100001467983 */ /* 0x000ea20000300a00 */
[----:B---3--:R-:W-:-:S03]  /*2c350*/  IMAD.WIDE R128, R252, 0x4, R72 ;  /* 0x00000004fc807825 */ /* 0x008fc600078e0248 */
[----:B------:R-:W3:Y:S01]  /*2c360*/  LDL.LU.64 R72, [R1+0x318] ;  /* 0x0003180001487983 */ /* 0x000ee20000300a00 */
[----:B------:R-:W-:-:S03]  /*2c370*/  IMAD.WIDE R126, R252, 0x4, R68 ;  /* 0x00000004fc7e7825 */ /* 0x000fc600078e0244 */
[----:B------:R-:W3:Y:S04]  /*2c380*/  LDL.LU.64 R68, [R1+0x320] ;  /* 0x0003200001447983 */ /* 0x000ee80000300a00 */
[----:B------:R-:W3:Y:S01]  /*2c390*/  LDL.LU.64 R64, [R1+0x328] ;  /* 0x0003280001407983 */ /* 0x000ee20000300a00 */
[----:B------:R-:W-:-:S03]  /*2c3a0*/  IMAD.WIDE R130, R252, 0x4, R66 ;  /* 0x00000004fc827825 */ /* 0x000fc600078e0242 */
[----:B------:R-:W3:Y:S01]  /*2c3b0*/  LDL.LU.64 R66, [R1+0x330] ;  /* 0x0003300001427983 */ /* 0x000ee20000300a00 */
[----:B------:R-:W-:-:S03]  /*2c3c0*/  IMAD.WIDE R124, R252, 0x4, R88 ;  /* 0x00000004fc7c7825 */ /* 0x000fc600078e0258 */
[----:B------:R-:W3:Y:S01]  /*2c3d0*/  LDL.LU.64 R88, [R1+0x338] ;  /* 0x0003380001587983 */ /* 0x000ee20000300a00 */
[----:B------:R-:W-:-:S03]  /*2c3e0*/  IMAD.WIDE R122, R252, 0x4, R82 ;  /* 0x00000004fc7a7825 */ /* 0x000fc600078e0252 */
        /* <DEDUP_REMOVED lines=10> */
[----:B------:R-:W3:Y:S04]  /*2c490*/  LDL.LU.64 R64, [R1+0x368] ;  /* 0x0003680001407983 */ /* 0x000ee80000300a00 */
[----:B------:R-:W3:Y:S01]  /*2c4a0*/  LDL.LU.64 R60, [R1+0x370] ;  /* 0x00037000013c7983 */ /* 0x000ee20000300a00 */
[----:B------:R-:W-:-:S04]  /*2c4b0*/  IMAD.WIDE R114, R252, 0x4, R70 ;  /* 0x00000004fc727825 */ /* 0x000fc800078e0246 */
[----:B------:R-:W-:-:S04]  /*2c4c0*/  IMAD.WIDE R106, R252, 0x4, R66 ;  /* 0x00000004fc6a7825 */ /* 0x000fc800078e0242 */
[C---:B------:R-:W-:Y:S02]  /*2c4d0*/  IMAD.WIDE R104, R252.reuse, 0x4, R88 ;  /* 0x00000004fc687825 */ /* 0x040fe400078e0258 */
[----:B------:R-:W3:Y:S02]  /*2c4e0*/  LDL.LU.64 R88, [R1+0x378] ;  /* 0x0003780001587983 */ /* 0x000ee40000300a00 */
[C---:B------:R-:W-:Y:S02]  /*2c4f0*/  IMAD.WIDE R102, R252.reuse, 0x4, R82 ;  /* 0x00000004fc667825 */ /* 0x040fe400078e0252 */
[----:B------:R-:W3:Y:S02]  /*2c500*/  LDL.LU.64 R82, [R1+0x380] ;  /* 0x0003800001527983 */ /* 0x000ee40000300a00 */
[C---:B----4-:R-:W-:Y:S02]  /*2c510*/  IMAD.WIDE R100, R252.reuse, 0x4, R80 ;  /* 0x00000004fc647825 */ /* 0x050fe400078e0250 */
[----:B------:R-:W4:Y:S02]  /*2c520*/  LDL.LU.64 R80, [R1+0x388] ;  /* 0x0003880001507983 */ /* 0x000f240000300a00 */
[----:B--2---:R-:W-:-:S02]  /*2c530*/  IMAD.WIDE R98, R252, 0x4, R74 ;  /* 0x00000004fc627825 */ /* 0x004fc400078e024a */
[----:B------:R-:W2:Y:S02]  /*2c540*/  LDL.LU.64 R74, [R1+0x390] ;  /* 0x00039000014a7983 */ /* 0x000ea40000300a00 */
[C---:B---3--:R-:W-:Y:S02]  /*2c550*/  IMAD.WIDE R96, R252.reuse, 0x4, R72 ;  /* 0x00000004fc607825 */ /* 0x048fe400078e0248 */
[----:B------:R-:W2:Y:S04]  /*2c560*/  LDL.LU.64 R72, [R1+0x398] ;  /* 0x0003980001487983 */ /* 0x000ea80000300a00 */
[----:B------:R-:W2:Y:S01]  /*2c570*/  LDL.LU.64 R70, [R1+0x3a0] ;  /* 0x0003a00001467983 */ /* 0x000ea20000300a00 */
[----:B------:R-:W-:-:S03]  /*2c580*/  IMAD.WIDE R94, R252, 0x4, R68 ;  /* 0x00000004fc5e7825 */ /* 0x000fc600078e0244 */
[----:B------:R-:W2:Y:S01]  /*2c590*/  LDL.LU.64 R68, [R1+0x3a8] ;  /* 0x0003a80001447983 */ /* 0x000ea20000300a00 */
[----:B------:R-:W-:-:S03]  /*2c5a0*/  IMAD.WIDE R92, R252, 0x4, R64 ;  /* 0x00000004fc5c7825 */ /* 0x000fc600078e0240 */
[----:B------:R-:W2:Y:S04]  /*2c5b0*/  LDL.LU.64 R66, [R1+0x3b0] ;  /* 0x0003b00001427983 */ /* 0x000ea80000300a00 */
[----:B------:R-:W2:Y:S04]  /*2c5c0*/  LDL.LU.64 R64, [R1+0x3b8] ;  /* 0x0003b80001407983 */ /* 0x000ea80000300a00 */
[----:B------:R-:W2:Y:S01]  /*2c5d0*/  LDL.LU.64 R62, [R1+0x3c0] ;  /* 0x0003c000013e7983 */ /* 0x000ea20000300a00 */
[C---:B------:R-:W-:Y:S02]  /*2c5e0*/  IADD3 R2, R84.reuse, -0x84, RZ ;  /* 0xffffff7c54027810 */ /* 0x040fe40007ffe0ff */
[----:B------:R-:W-:-:S02]  /*2c5f0*/  IADD3 R0, R84, -0x88, RZ ;  /* 0xffffff7854007810 */ /* 0x000fc40007ffe0ff */
[----:B------:R-:W-:Y:S02]  /*2c600*/  ISETP.GE.U32.AND P5, PT, R2, 0x7ffffefd, PT ;  /* 0x7ffffefd0200780c */ /* 0x000fe40003fa6070 */
[----:B------:R-:W-:Y:S02]  /*2c610*/  ISETP.GE.U32.AND P1, PT, R0, 0x7ffffef9, PT ;  /* 0x7ffffef90000780c */ /* 0x000fe40003f26070 */
[C---:B------:R-:W-:Y:S02]  /*2c620*/  IADD3 R2, R84.reuse, -0x8c, RZ ;  /* 0xffffff7454027810 */ /* 0x040fe40007ffe0ff */
[----:B------:R-:W-:Y:S02]  /*2c630*/  IADD3 R0, R84, -0x90, RZ ;  /* 0xffffff7054007810 */ /* 0x000fe40007ffe0ff */
[----:B------:R-:W-:Y:S02]  /*2c640*/  ISETP.GE.U32.AND P4, PT, R2, 0x7ffffef5, PT ;  /* 0x7ffffef50200780c */ /* 0x000fe40003f86070 */
[----:B------:R-:W-:-:S02]  /*2c650*/  ISETP.GE.U32.AND P2, PT, R0, 0x7ffffef1, PT ;  /* 0x7ffffef10000780c */ /* 0x000fc40003f46070 */
[C---:B------:R-:W-:Y:S02]  /*2c660*/  IADD3 R2, R84.reuse, -0x94, RZ ;  /* 0xffffff6c54027810 */ /* 0x040fe40007ffe0ff */
[----:B------:R-:W-:Y:S02]  /*2c670*/  IADD3 R0, R84, -0x98, RZ ;  /* 0xffffff6854007810 */ /* 0x000fe40007ffe0ff */
[----:B------:R-:W-:Y:S02]  /*2c680*/  LOP3.LUT R76, R77, 0x60, RZ, 0x3c, !PT ;  /* 0x000000604d4c7812 */ /* 0x000fe400078e3cff */
[----:B------:R-:W-:Y:S02]  /*2c690*/  ISETP.GE.U32.AND P3, PT, R2, 0x7ffffeed, PT ;  /* 0x7ffffeed0200780c */ /* 0x000fe40003f66070 */
[----:B------:R-:W-:Y:S01]  /*2c6a0*/  ISETP.GE.U32.AND P6, PT, R0, 0x7ffffee9, PT ;  /* 0x7ffffee90000780c */ /* 0x000fe20003fc6070 */
[----:B------:R1:W-:Y:S01]  /*2c6b0*/  LDGSTS.E [R76+0x48300], [R168.64], !P5 ;  /* 0x48300000a84c7fae */ /* 0x0003e2000e921848 */
[----:B------:R-:W-:-:S02]  /*2c6c0*/  IADD3 R2, R84, -0x9c, RZ ;  /* 0xffffff6454027810 */ /* 0x000fc40007ffe0ff */
[----:B------:R-:W-:Y:S01]  /*2c6d0*/  IADD3 R0, R84, -0xa0, RZ ;  /* 0xffffff6054007810 */ /* 0x000fe20007ffe0ff */
[----:B------:R1:W-:Y:S01]  /*2c6e0*/  LDGSTS.E [R76+0x48380], [R166.64], !P5 ;  /* 0x48380000a64c7fae */ /* 0x0003e2000e921848 */
[----:B------:R-:W-:Y:S02]  /*2c6f0*/  ISETP.GE.U32.AND P0, PT, R2, 0x7ffffee5, PT ;  /* 0x7ffffee50200780c */ /* 0x000fe40003f06070 */
[----:B------:R-:W-:Y:S01]  /*2c700*/  ISETP.GE.U32.AND P5, PT, R0, 0x7ffffee1, PT ;  /* 0x7ffffee10000780c */ /* 0x000fe20003fa6070 */
[----:B------:R1:W-:Y:S01]  /*2c710*/  LDGSTS.E [R76+0x48700], [R164.64], !P1 ;  /* 0x48700000a44c7fae */ /* 0x0003e2000c921848 */
[C---:B------:R-:W-:Y:S02]  /*2c720*/  IADD3 R2, R84.reuse, -0xa4, RZ ;  /* 0xffffff5c54027810 */ /* 0x040fe40007ffe0ff */
[----:B------:R-:W-:Y:S01]  /*2c730*/  IADD3 R0, R84, -0xa8, RZ ;  /* 0xffffff5854007810 */ /* 0x000fe20007ffe0ff */
[----:B------:R1:W-:Y:S01]  /*2c740*/  LDGSTS.E [R76+0x48780], [R162.64], !P1 ;  /* 0x48780000a24c7fae */ /* 0x0003e2000c921848 */
[----:B------:R-:W-:-:S03]  /*2c750*/  ISETP.GE.U32.AND P1, PT, R2, 0x7ffffedd, PT ;  /* 0x7ffffedd0200780c */ /* 0x000fc60003f26070 */
[----:B------:R1:W-:Y:S01]  /*2c760*/  LDGSTS.E [R76+0x48b00], [R160.64], !P4 ;  /* 0x48b00000a04c7fae */ /* 0x0003e2000e121848 */
[----:B------:R-:W-:-:S03]  /*2c770*/  IADD3 R2, R84, -0xac, RZ ;  /* 0xffffff5454027810 */ /* 0x000fc60007ffe0ff */
[----:B------:R1:W-:Y:S01]  /*2c780*/  LDGSTS.E [R76+0x48b80], [R158.64], !P4 ;  /* 0x48b800009e4c7fae */ /* 0x0003e2000e121848 */
[----:B------:R-:W-:Y:S02]  /*2c790*/  ISETP.GE.U32.AND P4, PT, R0, 0x7ffffed9, PT ;  /* 0x7ffffed90000780c */ /* 0x000fe40003f86070 */
[----:B------:R-:W-:Y:S01]  /*2c7a0*/  IADD3 R0, R84, -0xb0, RZ ;  /* 0xffffff5054007810 */ /* 0x000fe20007ffe0ff */
[----:B------:R1:W-:Y:S04]  /*2c7b0*/  LDGSTS.E [R76+0x48f00], [R156.64], !P2 ;  /* 0x48f000009c4c7fae */ /* 0x0003e8000d121848 */
        /* <DEDUP_REMOVED lines=19> */
[----:B------:R-:W-:Y:S01]  /*2c8f0*/  IADD3 R2, R84, -0xc4, RZ ;  /* 0xffffff3c54027810 */ /* 0x000fe20007ffe0ff */
[----:B------:R-:W-:Y:S02]  /*2c900*/  IMAD.WIDE R90, R252, 0x4, R60 ;  /* 0x00000004fc5a7825 */ /* 0x000fe400078e023c */
[----:B------:R1:W-:Y:S01]  /*2c910*/  LDGSTS.E [R76+0x4a380], [R134.64], !P1 ;  /* 0x4a380000864c7fae */ /* 0x0003e2000c921848 */
[----:B------:R-:W-:Y:S02]  /*2c920*/  ISETP.GE.U32.AND P1, PT, R0, 0x7ffffec1, PT ;  /* 0x7ffffec10000780c */ /* 0x000fe40003f26070 */
[----:B------:R-:W-:Y:S01]  /*2c930*/  IADD3 R0, R84, -0xc8, RZ ;  /* 0xffffff3854007810 */ /* 0x000fe20007ffe0ff */
[----:B------:R1:W-:Y:S01]  /*2c940*/  LDGSTS.E [R76+0x4a700], [R132.64], !P4 ;  /* 0x4a700000844c7fae */ /* 0x0003e2000e121848 */
[----:B------:R-:W-:-:S03]  /*2c950*/  IMAD.WIDE R120, R252, 0x4, R248 ;  /* 0x00000004fc787825 */ /* 0x000fc600078e02f8 */
[----:B------:R1:W-:Y:S01]  /*2c960*/  LDGSTS.E [R76+0x4a780], [R130.64], !P4 ;  /* 0x4a780000824c7fae */ /* 0x0003e2000e121848 */
[----:B------:R-:W-:-:S03]  /*2c970*/  ISETP.GE.U32.AND P4, PT, R2, 0x7ffffebd, PT ;  /* 0x7ffffebd0200780c */ /* 0x000fc60003f86070 */
[----:B------:R-:W3:Y:S01]  /*2c980*/  LDL.LU.64 R60, [R1+0x3d8] ;  /* 0x0003d800013c7983 */ /* 0x000ee20000300a00 */
[----:B------:R-:W-:-:S03]  /*2c990*/  IADD3 R2, R84, -0xcc, RZ ;  /* 0xffffff3454027810 */ /* 0x000fc60007ffe0ff */
[----:B------:R1:W-:Y:S04]  /*2c9a0*/  LDGSTS.E [R76+0x4ab00], [R128.64], !P2 ;  /* 0x4ab00000804c7fae */ /* 0x0003e8000d121848 */
[----:B------:R-:W3:Y:S04]  /*2c9b0*/  LDL.LU.64 R58, [R1+0x408] ;  /* 0x00040800013a7983 */ /* 0x000ee80000300a00 */
[----:B------:R1:W-:Y:S01]  /*2c9c0*/  LDGSTS.E [R76+0x4ab80], [R126.64], !P2 ;  /* 0x4ab800007e4c7fae */ /* 0x0003e2000d121848 */
[----:B------:R-:W-:-:S03]  /*2c9d0*/  ISETP.GE.U32.AND P2, PT, R0, 0x7ffffeb9, PT ;  /* 0x7ffffeb90000780c */ /* 0x000fc60003f46070 */
[----:B------:R-:W3:Y:S01]  /*2c9e0*/  LDL.LU.64 R56, [R1+0x420] ;  /* 0x0004200001387983 */ /* 0x000ee20000300a00 */
[----:B------:R-:W-:-:S03]  /*2c9f0*/  IADD3 R0, R84, -0xd0, RZ ;  /* 0xffffff3054007810 */ /* 0x000fc60007ffe0ff */
[----:B------:R-:W3:Y:S04]  /*2ca00*/  LDL.LU.64 R54, [R1+0x438] ;  /* 0x0004380001367983 */ /* 0x000ee80000300a00 */
        /* <DEDUP_REMOVED lines=19> */
[----:B------:R1:W-:Y:S04]  /*2cb40*/  LDGSTS.E [R76+0x4c300], [R104.64], !P4 ;  /* 0x4c300000684c7fae */ /* 0x0003e8000e121848 */
[----:B------:R1:W-:Y:S01]  /*2cb50*/  LDGSTS.E [R76+0x4c380], [R102.64], !P4 ;  /* 0x4c380000664c7fae */ /* 0x0003e2000e121848 */
[----:B------:R-:W-:Y:S02]  /*2cb60*/  ISETP.GE.U32.AND P4, PT, R0, 0x7ffffea1, PT ;  /* 0x7ffffea10000780c */ /* 0x000fe40003f86070 */
[----:B------:R-:W-:Y:S01]  /*2cb70*/  IADD3 R0, R84, -0xe8, RZ ;  /* 0xffffff1854007810 */ /* 0x000fe20007ffe0ff */
[----:B------:R1:W-:Y:S01]  /*2cb80*/  LDGSTS.E [R76+0x4c700], [R100.64], !P2 ;  /* 0x4c700000644c7fae */ /* 0x0003e2000d121848 */
[----:B------:R-:W-:-:S03]  /*2cb90*/  IMAD.WIDE R88, R252, 0x4, R88 ;  /* 0x00000004fc587825 */ /* 0x000fc600078e0258 */
[----:B------:R1:W-:Y:S01]  /*2cba0*/  LDGSTS.E [R76+0x4c780], [R98.64], !P2 ;  /* 0x4c780000624c7fae */ /* 0x0003e2000d121848 */
[----:B------:R-:W-:-:S03]  /*2cbb0*/  IMAD.WIDE R82, R252, 0x4, R82 ;  /* 0x00000004fc527825 */ /* 0x000fc600078e0252 */
[----:B------:R1:W-:Y:S01]  /*2cbc0*/  LDGSTS.E [R76+0x4cb00], [R96.64], !P3 ;  /* 0x4cb00000604c7fae */ /* 0x0003e2000d921848 */
[----:B------:R-:W-:-:S03]  /*2cbd0*/  IADD3 R2, R84, -0xe4, RZ ;  /* 0xffffff1c54027810 */ /* 0x000fc60007ffe0ff */
[----:B------:R1:W-:Y:S01]  /*2cbe0*/  LDGSTS.E [R76+0x4cb80], [R94.64], !P3 ;  /* 0x4cb800005e4c7fae */ /* 0x0003e2000d921848 */
[----:B------:R-:W-:Y:S02]  /*2cbf0*/  ISETP.GE.U32.AND P3, PT, R0, 0x7ffffe99, PT ;  /* 0x7ffffe990000780c */ /* 0x000fe40003f66070 */
[----:B------:R-:W-:Y:S01]  /*2cc00*/  IADD3 R0, R84, -0xf0, RZ ;  /* 0xffffff1054007810 */ /* 0x000fe20007ffe0ff */
[----:B------:R1:W-:Y:S01]  /*2cc10*/  LDGSTS.E [R76+0x4cf00], [R92.64], !P6 ;  /* 0x4cf000005c4c7fae */ /* 0x0003e2000f121848 */
[----:B------:R-:W-:-:S03]  /*2cc20*/  ISETP.GE.U32.AND P2, PT, R2, 0x7ffffe9d, PT ;  /* 0x7ffffe9d0200780c */ /* 0x000fc60003f46070 */
[----:B------:R1:W-:Y:S01]  /*2cc30*/  LDGSTS.E [R76+0x4cf80], [R90.64], !P6 ;  /* 0x4cf800005a4c7fae */ /* 0x0003e2000f121848 */
[----:B------:R-:W-:-:S03]  /*2cc40*/  IADD3 R2, R84, -0xec, RZ ;  /* 0xffffff1454027810 */ /* 0x000fc60007ffe0ff */
[----:B------:R1:W-:Y:S04]  /*2cc50*/  LDGSTS.E [R76+0x4d300], [R88.64], !P0 ;  /* 0x4d300000584c7fae */ /* 0x0003e8000c121848 */
[----:B------:R1:W-:Y:S01]  /*2cc60*/  LDGSTS.E [R76+0x4d380], [R82.64], !P0 ;  /* 0x4d380000524c7fae */ /* 0x0003e2000c121848 */
[----:B------:R-:W-:Y:S02]  /*2cc70*/  ISETP.GE.U32.AND P0, PT, R0, 0x7ffffe91, PT ;  /* 0x7ffffe910000780c */ /* 0x000fe40003f06070 */
[----:B------:R-:W-:Y:S01]  /*2cc80*/  IADD3 R0, R84, -0xf8, RZ ;  /* 0xffffff0854007810 */ /* 0x000fe20007ffe0ff */
[----:B------:R-:W3:Y:S01]  /*2cc90*/  LDL.LU.64 R52, [R1+0x450] ;  /* 0x0004500001347983 */ /* 0x000ee20000300a00 */
[----:B------:R-:W-:Y:S02]  /*2cca0*/  ISETP.GE.U32.AND P6, PT, R2, 0x7ffffe95, PT ;  /* 0x7ffffe950200780c */ /* 0x000fe40003fc6070 */
[C---:B------:R-:W-:Y:S01]  /*2ccb0*/  IADD3 R2, R84.reuse, -0xf4, RZ ;  /* 0xffffff0c54027810 */ /* 0x040fe20007ffe0ff */
[----:B------:R-:W3:Y:S01]  /*2ccc0*/  LDL.LU.64 R50, [R1+0x478] ;  /* 0x0004780001327983 */ /* 0x000ee20000300a00 */
[----:B------:R-:W-:-:S02]  /*2ccd0*/  IADD3 R48, R84, -0x80, RZ ;  /* 0xffffff8054307810 */ /* 0x000fc40007ffe0ff */
[----:B------:R-:W-:Y:S01]  /*2cce0*/  LOP3.LUT R85, R85, 0x20, RZ, 0xfc, !PT ;  /* 0x0000002055557812 */ /* 0x000fe200078efcff */
[----:B----4-:R-:W-:-:S04]  /*2ccf0*/  IMAD.WIDE R80, R252, 0x4, R80 ;  /* 0x00000004fc507825 */ /* 0x010fc800078e0250 */
[C---:B--2---:R-:W-:Y:S01]  /*2cd00*/  IMAD.WIDE R74, R252.reuse, 0x4, R74 ;  /* 0x00000004fc4a7825 */ /* 0x044fe200078e024a */
[----:B------:R1:W-:Y:S04]  /*2cd10*/  LDGSTS.E [R76+0x4d700], [R80.64], !P5 ;  /* 0x4d700000504c7fae */ /* 0x0003e8000e921848 */
[----:B------:R1:W-:Y:S01]  /*2cd20*/  LDGSTS.E [R76+0x4d780], [R74.64], !P5 ;  /* 0x4d7800004a4c7fae */ /* 0x0003e2000e921848 */
[----:B------:R-:W-:-:S04]  /*2cd30*/  IMAD.WIDE R72, R252, 0x4, R72 ;  /* 0x00000004fc487825 */ /* 0x000fc800078e0248 */
[----:B------:R-:W-:Y:S01]  /*2cd40*/  IMAD.WIDE R70, R252, 0x4, R70 ;  /* 0x00000004fc467825 */ /* 0x000fe200078e0246 */
[----:B------:R1:W-:Y:S04]  /*2cd50*/  LDGSTS.E [R76+0x4db00], [R72.64], !P1 ;  /* 0x4db00000484c7fae */ /* 0x0003e8000c921848 */
[----:B------:R1:W-:Y:S01]  /*2cd60*/  LDGSTS.E [R76+0x4db80], [R70.64], !P1 ;  /* 0x4db80000464c7fae */ /* 0x0003e2000c921848 */
[----:B------:R-:W-:Y:S02]  /*2cd70*/  ISETP.GE.U32.AND P1, PT, R0, 0x7ffffe89, PT ;  /* 0x7ffffe890000780c */ /* 0x000fe40003f26070 */
[----:B------:R-:W-:Y:S02]  /*2cd80*/  IADD3 R0, R84, -0xfc, RZ ;  /* 0xffffff0454007810 */ /* 0x000fe40007ffe0ff */
[----:B------:R-:W2:Y:S01]  /*2cd90*/  S2R R84, SR_TID.X ;  /* 0x0000000000547919 */ /* 0x000ea20000002100 */
[----:B------:R-:W-:-:S04]  /*2cda0*/  IMAD.WIDE R68, R252, 0x4, R68 ;  /* 0x00000004fc447825 */ /* 0x000fc800078e0244 */
[C---:B------:R-:W-:Y:S01]  /*2cdb0*/  IMAD.WIDE R66, R252.reuse, 0x4, R66 ;  /* 0x00000004fc427825 */ /* 0x040fe200078e0242 */
[----:B------:R1:W-:Y:S03]  /*2cdc0*/  LDGSTS.E [R76+0x4df00], [R68.64], !P4 ;  /* 0x4df00000444c7fae */ /* 0x0003e6000e121848 */
[C---:B------:R-:W-:Y:S01]  /*2cdd0*/  IMAD.WIDE R64, R252.reuse, 0x4, R64 ;  /* 0x00000004fc407825 */ /* 0x040fe200078e0240 */
[----:B------:R1:W-:Y:S03]  /*2cde0*/  LDGSTS.E [R76+0x4df80], [R66.64], !P4 ;  /* 0x4df80000424c7fae */ /* 0x0003e6000e121848 */
[----:B------:R-:W-:Y:S01]  /*2cdf0*/  IMAD.WIDE R62, R252, 0x4, R62 ;  /* 0x00000004fc3e7825 */ /* 0x000fe200078e023e */
[----:B------:R1:W-:Y:S04]  /*2ce00*/  LDGSTS.E [R76+0x4e300], [R64.64], !P2 ;  /* 0x4e300000404c7fae */ /* 0x0003e8000d121848 */
[----:B------:R1:W-:Y:S01]  /*2ce10*/  LDGSTS.E [R76+0x4e380], [R62.64], !P2 ;  /* 0x4e3800003e4c7fae */ /* 0x0003e2000d121848 */
[----:B------:R-:W-:Y:S01]  /*2ce20*/  ISETP.GE.AND P2, PT, R85, R48, PT ;  /* 0x000000305500720c */ /* 0x000fe20003f46270 */
[----:B------:R-:W-:Y:S01]  /*2ce30*/  IMAD.MOV.U32 R85, RZ, RZ, 0x7f ;  /* 0x0000007fff557424 */ /* 0x000fe200078e00ff */
[----:B------:R-:W-:-:S04]  /*2ce40*/  ISETP.GE.U32.AND P5, PT, R2, 0x7ffffe8d, PT ;  /* 0x7ffffe8d0200780c */ /* 0x000fc80003fa6070 */
[----:B------:R-:W-:Y:S02]  /*2ce50*/  IADD3 R85, R85, c[0x0][0x180], RZ ;  /* 0x0000600055557a10 */ /* 0x000fe40007ffe0ff */
[----:B------:R-:W-:Y:S02]  /*2ce60*/  SEL R2, RZ, 0x4, P2 ;  /* 0x00000004ff027807 */ /* 0x000fe40001000000 */
[----:B--2---:R-:W-:Y:S02]  /*2ce70*/  LOP3.LUT R49, R84, 0x1f, RZ, 0xc0, !PT ;  /* 0x0000001f54317812 */ /* 0x004fe400078ec0ff */
[----:B------:R-:W-:Y:S02]  /*2ce80*/  ISETP.GT.AND P2, PT, R85, 0xff, PT ;  /* 0x000000ff5500780c */ /* 0x000fe40003f44270 */
[----:B------:R-:W2:Y:S04]  /*2ce90*/  LDL.LU.64 R84, [R1+0x10e0] ;  /* 0x0010e00001547983 */ /* 0x000ea80000300a00 */
[----:B------:R-:W4:Y:S01]  /*2cea0*/  LDL.LU.64 R34, [R1+0x10f8] ;  /* 0x0010f80001227983 */ /* 0x000f220000300a00 */
[----:B------:R-:W-:-:S03]  /*2ceb0*/  LOP3.LUT R47, R49, 0x40, RZ, 0xfc, !PT ;  /* 0x00000040312f7812 */ /* 0x000fc600078efcff */
[----:B------:R-:W4:Y:S04]  /*2cec0*/  LDL.LU.64 R36, [R1+0x1118] ;  /* 0x0011180001247983 */ /* 0x000f280000300a00 */
[----:B------:R-:W4:Y:S01]  /*2ced0*/  LDL.LU.64 R38, [R1+0x1100] ;  /* 0x0011000001267983 */ /* 0x000f220000300a00 */
[----:B------:R-:W-:Y:S01]  /*2cee0*/  ISETP.GE.U32.AND P4, PT, R0, 0x7ffffe85, PT ;  /* 0x7ffffe850000780c */ /* 0x000fe20003f86070 */
[----:B------:R-:W-:Y:S01]  /*2cef0*/  ULDC UR4, c[0x0][0x18c] ;  /* 0x0000630000047ab9 */ /* 0x000fe20000000800 */
[----:B------:R-:W-:Y:S01]  /*2cf00*/  SEL R2, R2, RZ, P2 ;  /* 0x000000ff02027207 */ /* 0x000fe20001000000 */
[----:B------:R-:W-:Y:S01]  /*2cf10*/  USHF.L.U32 UR4, UR4, 0x7, URZ ;  /* 0x0000000704047899 */ /* 0x000fe2000800063f */
[----:B---3--:R-:W-:-:S05]  /*2cf20*/  IMAD.WIDE R60, R252, 0x4, R60 ;  /* 0x00000004fc3c7825 */ /* 0x008fca00078e023c */
[----:B------:R1:W-:Y:S01]  /*2cf30*/  LDGSTS.E [R76+0x4e700], [R60.64], !P3 ;  /* 0x4e7000003c4c7fae */ /* 0x0003e2000d921848 */
[----:B------:R-:W-:-:S05]  /*2cf40*/  IMAD.WIDE R58, R252, 0x4, R58 ;  /* 0x00000004fc3a7825 */ /* 0x000fca00078e023a */
[----:B------:R1:W-:Y:S01]  /*2cf50*/  LDGSTS.E [R76+0x4e780], [R58.64], !P3 ;  /* 0x4e7800003a4c7fae */ /* 0x0003e2000d921848 */
[----:B------:R-:W-:-:S04]  /*2cf60*/  IMAD.WIDE R56, R252, 0x4, R56 ;  /* 0x00000004fc387825 */ /* 0x000fc800078e0238 */
[----:B------:R-:W-:Y:S01]  /*2cf70*/  IMAD.WIDE R54, R252, 0x4, R54 ;  /* 0x00000004fc367825 */ /* 0x000fe200078e0236 */
[----:B------:R1:W-:Y:S04]  /*2cf80*/  LDGSTS.E [R76+0x4eb00], [R56.64], !P6 ;  /* 0x4eb00000384c7fae */ /* 0x0003e8000f121848 */
[----:B------:R1:W-:Y:S01]  /*2cf90*/  LDGSTS.E [R76+0x4eb80], [R54.64], !P6 ;  /* 0x4eb80000364c7fae */ /* 0x0003e2000f121848 */
[----:B------:R-:W-:-:S03]  /*2cfa0*/  ISETP.GE.AND P6, PT, R47, R48, PT ;  /* 0x000000302f00720c */ /* 0x000fc60003fc6270 */
[----:B------:R-:W2:Y:S04]  /*2cfb0*/  LDL.LU.64 R46, [R1+0x1148] ;  /* 0x00114800012e7983 */ /* 0x000ea80000300a00 */
[----:B------:R-:W2:Y:S04]  /*2cfc0*/  LDL.LU.64 R40, [R1+0x1140] ;  /* 0x0011400001287983 */ /* 0x000ea80000300a00 */
[----:B------:R-:W2:Y:S04]  /*2cfd0*/  LDL.LU.64 R42, [R1+0x10b8] ;  /* 0x0010b800012a7983 */ /* 0x000ea80000300a00 */
[----:B------:R-:W2:Y:S01]  /*2cfe0*/  LDL.LU.64 R44, [R1+0x10a0] ;  /* 0x0010a000012c7983 */ /* 0x000ea20000300a00 */
[----:B------:R-:W-:-:S02]  /*2cff0*/  ISETP.GE.AND P3, PT, R49, R48, PT ;  /* 0x000000303100720c */ /* 0x000fc40003f66270 */
[----:B------:R-:W-:Y:S01]  /*2d000*/  LOP3.LUT R49, R49, 0x60, RZ, 0xfc, !PT ;  /* 0x0000006031317812 */ /* 0x000fe200078efcff */
[----:B------:R-:W2:Y:S01]  /*2d010*/  LDL.LU.64 R6, [R1+0x1158] ;  /* 0x0011580001067983 */ /* 0x000ea20000300a00 */
[----:B------:R-:W-:Y:S02]  /*2d020*/  SEL R0, RZ, 0x4, P3 ;  /* 0x00000004ff007807 */ /* 0x000fe40001800000 */
[----:B------:R-:W-:Y:S01]  /*2d030*/  ISETP.GE.AND P3, PT, R49, R48, PT ;  /* 0x000000303100720c */ /* 0x000fe20003f66270 */
[----:B------:R-:W2:Y:S01]  /*2d040*/  LDL.LU.64 R14, [R1+0x1150] ;  /* 0x00115000010e7983 */ /* 0x000ea20000300a00 */
[----:B------:R-:W-:Y:S02]  /*2d050*/  SEL R0, R0, RZ, P2 ;  /* 0x000000ff00007207 */ /* 0x000fe40001000000 */
[----:B------:R-:W-:Y:S01]  /*2d060*/  SEL R3, RZ, 0x4, P6 ;  /* 0x00000004ff037807 */ /* 0x000fe20003000000 */
[----:B------:R-:W2:Y:S01]  /*2d070*/  LDL.LU.64 R48, [R1+0x1098] ;  /* 0x0010980001307983 */ /* 0x000ea20000300a00 */
[----:B------:R-:W-:-:S02]  /*2d080*/  SEL R4, RZ, 0x4, P3 ;  /* 0x00000004ff047807 */ /* 0x000fc40001800000 */
[----:B------:R-:W-:Y:S01]  /*2d090*/  ISETP.NE.U32.AND P3, PT, R2, RZ, PT ;  /* 0x000000ff0200720c */ /* 0x000fe20003f65070 */
[----:B------:R-:W2:Y:S01]  /*2d0a0*/  LDL.LU.64 R8, [R1+0x1090] ;  /* 0x0010900001087983 */ /* 0x000ea20000300a00 */
[----:B------:R-:W-:Y:S01]  /*2d0b0*/  ISETP.NE.U32.AND P6, PT, R0, RZ, PT ;  /* 0x000000ff0000720c */ /* 0x000fe20003fc5070 */
[----:B------:R-:W-:Y:S01]  /*2d0c0*/  IMAD.U32 R0, RZ, RZ, UR4 ;  /* 0x00000004ff007e24 */ /* 0x000fe2000f8e00ff */
[----:B------:R-:W-:Y:S01]  /*2d0d0*/  SEL R3, R3, RZ, P2 ;  /* 0x000000ff03037207 */ /* 0x000fe20001000000 */
[----:B------:R-:W2:Y:S01]  /*2d0e0*/  LDL.LU.64 R10, [R1+0x1168] ;  /* 0x00116800010a7983 */ /* 0x000ea20000300a00 */
[----:B------:R-:W-:Y:S02]  /*2d0f0*/  SEL R2, R4, RZ, P2 ;  /* 0x000000ff04027207 */ /* 0x000fe40001000000 */
[----:B------:R-:W-:Y:S01]  /*2d100*/  ISETP.NE.U32.AND P2, PT, R3, RZ, PT ;  /* 0x000000ff0300720c */ /* 0x000fe20003f45070 */
[----:B------:R-:W-:-:S04]  /*2d110*/  IMAD.WIDE R52, R252, 0x4, R52 ;  /* 0x00000004fc347825 */ /* 0x000fc800078e0234 */
[----:B------:R-:W-:Y:S01]  /*2d120*/  IMAD.WIDE R50, R252, 0x4, R50 ;  /* 0x00000004fc327825 */ /* 0x000fe200078e0232 */
[----:B------:R1:W-:Y:S04]  /*2d130*/  LDGSTS.E [R76+0x4ef00], [R52.64], !P0 ;  /* 0x4ef00000344c7fae */ /* 0x0003e8000c121848 */
[----:B------:R1:W-:Y:S01]  /*2d140*/  LDGSTS.E [R76+0x4ef80], [R50.64], !P0 ;  /* 0x4ef80000324c7fae */ /* 0x0003e2000c121848 */
[----:B------:R-:W-:Y:S01]  /*2d150*/  ISETP.NE.U32.AND P0, PT, R2, RZ, PT ;  /* 0x000000ff0200720c */ /* 0x000fe20003f05070 */
[----:B--2---:R-:W-:-:S05]  /*2d160*/  IMAD.WIDE R2, R0, 0x4, R84 ;  /* 0x0000000400027825 */ /* 0x004fca00078e0254 */
[----:B------:R2:W-:Y:S04]  /*2d170*/  STL.64 [R1+0xd0], R2 ;  /* 0x0000d00201007387 */ /* 0x0005e80000100a00 */
[----:B------:R-:W3:Y:S04]  /*2d180*/  LDL.LU.64 R12, [R1+0x1160] ;  /* 0x00116000010c7983 */ /* 0x000ee80000300a00 */
        /* <DEDUP_REMOVED lines=9> */
[----:B------:R-:W3:Y:S01]  /*2d220*/  LDL.LU.64 R84, [R1+0x1060] ;  /* 0x0010600001547983 */ /* 0x000ee20000300a00 */
[----:B----4-:R-:W-:-:S03]  /*2d230*/  IMAD.WIDE R4, R0, 0x4, R34 ;  /* 0x0000000400047825 */ /* 0x010fc600078e0222 */
[----:B------:R-:W4:Y:S01]  /*2d240*/  LDL.LU.64 R34, [R1+0x11b8] ;  /* 0x0011b80001227983 */ /* 0x000f220000300a00 */
[----:B--2---:R-:W-:-:S03]  /*2d250*/  IMAD.WIDE R2, R0, 0x4, R36 ;  /* 0x0000000400027825 */ /* 0x004fc600078e0224 */
[----:B------:R2:W-:Y:S04]  /*2d260*/  STL.64 [R1+0xd8], R4 ;  /* 0x0000d80401007387 */ /* 0x0005e80000100a00 */
[----:B------:R-:W4:Y:S04]  /*2d270*/  LDL.LU.64 R36, [R1+0x11a0] ;  /* 0x0011a00001247983 */ /* 0x000f280000300a00 */
[----:B------:R1:W-:Y:S01]  /*2d280*/  STL.64 [R1+0x110], R2 ;  /* 0x0001100201007387 */ /* 0x0003e20000100a00 */
[----:B--2---:R-:W-:-:S03]  /*2d290*/  IMAD.WIDE R4, R0, 0x4, R38 ;  /* 0x0000000400047825 */ /* 0x004fc600078e0226 */
[----:B------:R-:W2:Y:S04]  /*2d2a0*/  LDL.LU.64 R38, [R1+0x1078] ;  /* 0x0010780001267983 */ /* 0x000ea80000300a00 */
[----:B------:R1:W-:Y:S02]  /*2d2b0*/  STL.64 [R1+0x118], R4 ;  /* 0x0001180401007387 */ /* 0x0003e40000100a00 */
[C---:B-1----:R-:W-:Y:S02]  /*2d2c0*/  IMAD.WIDE R2, R0.reuse, 0x4, R46 ;  /* 0x0000000400027825 */ /* 0x042fe400078e022e */
[----:B------:R-:W2:Y:S04]  /*2d2d0*/  LDL.LU.64 R46, [R1+0x1070] ;  /* 0x00107000012e7983 */ /* 0x000ea80000300a00 */
[----:B------:R1:W-:Y:S01]  /*2d2e0*/  STL.64 [R1+0x290], R2 ;  /* 0x0002900201007387 */ /* 0x0003e20000100a00 */
[----:B------:R-:W-:-:S04]  /*2d2f0*/  IMAD.WIDE R4, R0, 0x4, R42 ;  /* 0x0000000400047825 */ /* 0x000fc800078e022a */
[C---:B-1----:R-:W-:Y:S02]  /*2d300*/  IMAD.WIDE R2, R0.reuse, 0x4, R40 ;  /* 0x0000000400027825 */ /* 0x042fe400078e0228 */
[----:B------:R-:W2:Y:S04]  /*2d310*/  LDL.LU.64 R40, [R1+0x11d8] ;  /* 0x0011d80001287983 */ /* 0x000ea80000300a00 */
[----:B------:R1:W-:Y:S04]  /*2d320*/  STL.64 [R1+0x298], R2 ;  /* 0x0002980201007387 */ /* 0x0003e80000100a00 */
[----:B------:R-:W2:Y:S04]  /*2d330*/  LDL.LU.64 R42, [R1+0x11c0] ;  /* 0x0011c000012a7983 */ /* 0x000ea80000300a00 */
[----:B------:R1:W-:Y:S02]  /*2d340*/  STL.64 [R1+0x300], R4 ;  /* 0x0003000401007387 */ /* 0x0003e40000100a00 */
[----:B-1----:R-:W-:-:S02]  /*2d350*/  IMAD.WIDE R2, R0, 0x4, R44 ;  /* 0x0000000400027825 */ /* 0x002fc400078e022c */
[----:B------:R-:W2:Y:S02]  /*2d360*/  LDL.LU.64 R44, [R1+0x1088] ;  /* 0x00108800012c7983 */ /* 0x000ea40000300a00 */
[C---:B------:R-:W-:Y:S02]  /*2d370*/  IMAD.WIDE R6, R0.reuse, 0x4, R6 ;  /* 0x0000000400067825 */ /* 0x040fe400078e0206 */
[----:B------:R1:W-:Y:S02]  /*2d380*/  STL.64 [R1+0x308], R2 ;  /* 0x0003080201007387 */ /* 0x0003e40000100a00 */
[C---:B------:R-:W-:Y:S02]  /*2d390*/  IMAD.WIDE R4, R0.reuse, 0x4, R48 ;  /* 0x0000000400047825 */ /* 0x040fe400078e0230 */
[----:B------:R1:W-:Y:S04]  /*2d3a0*/  STL.64 [R1+0x320], R6 ;  /* 0x0003200601007387 */ /* 0x0003e80000100a00 */
[----:B------:R-:W2:Y:S01]  /*2d3b0*/  LDL.LU.64 R48, [R1+0x1080] ;  /* 0x0010800001307983 */ /* 0x000ea20000300a00 */
[----:B-1----:R-:W-:-:S05]  /*2d3c0*/  IMAD.WIDE R2, R0, 0x4, R14 ;  /* 0x0000000400027825 */ /* 0x002fca00078e020e */
[----:B------:R1:W-:Y:S01]  /*2d3d0*/  STL.64 [R1+0x328], R2 ;  /* 0x0003280201007387 */ /* 0x0003e20000100a00 */
[----:B------:R-:W-:-:S03]  /*2d3e0*/  IMAD.WIDE R6, R0, 0x4, R10 ;  /* 0x0000000400067825 */ /* 0x000fc600078e020a */
[----:B------:R3:W-:Y:S01]  /*2d3f0*/  STL.64 [R1+0x340], R4 ;  /* 0x0003400401007387 */ /* 0x0007e20000100a00 */
[----:B-1----:R-:W-:-:S05]  /*2d400*/  IMAD.WIDE R2, R0, 0x4, R8 ;  /* 0x0000000400027825 */ /* 0x002fca00078e0208 */
[----:B------:R1:W-:Y:S04]  /*2d410*/  STL.64 [R1+0x348], R2 ;  /* 0x0003480201007387 */ /* 0x0003e80000100a00 */
[----:B------:R1:W-:Y:S01]  /*2d420*/  STL.64 [R1+0x350], R6 ;  /* 0x0003500601007387 */ /* 0x0003e20000100a00 */
[----:B---3--:R-:W-:-:S04]  /*2d430*/  IMAD.WIDE R4, R0, 0x4, R12 ;  /* 0x0000000400047825 */ /* 0x008fc800078e020c */
[C---:B-1----:R-:W-:Y:S01]  /*2d440*/  IMAD.WIDE R2, R0.reuse, 0x4, R22 ;  /* 0x0000000400027825 */ /* 0x042fe200078e0216 */
[----:B------:R1:W-:Y:S03]  /*2d450*/  STL.64 [R1+0x358], R4 ;  /* 0x0003580401007387 */ /* 0x0003e60000100a00 */
[C---:B------:R-:W-:Y:S01]  /*2d460*/  IMAD.WIDE R6, R0.reuse, 0x4, R16 ;  /* 0x0000000400067825 */ /* 0x040fe200078e0210 */
[----:B------:R3:W-:Y:S04]  /*2d470*/  STL.64 [R1+0x360], R2 ;  /* 0x0003600201007387 */ /* 0x0007e80000100a00 */
[----:B------:R3:W-:Y:S01]  /*2d480*/  STL.64 [R1+0x368], R6 ;  /* 0x0003680601007387 */ /* 0x0007e20000100a00 */
[----:B-1----:R-:W-:-:S04]  /*2d490*/  IMAD.WIDE R4, R0, 0x4, R18 ;  /* 0x0000000400047825 */ /* 0x002fc800078e0212 */
[C---:B---3--:R-:W-:Y:S01]  /*2d4a0*/  IMAD.WIDE R2, R0.reuse, 0x4, R20 ;  /* 0x0000000400027825 */ /* 0x048fe200078e0214 */
[----:B------:R1:W-:Y:S03]  /*2d4b0*/  STL.64 [R1+0x370], R4 ;  /* 0x0003700401007387 */ /* 0x0003e60000100a00 */
[C---:B------:R-:W-:Y:S01]  /*2d4c0*/  IMAD.WIDE R6, R0.reuse, 0x4, R30 ;  /* 0x0000000400067825 */ /* 0x040fe200078e021e */
[----:B------:R3:W-:Y:S04]  /*2d4d0*/  STL.64 [R1+0x378], R2 ;  /* 0x0003780201007387 */ /* 0x0007e80000100a00 */
[----:B------:R3:W-:Y:S01]  /*2d4e0*/  STL.64 [R1+0x380], R6 ;  /* 0x0003800601007387 */ /* 0x0007e20000100a00 */
[----:B-1----:R-:W-:-:S04]  /*2d4f0*/  IMAD.WIDE R4, R0, 0x4, R24 ;  /* 0x0000000400047825 */ /* 0x002fc800078e0218 */
[C---:B---3--:R-:W-:Y:S01]  /*2d500*/  IMAD.WIDE R2, R0.reuse, 0x4, R26 ;  /* 0x0000000400027825 */ /* 0x048fe200078e021a */
[----:B------:R-:W-:Y:S03]  /*2d510*/  STL.64 [R1+0x388], R4 ;  /* 0x0003880401007387 */ /* 0x000fe60000100a00 */
[C---:B------:R-:W-:Y:S01]  /*2d520*/  IMAD.WIDE R6, R0.reuse, 0x4, R28 ;  /* 0x0000000400067825 */ /* 0x040fe200078e021c */
[----:B------:R1:W-:Y:S04]  /*2d530*/  STL.64 [R1+0x390], R2 ;  /* 0x0003900201007387 */ /* 0x0003e80000100a00 */
[----:B------:R-:W-:Y:S01]  /*2d540*/  STL.64 [R1+0x398], R6 ;  /* 0x0003980601007387 */ /* 0x000fe20000100a00 */
[----:B-1----:R-:W-:-:S03]  /*2d550*/  IMAD.WIDE R2, R0, 0x4, R84 ;  /* 0x0000000400027825 */ /* 0x002fc600078e0254 */
[----:B------:R-:W3:Y:S01]  /*2d560*/  LDL.LU.64 R84, [R1+0x1218] ;  /* 0x0012180001547983 */ /* 0x000ee20000300a00 */
[----:B------:R-:W-:-:S05]  /*2d570*/  IMAD.WIDE R4, R0, 0x4, R32 ;  /* 0x0000000400047825 */ /* 0x000fca00078e0220 */
[----:B------:R4:W-:Y:S04]  /*2d580*/  STL.64 [R1+0x3a0], R4 ;  /* 0x0003a00401007387 */ /* 0x0009e80000100a00 */
[----:B------:R1:W-:Y:S01]  /*2d590*/  STL.64 [R1+0x3a8], R2 ;  /* 0x0003a80201007387 */ /* 0x0003e20000100a00 */
[----:B----4-:R-:W-:-:S03]  /*2d5a0*/  IMAD.WIDE R4, R0, 0x4, R34 ;  /* 0x0000000400047825 */ /* 0x010fc600078e0222 */
[----:B------:R-:W4:Y:S04]  /*2d5b0*/  LDL.LU.64 R34, [R1+0x1200] ;  /* 0x0012000001227983 */ /* 0x000f280000300a00 */
[----:B------:R2:W-:Y:S01]  /*2d5c0*/  STL.64 [R1+0x3b0], R4 ;  /* 0x0003b00401007387 */ /* 0x0005e20000100a00 */
[----:B-1----:R-:W-:-:S03]  /*2d5d0*/  IMAD.WIDE R2, R0, 0x4, R36 ;  /* 0x0000000400027825 */ /* 0x002fc600078e0224 */
[----:B------:R-:W4:Y:S04]  /*2d5e0*/  LDL.LU.64 R32, [R1+0x11f8] ;  /* 0x0011f80001207983 */ /* 0x000f280000300a00 */
[----:B------:R-:W4:Y:S04]  /*2d5f0*/  LDL.LU.64 R36, [R1+0x11e0] ;  /* 0x0011e00001247983 */ /* 0x000f280000300a00 */
[----:B------:R1:W-:Y:S01]  /*2d600*/  STL.64 [R1+0x3b8], R2 ;  /* 0x0003b80201007387 */ /* 0x0003e20000100a00 */
[----:B--2---:R-:W-:-:S03]  /*2d610*/  IMAD.WIDE R4, R0, 0x4, R46 ;  /* 0x0000000400047825 */ /* 0x004fc600078e022e */
[----:B------:R-:W2:Y:S01]  /*2d620*/  LDL.LU.64 R46, [R1+0x1248] ;  /* 0x00124800012e7983 */ /* 0x000ea20000300a00 */
[----:B-1----:R-:W-:-:S05]  /*2d630*/  IMAD.WIDE R2, R0, 0x4, R38 ;  /* 0x0000000400027825 */ /* 0x002fca00078e0226 */
[----:B------:R1:W-:Y:S04]  /*2d640*/  STL.64 [R1+0x3c0], R2 ;  /* 0x0003c00201007387 */ /* 0x0003e80000100a00 */
[----:B------:R1:W-:Y:S02]  /*2d650*/  STL.64 [R1+0x3d8], R4 ;  /* 0x0003d80401007387 */ /* 0x0003e40000100a00 */
[C---:B-1----:R-:W-:Y:S02]  /*2d660*/  IMAD.WIDE R2, R0.reuse, 0x4, R40 ;  /* 0x0000000400027825 */ /* 0x042fe400078e0228 */
[----:B------:R-:W2:Y:S02]  /*2d670*/  LDL.LU.64 R40, [R1+0x1240] ;  /* 0x0012400001287983 */ /* 0x000ea40000300a00 */
[----:B------:R-:W-:-:S02]  /*2d680*/  IMAD.WIDE R4, R0, 0x4, R42 ;  /* 0x0000000400047825 */ /* 0x000fc400078e022a */
[----:B------:R1:W-:Y:S04]  /*2d690*/  STL.64 [R1+0x408], R2 ;  /* 0x0004080201007387 */ /* 0x0003e80000100a00 */
[----:B------:R-:W2:Y:S04]  /*2d6a0*/  LDL.LU.64 R42, [R1+0x1138] ;  /* 0x00113800012a7983 */ /* 0x000ea80000300a00 */
[----:B------:R-:W-:Y:S01]  /*2d6b0*/  STL.64 [R1+0x420], R4 ;  /* 0x0004200401007387 */ /* 0x000fe20000100a00 */
[----:B-1----:R-:W-:-:S03]  /*2d6c0*/  IMAD.WIDE R2, R0, 0x4, R44 ;  /* 0x0000000400027825 */ /* 0x002fc600078e022c */
[----:B------:R-:W2:Y:S04]  /*2d6d0*/  LDL.LU.64 R6, [R1+0x1120] ;  /* 0x0011200001067983 */ /* 0x000ea80000300a00 */
[----:B------:R-:W2:Y:S04]  /*2d6e0*/  LDL.LU.64 R14, [R1+0x1258] ;  /* 0x00125800010e7983 */ /* 0x000ea80000300a00 */
[----:B------:R1:W-:Y:S04]  /*2d6f0*/  STL.64 [R1+0x438], R2 ;  /* 0x0004380201007387 */ /* 0x0003e80000100a00 */
[----:B------:R-:W2:Y:S04]  /*2d700*/  LDL.LU.64 R44, [R1+0x1250] ;  /* 0x00125000012c7983 */ /* 0x000ea80000300a00 */
[----:B------:R-:W2:Y:S01]  /*2d710*/  LDL.LU.64 R8, [R1+0x10d8] ;  /* 0x0010d80001087983 */ /* 0x000ea20000300a00 */
[----:B-1----:R-:W-:-:S03]  /*2d720*/  IMAD.WIDE R2, R0, 0x4, R48 ;  /* 0x0000000400027825 */ /* 0x002fc600078e0230 */
[----:B------:R-:W2:Y:S04]  /*2d730*/  LDL.LU.64 R10, [R1+0x10c0] ;  /* 0x0010c000010a7983 */ /* 0x000ea80000300a00 */
[----:B------:R4:W-:Y:S04]  /*2d740*/  STL.64 [R1+0x450], R2 ;  /* 0x0004500201007387 */ /* 0x0009e80000100a00 */
[----:B------:R-:W2:Y:S04]  /*2d750*/  LDL.LU.64 R12, [R1+0x1268] ;  /* 0x00126800010c7983 */ /* 0x000ea80000300a00 */
        /* <DEDUP_REMOVED lines=9> */
[----:B------:R-:W2:Y:S01]  /*2d7f0*/  LDL.LU.64 R48, [R1+0x10e8] ;  /* 0x0010e80001307983 */ /* 0x000ea20000300a00 */
[----:B---3--:R-:W-:-:S03]  /*2d800*/  IMAD.WIDE R4, R0, 0x4, R84 ;  /* 0x0000000400047825 */ /* 0x008fc600078e0254 */
[----:B------:R-:W3:Y:S04]  /*2d810*/  LDL.LU.64 R84, [R1+0x10f0] ;  /* 0x0010f00001547983 */ /* 0x000ee80000300a00 */
[----:B------:R1:W-:Y:S01]  /*2d820*/  STL.64 [R1+0x478], R4 ;  /* 0x0004780401007387 */ /* 0x0003e20000100a00 */
[----:B----4-:R-:W-:-:S03]  /*2d830*/  IMAD.WIDE R2, R0, 0x4, R34 ;  /* 0x0000000400027825 */ /* 0x010fc600078e0222 */
[----:B------:R-:W4:Y:S01]  /*2d840*/  LDL.LU.64 R34, [R1+0x12b8] ;  /* 0x0012b80001227983 */ /* 0x000f220000300a00 */
[----:B-1----:R-:W-:-:S03]  /*2d850*/  IMAD.WIDE R4, R0, 0x4, R32 ;  /* 0x0000000400047825 */ /* 0x002fc600078e0220 */
[----:B------:R1:W-:Y:S04]  /*2d860*/  STL.64 [R1+0x1040], R2 ;  /* 0x0010400201007387 */ /* 0x0003e80000100a00 */
[----:B------:R-:W4:Y:S04]  /*2d870*/  LDL.LU.64 R32, [R1+0x12a0] ;  /* 0x0012a00001207983 */ /* 0x000f280000300a00 */
[----:B------:R-:W-:Y:S01]  /*2d880*/  STL.64 [R1+0x1048], R4 ;  /* 0x0010480401007387 */ /* 0x000fe20000100a00 */
[----:B-1----:R-:W-:-:S03]  /*2d890*/  IMAD.WIDE R2, R0, 0x4, R36 ;  /* 0x0000000400027825 */ /* 0x002fc600078e0224 */
[----:B------:R-:W4:Y:S04]  /*2d8a0*/  LDL.LU.64 R36, [R1+0x1108] ;  /* 0x0011080001247983 */ /* 0x000f280000300a00 */
[----:B------:R2:W-:Y:S02]  /*2d8b0*/  STL.64 [R1+0x1050], R2 ;  /* 0x0010500201007387 */ /* 0x0005e40000100a00 */
[C---:B--2---:R-:W-:Y:S02]  /*2d8c0*/  IMAD.WIDE R2, R0.reuse, 0x4, R46 ;  /* 0x0000000400027825 */ /* 0x044fe400078e022e */
[----:B------:R-:W2:Y:S04]  /*2d8d0*/  LDL.LU.64 R46, [R1+0x1110] ;  /* 0x00111000012e7983 */ /* 0x000ea80000300a00 */
[----:B------:R1:W-:Y:S01]  /*2d8e0*/  STL.64 [R1+0x1058], R2 ;  /* 0x0010580201007387 */ /* 0x0003e20000100a00 */
[----:B------:R-:W-:-:S03]  /*2d8f0*/  IMAD.WIDE R4, R0, 0x4, R40 ;  /* 0x0000000400047825 */ /* 0x000fc600078e0228 */
[----:B------:R-:W2:Y:S04]  /*2d900*/  LDL.LU.64 R40, [R1+0x12d8] ;  /* 0x0012d80001287983 */ /* 0x000ea80000300a00 */
[----:B------:R1:W-:Y:S02]  /*2d910*/  STL.64 [R1+0x1060], R4 ;  /* 0x0010600401007387 */ /* 0x0003e40000100a00 */
[C---:B-1----:R-:W-:Y:S02]  /*2d920*/  IMAD.WIDE R2, R0.reuse, 0x4, R42 ;  /* 0x0000000400027825 */ /* 0x042fe400078e022a */
[----:B------:R-:W2:Y:S02]  /*2d930*/  LDL.LU.64 R42, [R1+0x12c0] ;  /* 0x0012c000012a7983 */ /* 0x000ea40000300a00 */
[----:B------:R-:W-:-:S02]  /*2d940*/  IMAD.WIDE R6, R0, 0x4, R6 ;  /* 0x0000000400067825 */ /* 0x000fc400078e0206 */
[----:B------:R1:W-:Y:S04]  /*2d950*/  STL.64 [R1+0x1068], R2 ;  /* 0x0010680201007387 */ /* 0x0003e80000100a00 */
[----:B------:R1:W-:Y:S01]  /*2d960*/  STL.64 [R1+0x1070], R6 ;  /* 0x0010700601007387 */ /* 0x0003e20000100a00 */
[----:B------:R-:W-:-:S03]  /*2d970*/  IMAD.WIDE R4, R0, 0x4, R44 ;  /* 0x0000000400047825 */ /* 0x000fc600078e022c */
[----:B------:R-:W2:Y:S01]  /*2d980*/  LDL.LU.64 R44, [R1+0x1128] ;  /* 0x00112800012c7983 */ /* 0x000ea20000300a00 */
[----:B-1----:R-:W-:-:S05]  /*2d990*/  IMAD.WIDE R2, R0, 0x4, R14 ;  /* 0x0000000400027825 */ /* 0x002fca00078e020e */
[----:B------:R1:W-:Y:S01]  /*2d9a0*/  STL.64 [R1+0x1078], R2 ;  /* 0x0010780201007387 */ /* 0x0003e20000100a00 */
[----:B------:R-:W-:-:S03]  /*2d9b0*/  IMAD.WIDE R6, R0, 0x4, R10 ;  /* 0x0000000400067825 */ /* 0x000fc600078e020a */
[----:B------:R1:W-:Y:S02]  /*2d9c0*/  STL.64 [R1+0x1080], R4 ;  /* 0x0010800401007387 */ /* 0x0003e40000100a00 */
[----:B-1----:R-:W-:-:S04]  /*2d9d0*/  IMAD.WIDE R2, R0, 0x4, R8 ;  /* 0x0000000400027825 */ /* 0x002fc800078e0208 */
[C---:B------:R-:W-:Y:S01]  /*2d9e0*/  IMAD.WIDE R4, R0.reuse, 0x4, R12 ;  /* 0x0000000400047825 */ /* 0x040fe200078e020c */
[----:B------:R1:W-:Y:S04]  /*2d9f0*/  STL.64 [R1+0x1088], R2 ;  /* 0x0010880201007387 */ /* 0x0003e80000100a00 */
[----:B------:R1:W-:Y:S04]  /*2da00*/  STL.64 [R1+0x1090], R6 ;  /* 0x0010900601007387 */ /* 0x0003e80000100a00 */
[----:B------:R1:W-:Y:S02]  /*2da10*/  STL.64 [R1+0x1098], R4 ;  /* 0x0010980401007387 */ /* 0x0003e40000100a00 */
[----:B-1----:R-:W-:-:S04]  /*2da20*/  IMAD.WIDE R2, R0, 0x4, R22 ;  /* 0x0000000400027825 */ /* 0x002fc800078e0216 */
[C---:B------:R-:W-:Y:S01]  /*2da30*/  IMAD.WIDE R6, R0.reuse, 0x4, R16 ;  /* 0x0000000400067825 */ /* 0x040fe200078e0210 */
[----:B------:R1:W-:Y:S03]  /*2da40*/  STL.64 [R1+0x10a0], R2 ;  /* 0x0010a00201007387 */ /* 0x0003e60000100a00 */
[C---:B------:R-:W-:Y:S01]  /*2da50*/  IMAD.WIDE R4, R0.reuse, 0x4, R18 ;  /* 0x0000000400047825 */ /* 0x040fe200078e0212 */
        /* <DEDUP_REMOVED lines=10> */
[----:B------:R1:W-:Y:S04]  /*2db00*/  STL.64 [R1+0x10d0], R2 ;  /* 0x0010d00201007387 */ /* 0x0003e80000100a00 */
[----:B------:R-:W-:Y:S01]  /*2db10*/  STL.64 [R1+0x10d8], R6 ;  /* 0x0010d80601007387 */ /* 0x000fe20000100a00 */
[----:B------:R-:W-:-:S04]  /*2db20*/  IMAD.WIDE R4, R0, 0x4, R38 ;  /* 0x0000000400047825 */ /* 0x000fc800078e0226 */
[C---:B-1----:R-:W-:Y:S02]  /*2db30*/  IMAD.WIDE R2, R0.reuse, 0x4, R48 ;  /* 0x0000000400027825 */ /* 0x042fe400078e0230 */
[----:B------:R-:W2:Y:S04]  /*2db40*/  LDL.LU.64 R48, [R1+0x1130] ;  /* 0x0011300001307983 */ /* 0x000ea80000300a00 */
[----:B------:R3:W-:Y:S04]  /*2db50*/  STL.64 [R1+0x10e0], R4 ;  /* 0x0010e00401007387 */ /* 0x0007e80000100a00 */
[----:B------:R4:W-:Y:S01]  /*2db60*/  STL.64 [R1+0x10e8], R2 ;  /* 0x0010e80201007387 */ /* 0x0009e20000100a00 */
[----:B---3--:R-:W-:-:S03]  /*2db70*/  IMAD.WIDE R4, R0, 0x4, R84 ;  /* 0x0000000400047825 */ /* 0x008fc600078e0254 */
[----:B------:R-:W3:Y:S04]  /*2db80*/  LDL.LU.64 R84, [R1+0x1318] ;  /* 0x0013180001547983 */ /* 0x000ee80000300a00 */
[----:B------:R-:W-:Y:S04]  /*2db90*/  STL.64 [R1+0x10f0], R4 ;  /* 0x0010f00401007387 */ /* 0x000fe80000100a00 */
[----:B------:R-:W3:Y:S01]  /*2dba0*/  LDL.LU.64 R38, [R1+0x1300] ;  /* 0x0013000001267983 */ /* 0x000ee20000300a00 */
[----:B----4-:R-:W-:-:S03]  /*2dbb0*/  IMAD.WIDE R2, R0, 0x4, R34 ;  /* 0x0000000400027825 */ /* 0x010fc600078e0222 */
[----:B------:R-:W4:Y:S04]  /*2dbc0*/  LDL.LU.64 R34, [R1+0x12f8] ;  /* 0x0012f80001227983 */ /* 0x000f280000300a00 */
[----:B------:R1:W-:Y:S02]  /*2dbd0*/  STL.64 [R1+0x10f8], R2 ;  /* 0x0010f80201007387 */ /* 0x0003e40000100a00 */
[----:B-1----:R-:W-:-:S04]  /*2dbe0*/  IMAD.WIDE R2, R0, 0x4, R32 ;  /* 0x0000000400027825 */ /* 0x002fc800078e0220 */
[C---:B------:R-:W-:Y:S02]  /*2dbf0*/  IMAD.WIDE R4, R0.reuse, 0x4, R36 ;  /* 0x0000000400047825 */ /* 0x040fe400078e0224 */
[----:B------:R-:W4:Y:S04]  /*2dc00*/  LDL.LU.64 R36, [R1+0x12e0] ;  /* 0x0012e00001247983 */ /* 0x000f280000300a00 */
[----:B------:R2:W-:Y:S04]  /*2dc10*/  STL.64 [R1+0x1100], R2 ;  /* 0x0011000201007387 */ /* 0x0005e80000100a00 */
[----:B------:R1:W-:Y:S01]  /*2dc20*/  STL.64 [R1+0x1108], R4 ;  /* 0x0011080401007387 */ /* 0x0003e20000100a00 */
[----:B--2---:R-:W-:-:S03]  /*2dc30*/  IMAD.WIDE R2, R0, 0x4, R46 ;  /* 0x0000000400027825 */ /* 0x004fc600078e022e */
[----:B------:R-:W2:Y:S04]  /*2dc40*/  LDL.LU.64 R46, [R1+0x1348] ;  /* 0x00134800012e7983 */ /* 0x000ea80000300a00 */
[----:B------:R1:W-:Y:S02]  /*2dc50*/  STL.64 [R1+0x1110], R2 ;  /* 0x0011100201007387 */ /* 0x0003e40000100a00 */
[C---:B-1----:R-:W-:Y:S02]  /*2dc60*/  IMAD.WIDE R4, R0.reuse, 0x4, R40 ;  /* 0x0000000400047825 */ /* 0x042fe400078e0228 */
[----:B------:R-:W2:Y:S04]  /*2dc70*/  LDL.LU.64 R40, [R1+0x1340] ;  /* 0x0013400001287983 */ /* 0x000ea80000300a00 */
[----:B------:R-:W-:Y:S01]  /*2dc80*/  STL.64 [R1+0x1118], R4 ;  /* 0x0011180401007387 */ /* 0x000fe20000100a00 */
[----:B------:R-:W-:-:S03]  /*2dc90*/  IMAD.WIDE R2, R0, 0x4, R42 ;  /* 0x0000000400027825 */ /* 0x000fc600078e022a */
        /* <DEDUP_REMOVED lines=19> */
[----:B------:R-:W-:-:S03]  /*2ddd0*/  IMAD.WIDE R4, R0, 0x4, R48 ;  /* 0x0000000400047825 */ /* 0x000fc600078e0230 */
[----:B------:R-:W2:Y:S04]  /*2dde0*/  LDL.LU.64 R48, [R1+0x11e8] ;  /* 0x0011e80001307983 */ /* 0x000ea80000300a00 */
[----:B------:R1:W-:Y:S01]  /*2ddf0*/  STL.64 [R1+0x1130], R4 ;  /* 0x0011300401007387 */ /* 0x0003e20000100a00 */
[----:B---3--:R-:W-:-:S03]  /*2de00*/  IMAD.WIDE R2, R0, 0x4, R84 ;  /* 0x0000000400027825 */ /* 0x008fc600078e0254 */
[----:B------:R-:W3:Y:S01]  /*2de10*/  LDL.LU.64 R84, [R1+0x11f0] ;  /* 0x0011f00001547983 */ /* 0x000ee20000300a00 */
[----:B-1----:R-:W-:-:S03]  /*2de20*/  IMAD.WIDE R4, R0, 0x4, R38 ;  /* 0x0000000400047825 */ /* 0x002fc600078e0226 */
[----:B------:R4:W-:Y:S04]  /*2de30*/  STL.64 [R1+0x1138], R2 ;  /* 0x0011380201007387 */ /* 0x0009e80000100a00 */
[----:B------:R-:W3:Y:S04]  /*2de40*/  LDL.LU.64 R38, [R1+0x13b8] ;  /* 0x0013b80001267983 */ /* 0x000ee80000300a00 */
[----:B------:R-:W-:Y:S01]  /*2de50*/  STL.64 [R1+0x1140], R4 ;  /* 0x0011400401007387 */ /* 0x000fe20000100a00 */
[----:B----4-:R-:W-:-:S03]  /*2de60*/  IMAD.WIDE R2, R0, 0x4, R34 ;  /* 0x0000000400027825 */ /* 0x010fc600078e0222 */
[----:B------:R-:W4:Y:S04]  /*2de70*/  LDL.LU.64 R34, [R1+0x13a0] ;  /* 0x0013a00001227983 */ /* 0x000f280000300a00 */
[----:B------:R1:W-:Y:S02]  /*2de80*/  STL.64 [R1+0x1148], R2 ;  /* 0x0011480201007387 */ /* 0x0003e40000100a00 */
[C---:B-1----:R-:W-:Y:S02]  /*2de90*/  IMAD.WIDE R2, R0.reuse, 0x4, R36 ;  /* 0x0000000400027825 */ /* 0x042fe400078e0224 */
[----:B------:R-:W4:Y:S04]  /*2dea0*/  LDL.LU.64 R36, [R1+0x1208] ;  /* 0x0012080001247983 */ /* 0x000f280000300a00 */
[----:B------:R1:W-:Y:S01]  /*2deb0*/  STL.64 [R1+0x1150], R2 ;  /* 0x0011500201007387 */ /* 0x0003e20000100a00 */
[----:B--2---:R-:W-:-:S03]  /*2dec0*/  IMAD.WIDE R4, R0, 0x4, R46 ;  /* 0x0000000400047825 */ /* 0x004fc600078e022e */
        /* <DEDUP_REMOVED lines=39> */
[----:B-1----:R-:W-:-:S03]  /*2e140*/  IMAD.WIDE R4, R0, 0x4, R48 ;  /* 0x0000000400047825 */ /* 0x002fc600078e0230 */
[----:B------:R-:W2:Y:S04]  /*2e150*/  LDL.LU.64 R48, [R1+0x1230] ;  /* 0x0012300001307983 */ /* 0x000ea80000300a00 */
[----:B------:R-:W-:Y:S04]  /*2e160*/  STL.64 [R1+0x11e8], R4 ;  /* 0x0011e80401007387 */ /* 0x000fe80000100a00 */
[----:B------:R-:W2:Y:S01]  /*2e170*/  LDL.LU.64 R32, [R1+0x1418] ;  /* 0x0014180001207983 */ /* 0x000ea20000300a00 */
[----:B---3--:R-:W-:-:S03]  /*2e180*/  IMAD.WIDE R2, R0, 0x4, R84 ;  /* 0x0000000400027825 */ /* 0x008fc600078e0254 */
[----:B------:R-:W3:Y:S04]  /*2e190*/  LDL.LU.64 R84, [R1+0x1400] ;  /* 0x0014000001547983 */ /* 0x000ee80000300a00 */
[----:B------:R1:W-:Y:S02]  /*2e1a0*/  STL.64 [R1+0x11f0], R2 ;  /* 0x0011f00201007387 */ /* 0x0003e40000100a00 */
[----:B-1----:R-:W-:-:S04]  /*2e1b0*/  IMAD.WIDE R2, R0, 0x4, R38 ;  /* 0x0000000400027825 */ /* 0x002fc800078e0226 */
[C---:B----4-:R-:W-:Y:S02]  /*2e1c0*/  IMAD.WIDE R4, R0.reuse, 0x4, R34 ;  /* 0x0000000400047825 */ /* 0x050fe400078e0222 */
[----:B------:R-:W4:Y:S04]  /*2e1d0*/  LDL.LU.64 R34, [R1+0x13f8] ;  /* 0x0013f80001227983 */ /* 0x000f280000300a00 */
[----:B------:R1:W-:Y:S04]  /*2e1e0*/  STL.64 [R1+0x11f8], R2 ;  /* 0x0011f80201007387 */ /* 0x0003e80000100a00 */
[----:B------:R2:W-:Y:S01]  /*2e1f0*/  STL.64 [R1+0x1200], R4 ;  /* 0x0012000401007387 */ /* 0x0005e20000100a00 */
[----:B-1----:R-:W-:-:S03]  /*2e200*/  IMAD.WIDE R2, R0, 0x4, R36 ;  /* 0x0000000400027825 */ /* 0x002fc600078e0224 */
[----:B------:R-:W4:Y:S04]  /*2e210*/  LDL.LU.64 R36, [R1+0x13e0] ;  /* 0x0013e00001247983 */ /* 0x000f280000300a00 */
[----:B------:R1:W-:Y:S01]  /*2e220*/  STL.64 [R1+0x1208], R2 ;  /* 0x0012080201007387 */ /* 0x0003e20000100a00 */
[----:B--2---:R-:W-:-:S03]  /*2e230*/  IMAD.WIDE R4, R0, 0x4, R46 ;  /* 0x0000000400047825 */ /* 0x004fc600078e022e */
        /* <DEDUP_REMOVED lines=24> */
[----:B------:R1:W-:Y:S02]  /*2e3c0*/  STL.64 [R1+0x1228], R4 ;  /* 0x0012280401007387 */ /* 0x0003e40000100a00 */
[C---:B-1----:R-:W-:Y:S02]  /*2e3d0*/  IMAD.WIDE R2, R0.reuse, 0x4, R48 ;  /* 0x0000000400027825 */ /* 0x042fe400078e0230 */
[----:B------:R-:W2:Y:S02]  /*2e3e0*/  LDL.LU.64 R48, [R1+0x12e8] ;  /* 0x0012e80001307983 */ /* 0x000ea40000300a00 */
[----:B------:R-:W-:-:S02]  /*2e3f0*/  IMAD.WIDE R4, R0, 0x4, R32 ;  /* 0x0000000400047825 */ /* 0x000fc400078e0220 */
[----:B------:R3:W-:Y:S04]  /*2e400*/  STL.64 [R1+0x1230], R2 ;  /* 0x0012300201007387 */ /* 0x0007e80000100a00 */
[----:B------:R-:W2:Y:S04]  /*2e410*/  LDL.LU.64 R32, [R1+0x12f0] ;  /* 0x0012f00001207983 */ /* 0x000ea80000300a00 */
[----:B------:R-:W-:Y:S01]  /*2e420*/  STL.64 [R1+0x1238], R4 ;  /* 0x0012380401007387 */ /* 0x000fe20000100a00 */
[----:B---3--:R-:W-:-:S03]  /*2e430*/  IMAD.WIDE R2, R0, 0x4, R84 ;  /* 0x0000000400027825 */ /* 0x008fc600078e0254 */
[----:B------:R-:W3:Y:S04]  /*2e440*/  LDL.LU.64 R84, [R1+0x14b8] ;  /* 0x0014b80001547983 */ /* 0x000ee80000300a00 */
[----:B------:R4:W-:Y:S02]  /*2e450*/  STL.64 [R1+0x1240], R2 ;  /* 0x0012400201007387 */ /* 0x0009e40000100a00 */
[C---:B----4-:R-:W-:Y:S02]  /*2e460*/  IMAD.WIDE R2, R0.reuse, 0x4, R34 ;  /* 0x0000000400027825 */ /* 0x050fe400078e0222 */
[----:B------:R-:W4:Y:S04]  /*2e470*/  LDL.LU.64 R34, [R1+0x14a0] ;  /* 0x0014a00001227983 */ /* 0x000f280000300a00 */
[----:B------:R2:W-:Y:S01]  /*2e480*/  STL.64 [R1+0x1248], R2 ;  /* 0x0012480201007387 */ /* 0x0005e20000100a00 */
[----:B------:R-:W-:-:S03]  /*2e490*/  IMAD.WIDE R4, R0, 0x4, R36 ;  /* 0x0000000400047825 */ /* 0x000fc600078e0224 */
[----:B------:R-:W4:Y:S04]  /*2e4a0*/  LDL.LU.64 R36, [R1+0x1308] ;  /* 0x0013080001247983 */ /* 0x000f280000300a00 */
[----:B------:R1:W-:Y:S01]  /*2e4b0*/  STL.64 [R1+0x1250], R4 ;  /* 0x0012500401007387 */ /* 0x0003e20000100a00 */
[----:B--2---:R-:W-:-:S03]  /*2e4c0*/  IMAD.WIDE R2, R0, 0x4, R46 ;  /* 0x0000000400027825 */ /* 0x004fc600078e022e */
[----:B------:R-:W2:Y:S01]  /*2e4d0*/  LDL.LU.64 R46, [R1+0x1310] ;  /* 0x00131000012e7983 */ /* 0x000ea20000300a00 */
[----:B------:R-:W-:-:S03]  /*2e4e0*/  IMAD.WIDE R6, R0, 0x4, R6 ;  /* 0x0000000400067825 */ /* 0x000fc600078e0206 */
[----:B------:R1:W-:Y:S04]  /*2e4f0*/  STL.64 [R1+0x1258], R2 ;  /* 0x0012580201007387 */ /* 0x0003e80000100a00 */
[----:B------:R1:W-:Y:S02]  /*2e500*/  STL.64 [R1+0x1260], R6 ;  /* 0x0012600601007387 */ /* 0x0003e40000100a00 */
[C---:B-1----:R-:W-:Y:S02]  /*2e510*/  IMAD.WIDE R4, R0.reuse, 0x4, R40 ;  /* 0x0000000400047825 */ /* 0x042fe400078e0228 */
[----:B------:R-:W2:Y:S02]  /*2e520*/  LDL.LU.64 R40, [R1+0x14d8] ;  /* 0x0014d80001287983 */ /* 0x000ea40000300a00 */
[----:B------:R-:W-:-:S05]  /*2e530*/  IMAD.WIDE R2, R0, 0x4, R14 ;  /* 0x0000000400027825 */ /* 0x000fca00078e020e */
        /* <DEDUP_REMOVED lines=28> */
[----:B------:R1:W-:Y:S02]  /*2e700*/  STL.64 [R1+0x12d8], R2 ;  /* 0x0012d80201007387 */ /* 0x0003e40000100a00 */
[----:B-1----:R-:W-:-:S02]  /*2e710*/  IMAD.WIDE R4, R0, 0x4, R44 ;  /* 0x0000000400047825 */ /* 0x002fc400078e022c */
[----:B------:R-:W2:Y:S04]  /*2e720*/  LDL.LU.64 R44, [R1+0x1328] ;  /* 0x00132800012c7983 */ /* 0x000ea80000300a00 */
[----:B------:R3:W-:Y:S04]  /*2e730*/  STL.64 [R1+0x12e0], R4 ;  /* 0x0012e00401007387 */ /* 0x0007e80000100a00 */
[----:B------:R-:W2:Y:S01]  /*2e740*/  LDL.LU.64 R38, [R1+0x1330] ;  /* 0x0013300001267983 */ /* 0x000ea20000300a00 */
[----:B------:R-:W-:-:S03]  /*2e750*/  IMAD.WIDE R2, R0, 0x4, R48 ;  /* 0x0000000400027825 */ /* 0x000fc600078e0230 */
[----:B------:R-:W2:Y:S04]  /*2e760*/  LDL.LU.64 R48, [R1+0x1538] ;  /* 0x0015380001307983 */ /* 0x000ea80000300a00 */
[----:B------:R1:W-:Y:S01]  /*2e770*/  STL.64 [R1+0x12e8], R2 ;  /* 0x0012e80201007387 */ /* 0x0003e20000100a00 */
[----:B---3--:R-:W-:-:S03]  /*2e780*/  IMAD.WIDE R4, R0, 0x4, R84 ;  /* 0x0000000400047825 */ /* 0x008fc600078e0254 */
[----:B------:R-:W3:Y:S01]  /*2e790*/  LDL.LU.64 R84, [R1+0x1520] ;  /* 0x0015200001547983 */ /* 0x000ee20000300a00 */
[----:B-1----:R-:W-:-:S05]  /*2e7a0*/  IMAD.WIDE R2, R0, 0x4, R32 ;  /* 0x0000000400027825 */ /* 0x002fca00078e0220 */
[----:B------:R4:W-:Y:S04]  /*2e7b0*/  STL.64 [R1+0x12f0], R2 ;  /* 0x0012f00201007387 */ /* 0x0009e80000100a00 */
[----:B------:R1:W-:Y:S01]  /*2e7c0*/  STL.64 [R1+0x12f8], R4 ;  /* 0x0012f80401007387 */ /* 0x0003e20000100a00 */
[----:B----4-:R-:W-:-:S03]  /*2e7d0*/  IMAD.WIDE R2, R0, 0x4, R34 ;  /* 0x0000000400027825 */ /* 0x010fc600078e0222 */
[----:B------:R-:W4:Y:S04]  /*2e7e0*/  LDL.LU.64 R34, [R1+0x14f8] ;  /* 0x0014f80001227983 */ /* 0x000f280000300a00 */
[----:B------:R2:W-:Y:S01]  /*2e7f0*/  STL.64 [R1+0x1300], R2 ;  /* 0x0013000201007387 */ /* 0x0005e20000100a00 */
[----:B-1----:R-:W-:-:S03]  /*2e800*/  IMAD.WIDE R4, R0, 0x4, R36 ;  /* 0x0000000400047825 */ /* 0x002fc600078e0224 */
[----:B------:R-:W4:Y:S04]  /*2e810*/  LDL.LU.64 R36, [R1+0x14e0] ;  /* 0x0014e00001247983 */ /* 0x000f280000300a00 */
[----:B------:R-:W-:Y:S04]  /*2e820*/  STL.64 [R1+0x1308], R4 ;  /* 0x0013080401007387 */ /* 0x000fe80000100a00 */
[----:B------:R-:W4:Y:S04]  /*2e830*/  LDL.LU.64 R6, [R1+0x1548] ;  /* 0x0015480001067983 */ /* 0x000f280000300a00 */
[----:B------:R-:W4:Y:S01]  /*2e840*/  LDL.LU.64 R14, [R1+0x1540] ;  /* 0x00154000010e7983 */ /* 0x000f220000300a00 */
[----:B--2---:R-:W-:-:S05]  /*2e850*/  IMAD.WIDE R2, R0, 0x4, R46 ;  /* 0x0000000400027825 */ /* 0x004fca00078e022e */
[----:B------:R1:W-:Y:S04]  /*2e860*/  STL.64 [R1+0x1310], R2 ;  /* 0x0013100201007387 */ /* 0x0003e80000100a00 */
[----:B------:R-:W2:Y:S04]  /*2e870*/  LDL.LU.64 R46, [R1+0x1438] ;  /* 0x00143800012e7983 */ /* 0x000ea80000300a00 */
[----:B------:R-:W2:Y:S04]  /*2e880*/  LDL.LU.64 R8, [R1+0x1420] ;  /* 0x0014200001087983 */ /* 0x000ea80000300a00 */
[----:B------:R-:W2:Y:S01]  /*2e890*/  LDL.LU.64 R10, [R1+0x1558] ;  /* 0x00155800010a7983 */ /* 0x000ea20000300a00 */
[----:B-1----:R-:W-:-:S05]  /*2e8a0*/  IMAD.WIDE R2, R0, 0x4, R40 ;  /* 0x0000000400027825 */ /* 0x002fca00078e0228 */
        /* <DEDUP_REMOVED lines=23> */
[----:B------:R3:W-:Y:S02]  /*2ea20*/  STL.64 [R1+0x1338], R2 ;  /* 0x0013380201007387 */ /* 0x0007e40000100a00 */
[C---:B---3--:R-:W-:Y:S02]  /*2ea30*/  IMAD.WIDE R2, R0.reuse, 0x4, R84 ;  /* 0x0000000400027825 */ /* 0x048fe400078e0254 */
[----:B------:R-:W3:Y:S04]  /*2ea40*/  LDL.LU.64 R84, [R1+0x15b8] ;  /* 0x0015b80001547983 */ /* 0x000ee80000300a00 */
[----:B------:R1:W-:Y:S01]  /*2ea50*/  STL.64 [R1+0x1340], R2 ;  /* 0x0013400201007387 */ /* 0x0003e20000100a00 */
[----:B----4-:R-:W-:-:S03]  /*2ea60*/  IMAD.WIDE R4, R0, 0x4, R34 ;  /* 0x0000000400047825 */ /* 0x010fc600078e0222 */
[----:B------:R-:W4:Y:S04]  /*2ea70*/  LDL.LU.64 R34, [R1+0x15a0] ;  /* 0x0015a00001227983 */ /* 0x000f280000300a00 */
[----:B------:R-:W-:Y:S01]  /*2ea80*/  STL.64 [R1+0x1348], R4 ;  /* 0x0013480401007387 */ /* 0x000fe20000100a00 */
[----:B-1----:R-:W-:-:S03]  /*2ea90*/  IMAD.WIDE R2, R0, 0x4, R36 ;  /* 0x0000000400027825 */ /* 0x002fc600078e0224 */
[----:B------:R-:W4:Y:S01]  /*2eaa0*/  LDL.LU.64 R36, [R1+0x1408] ;  /* 0x0014080001247983 */ /* 0x000f220000300a00 */
[----:B------:R-:W-:-:S03]  /*2eab0*/  IMAD.WIDE R6, R0, 0x4, R6 ;  /* 0x0000000400067825 */ /* 0x000fc600078e0206 */
[----:B------:R1:W-:Y:S04]  /*2eac0*/  STL.64 [R1+0x1350], R2 ;  /* 0x0013500201007387 */ /* 0x0003e80000100a00 */
[----:B------:R2:W-:Y:S01]  /*2ead0*/  STL.64 [R1+0x1358], R6 ;  /* 0x0013580601007387 */ /* 0x0005e20000100a00 */
[----:B-1----:R-:W-:-:S04]  /*2eae0*/  IMAD.WIDE R2, R0, 0x4, R14 ;  /* 0x0000000400027825 */ /* 0x002fc800078e020e */
[C---:B--2---:R-:W-:Y:S02]  /*2eaf0*/  IMAD.WIDE R4, R0.reuse, 0x4, R46 ;  /* 0x0000000400047825 */ /* 0x044fe400078e022e */
[----:B------:R-:W2:Y:S04]  /*2eb00*/  LDL.LU.64 R46, [R1+0x1410] ;  /* 0x00141000012e7983 */ /* 0x000ea80000300a00 */
        /* <DEDUP_REMOVED lines=35> */
[----:B------:R1:W-:Y:S02]  /*2ed40*/  STL.64 [R1+0x13e0], R2 ;  /* 0x0013e00201007387 */ /* 0x0003e40000100a00 */
[C---:B-1----:R-:W-:Y:S02]  /*2ed50*/  IMAD.WIDE R4, R0.reuse, 0x4, R48 ;  /* 0x0000000400047825 */ /* 0x042fe400078e0230 */
[----:B------:R-:W2:Y:S02]  /*2ed60*/  LDL.LU.64 R48, [R1+0x1638] ;  /* 0x0016380001307983 */ /* 0x000ea40000300a00 */
[----:B------:R-:W-:-:S05]  /*2ed70*/  IMAD.WIDE R2, R0, 0x4, R38 ;  /* 0x0000000400027825 */ /* 0x000fca00078e0226 */
[----:B------:R3:W-:Y:S04]  /*2ed80*/  STL.64 [R1+0x13e8], R2 ;  /* 0x0013e80201007387 */ /* 0x0007e80000100a00 */
[----:B------:R4:W-:Y:S01]  /*2ed90*/  STL.64 [R1+0x13f0], R4 ;  /* 0x0013f00401007387 */ /* 0x0009e20000100a00 */
[----:B---3--:R-:W-:-:S03]  /*2eda0*/  IMAD.WIDE R2, R0, 0x4, R84 ;  /* 0x0000000400027825 */ /* 0x008fc600078e0254 */
[----:B------:R-:W3:Y:S04]  /*2edb0*/  LDL.LU.64 R84, [R1+0x1620] ;  /* 0x0016200001547983 */ /* 0x000ee80000300a00 */
[----:B------:R1:W-:Y:S01]  /*2edc0*/  STL.64 [R1+0x13f8], R2 ;  /* 0x0013f80201007387 */ /* 0x0003e20000100a00 */
[----:B----4-:R-:W-:-:S03]  /*2edd0*/  IMAD.WIDE R4, R0, 0x4, R34 ;  /* 0x0000000400047825 */ /* 0x010fc600078e0222 */
[----:B------:R-:W4:Y:S04]  /*2ede0*/  LDL.LU.64 R34, [R1+0x15d8] ;  /* 0x0015d80001227983 */ /* 0x000f280000300a00 */
[----:B------:R-:W-:Y:S04]  /*2edf0*/  STL.64 [R1+0x1400], R4 ;  /* 0x0014000401007387 */ /* 0x000fe80000100a00 */
[----:B------:R-:W4:Y:S04]  /*2ee00*/  LDL.LU.64 R6, [R1+0x15c0] ;  /* 0x0015c00001067983 */ /* 0x000f280000300a00 */
[----:B------:R-:W4:Y:S01]  /*2ee10*/  LDL.LU.64 R14, [R1+0x1648] ;  /* 0x00164800010e7983 */ /* 0x000f220000300a00 */
[----:B-1----:R-:W-:-:S05]  /*2ee20*/  IMAD.WIDE R2, R0, 0x4, R36 ;  /* 0x0000000400027825 */ /* 0x002fca00078e0224 */
[----:B------:R2:W-:Y:S04]  /*2ee30*/  STL.64 [R1+0x1408], R2 ;  /* 0x0014080201007387 */ /* 0x0005e80000100a00 */
[----:B------:R-:W4:Y:S04]  /*2ee40*/  LDL.LU.64 R36, [R1+0x1640] ;  /* 0x0016400001247983 */ /* 0x000f280000300a00 */
[----:B------:R-:W4:Y:S04]  /*2ee50*/  LDL.LU.64 R8, [R1+0x1518] ;  /* 0x0015180001087983 */ /* 0x000f280000300a00 */
[----:B------:R-:W4:Y:S01]  /*2ee60*/  LDL.LU.64 R10, [R1+0x1500] ;  /* 0x00150000010a7983 */ /* 0x000f220000300a00 */
[----:B--2---:R-:W-:-:S05]  /*2ee70*/  IMAD.WIDE R2, R0, 0x4, R46 ;  /* 0x0000000400027825 */ /* 0x004fca00078e022e */
        /* <DEDUP_REMOVED lines=24> */
[C---:B-1----:R-:W-:Y:S02]  /*2f000*/  IMAD.WIDE R2, R0.reuse, 0x4, R48 ;  /* 0x0000000400027825 */ /* 0x042fe400078e0230 */
[----:B------:R-:W2:Y:S04]  /*2f010*/  LDL.LU.64 R48, [R1+0x14f0] ;  /* 0x0014f00001307983 */ /* 0x000ea80000300a00 */
[----:B------:R4:W-:Y:S01]  /*2f020*/  STL.64 [R1+0x1438], R2 ;  /* 0x0014380201007387 */ /* 0x0009e20000100a00 */
[----:B---3--:R-:W-:-:S03]  /*2f030*/  IMAD.WIDE R4, R0, 0x4, R84 ;  /* 0x0000000400047825 */ /* 0x008fc600078e0254 */
[----:B------:R-:W3:Y:S04]  /*2f040*/  LDL.LU.64 R84, [R1+0x16b8] ;  /* 0x0016b80001547983 */ /* 0x000ee80000300a00 */
[----:B------:R-:W-:Y:S01]  /*2f050*/  STL.64 [R1+0x1440], R4 ;  /* 0x0014400401007387 */ /* 0x000fe20000100a00 */
[----:B----4-:R-:W-:-:S03]  /*2f060*/  IMAD.WIDE R2, R0, 0x4, R34 ;  /* 0x0000000400027825 */ /* 0x010fc600078e0222 */
[----:B------:R-:W4:Y:S01]  /*2f070*/  LDL.LU.64 R34, [R1+0x16a0] ;  /* 0x0016a00001227983 */ /* 0x000f220000300a00 */
[----:B------:R-:W-:-:S03]  /*2f080*/  IMAD.WIDE R6, R0, 0x4, R6 ;  /* 0x0000000400067825 */ /* 0x000fc600078e0206 */
[----:B------:R1:W-:Y:S04]  /*2f090*/  STL.64 [R1+0x1448], R2 ;  /* 0x0014480201007387 */ /* 0x0003e80000100a00 */
[----:B------:R1:W-:Y:S02]  /*2f0a0*/  STL.64 [R1+0x1450], R6 ;  /* 0x0014500601007387 */ /* 0x0003e40000100a00 */
[----:B-1----:R-:W-:-:S04]  /*2f0b0*/  IMAD.WIDE R2, R0, 0x4, R14 ;  /* 0x0000000400027825 */ /* 0x002fc800078e020e */
[C---:B------:R-:W-:Y:S02]  /*2f0c0*/  IMAD.WIDE R4, R0.reuse, 0x4, R36 ;  /* 0x0000000400047825 */ /* 0x040fe400078e0224 */
[----:B------:R-:W4:Y:S04]  /*2f0d0*/  LDL.LU.64 R36, [R1+0x1508] ;  /* 0x0015080001247983 */ /* 0x000f280000300a00 */
[----:B------:R1:W-:Y:S01]  /*2f0e0*/  STL.64 [R1+0x1458], R2 ;  /* 0x0014580201007387 */ /* 0x0003e20000100a00 */
[----:B------:R-:W-:-:S03]  /*2f0f0*/  IMAD.WIDE R6, R0, 0x4, R10 ;  /* 0x0000000400067825 */ /* 0x000fc600078e020a */
[----:B------:R2:W-:Y:S01]  /*2f100*/  STL.64 [R1+0x1460], R4 ;  /* 0x0014600401007387 */ /* 0x0005e20000100a00 */
[----:B-1----:R-:W-:-:S05]  /*2f110*/  IMAD.WIDE R2, R0, 0x4, R8 ;  /* 0x0000000400027825 */ /* 0x002fca00078e0208 */
[----:B------:R1:W-:Y:S01]  /*2f120*/  STL.64 [R1+0x1468], R2 ;  /* 0x0014680201007387 */ /* 0x0003e20000100a00 */
[----:B--2---:R-:W-:-:S03]  /*2f130*/  IMAD.WIDE R4, R0, 0x4, R12 ;  /* 0x0000000400047825 */ /* 0x004fc600078e020c */
[----:B------:R2:W-:Y:S04]  /*2f140*/  STL.64 [R1+0x1470], R6 ;  /* 0x0014700601007387 */ /* 0x0005e80000100a00 */
[----:B------:R2:W-:Y:S01]  /*2f150*/  STL.64 [R1+0x1478], R4 ;  /* 0x0014780401007387 */ /* 0x0005e20000100a00 */
[----:B-1----:R-:W-:-:S04]  /*2f160*/  IMAD.WIDE R2, R0, 0x4, R22 ;  /* 0x0000000400027825 */ /* 0x002fc800078e0216 */
[C---:B--2---:R-:W-:Y:S01]  /*2f170*/  IMAD.WIDE R6, R0.reuse, 0x4, R16 ;  /* 0x0000000400067825 */ /* 0x044fe200078e0210 */
[----:B------:R1:W-:Y:S03]  /*2f180*/  STL.64 [R1+0x1480], R2 ;  /* 0x0014800201007387 */ /* 0x0003e60000100a00 */
[C---:B------:R-:W-:Y:S01]  /*2f190*/  IMAD.WIDE R4, R0.reuse, 0x4, R18 ;  /* 0x0000000400047825 */ /* 0x040fe200078e0212 */
        /* <DEDUP_REMOVED lines=12> */
[----:B------:R-:W-:Y:S03]  /*2f260*/  STL.64 [R1+0x14b8], R6 ;  /* 0x0014b80601007387 */ /* 0x000fe60000100a00 */
        /* <DEDUP_REMOVED lines=16> */
[----:B-1----:R-:W-:-:S03]  /*2f370*/  IMAD.WIDE R2, R0, 0x4, R48 ;  /* 0x0000000400027825 */ /* 0x002fc600078e0230 */
[----:B------:R-:W2:Y:S04]  /*2f380*/  LDL.LU.64 R48, [R1+0x1738] ;  /* 0x0017380001307983 */ /* 0x000ea80000300a00 */
[----:B------:R4:W-:Y:S01]  /*2f390*/  STL.64 [R1+0x14f0], R2 ;  /* 0x0014f00201007387 */ /* 0x0009e20000100a00 */
[----:B---3--:R-:W-:-:S03]  /*2f3a0*/  IMAD.WIDE R4, R0, 0x4, R84 ;  /* 0x0000000400047825 */ /* 0x008fc600078e0254 */
[----:B------:R-:W3:Y:S04]  /*2f3b0*/  LDL.LU.64 R84, [R1+0x1720] ;  /* 0x0017200001547983 */ /* 0x000ee80000300a00 */
[----:B------:R-:W-:Y:S04]  /*2f3c0*/  STL.64 [R1+0x14f8], R4 ;  /* 0x0014f80401007387 */ /* 0x000fe80000100a00 */
[----:B------:R-:W3:Y:S04]  /*2f3d0*/  LDL.LU.64 R6, [R1+0x16d8] ;  /* 0x0016d80001067983 */ /* 0x000ee80000300a00 */
[----:B------:R-:W3:Y:S01]  /*2f3e0*/  LDL.LU.64 R14, [R1+0x16c0] ;  /* 0x0016c000010e7983 */ /* 0x000ee20000300a00 */
[----:B----4-:R-:W-:-:S05]  /*2f3f0*/  IMAD.WIDE R2, R0, 0x4, R34 ;  /* 0x0000000400027825 */ /* 0x010fca00078e0222 */
[----:B------:R1:W-:Y:S04]  /*2f400*/  STL.64 [R1+0x1500], R2 ;  /* 0x0015000201007387 */ /* 0x0003e80000100a00 */
[----:B------:R-:W4:Y:S04]  /*2f410*/  LDL.LU.64 R34, [R1+0x1748] ;  /* 0x0017480001227983 */ /* 0x000f280000300a00 */
[----:B------:R-:W4:Y:S04]  /*2f420*/  LDL.LU.64 R8, [R1+0x1740] ;  /* 0x0017400001087983 */ /* 0x000f280000300a00 */
[----:B------:R-:W4:Y:S01]  /*2f430*/  LDL.LU.64 R10, [R1+0x1618] ;  /* 0x00161800010a7983 */ /* 0x000f220000300a00 */
[----:B-1----:R-:W-:-:S05]  /*2f440*/  IMAD.WIDE R2, R0, 0x4, R36 ;  /* 0x0000000400027825 */ /* 0x002fca00078e0224 */
[----:B------:R1:W-:Y:S04]  /*2f450*/  STL.64 [R1+0x1508], R2 ;  /* 0x0015080201007387 */ /* 0x0003e80000100a00 */
[----:B------:R-:W4:Y:S04]  /*2f460*/  LDL.LU.64 R12, [R1+0x1600] ;  /* 0x00160000010c7983 */ /* 0x000f280000300a00 */
        /* <DEDUP_REMOVED lines=9> */
[----:B------:R-:W4:Y:S01]  /*2f500*/  LDL.LU.64 R36, [R1+0x1770] ;  /* 0x0017700001247983 */ /* 0x000f220000300a00 */
[----:B--2---:R-:W-:-:S03]  /*2f510*/  IMAD.WIDE R4, R0, 0x4, R46 ;  /* 0x0000000400047825 */ /* 0x004fc600078e022e */
        /* <DEDUP_REMOVED lines=14> */
[----:B------:R-:W-:-:S03]  /*2f600*/  IMAD.WIDE R4, R0, 0x4, R48 ;  /* 0x0000000400047825 */ /* 0x000fc600078e0230 */
[----:B------:R-:W2:Y:S04]  /*2f610*/  LDL.LU.64 R48, [R1+0x15f0] ;  /* 0x0015f00001307983 */ /* 0x000ea80000300a00 */
[----:B------:R-:W-:Y:S01]  /*2f620*/  STL.64 [R1+0x1538], R4 ;  /* 0x0015380401007387 */ /* 0x000fe20000100a00 */
[----:B---3--:R-:W-:-:S03]  /*2f630*/  IMAD.WIDE R2, R0, 0x4, R84 ;  /* 0x0000000400027825 */ /* 0x008fc600078e0254 */
[----:B------:R-:W3:Y:S01]  /*2f640*/  LDL.LU.64 R84, [R1+0x17b8] ;  /* 0x0017b80001547983 */ /* 0x000ee20000300a00 */
[----:B------:R-:W-:-:S03]  /*2f650*/  IMAD.WIDE R6, R0, 0x4, R6 ;  /* 0x0000000400067825 */ /* 0x000fc600078e0206 */
[----:B------:R1:W-:Y:S04]  /*2f660*/  STL.64 [R1+0x1540], R2 ;  /* 0x0015400201007387 */ /* 0x0003e80000100a00 */
[----:B------:R4:W-:Y:S01]  /*2f670*/  STL.64 [R1+0x1548], R6 ;  /* 0x0015480601007387 */ /* 0x0009e20000100a00 */
[----:B-1----:R-:W-:-:S04]  /*2f680*/  IMAD.WIDE R2, R0, 0x4, R14 ;  /* 0x0000000400027825 */ /* 0x002fc800078e020e */
[C---:B----4-:R-:W-:Y:S02]  /*2f690*/  IMAD.WIDE R4, R0.reuse, 0x4, R34 ;  /* 0x0000000400047825 */ /* 0x050fe400078e0222 */
[----:B------:R-:W4:Y:S04]  /*2f6a0*/  LDL.LU.64 R34, [R1+0x17a0] ;  /* 0x0017a00001227983 */ /* 0x000f280000300a00 */
[----:B------:R1:W-:Y:S01]  /*2f6b0*/  STL.64 [R1+0x1550], R2 ;  /* 0x0015500201007387 */ /* 0x0003e20000100a00 */
[----:B------:R-:W-:-:S03]  /*2f6c0*/  IMAD.WIDE R6, R0, 0x4, R10 ;  /* 0x0000000400067825 */ /* 0x000fc600078e020a */
[----:B------:R1:W-:Y:S02]  /*2f6d0*/  STL.64 [R1+0x1558], R4 ;  /* 0x0015580401007387 */ /* 0x0003e40000100a00 */
[----:B-1----:R-:W-:-:S05]  /*2f6e0*/  IMAD.WIDE R2, R0, 0x4, R8 ;  /* 0x0000000400027825 */ /* 0x002fca00078e0208 */
[----:B------:R1:W-:Y:S04]  /*2f6f0*/  STL.64 [R1+0x1560], R2 ;  /* 0x0015600201007387 */ /* 0x0003e80000100a00 */
[----:B------:R1:W-:Y:S01]  /*2f700*/  STL.64 [R1+0x1568], R6 ;  /* 0x0015680601007387 */ /* 0x0003e20000100a00 */
[----:B------:R-:W-:-:S04]  /*2f710*/  IMAD.WIDE R4, R0, 0x4, R12 ;  /* 0x0000000400047825 */ /* 0x000fc800078e020c */
[C---:B-1----:R-:W-:Y:S01]  /*2f720*/  IMAD.WIDE R2, R0.reuse, 0x4, R22 ;  /* 0x0000000400027825 */ /* 0x042fe200078e0216 */
        /* <DEDUP_REMOVED lines=15> */
[----:B------:R-:W-:Y:S01]  /*2f820*/  STL.64 [R1+0x15b0], R6 ;  /* 0x0015b00601007387 */ /* 0x000fe20000100a00 */
[----:B-1----:R-:W-:-:S04]  /*2f830*/  IMAD.WIDE R4, R0, 0x4, R32 ;  /* 0x0000000400047825 */ /* 0x002fc800078e0220 */
[C---:B------:R-:W-:Y:S02]  /*2f840*/  IMAD.WIDE R2, R0.reuse, 0x4, R36 ;  /* 0x0000000400027825 */ /* 0x040fe400078e0224 */
[----:B------:R-:W4:Y:S04]  /*2f850*/  LDL.LU.64 R36, [R1+0x1610] ;  /* 0x0016100001247983 */ /* 0x000f280000300a00 */
[----:B------:R2:W-:Y:S04]  /*2f860*/  STL.64 [R1+0x15b8], R4 ;  /* 0x0015b80401007387 */ /* 0x0005e80000100a00 */
[----:B------:R1:W-:Y:S01]  /*2f870*/  STL.64 [R1+0x15c0], R2 ;  /* 0x0015c00201007387 */ /* 0x0003e20000100a00 */
[----:B--2---:R-:W-:-:S03]  /*2f880*/  IMAD.WIDE R4, R0, 0x4, R46 ;  /* 0x0000000400047825 */ /* 0x004fc600078e022e */
[----:B------:R-:W2:Y:S04]  /*2f890*/  LDL.LU.64 R46, [R1+0x1608] ;  /* 0x00160800012e7983 */ /* 0x000ea80000300a00 */
[----:B------:R1:W-:Y:S04]  /*2f8a0*/  STL.64 [R1+0x15c8], R4 ;  /* 0x0015c80401007387 */ /* 0x0003e80000100a00 */
[----:B------:R-:W2:Y:S01]  /*2f8b0*/  LDL.LU.64 R32, [R1+0x17f8] ;  /* 0x0017f80001207983 */ /* 0x000ea20000300a00 */
[----:B-1----:R-:W-:-:S03]  /*2f8c0*/  IMAD.WIDE R2, R0, 0x4, R40 ;  /* 0x0000000400027825 */ /* 0x002fc600078e0228 */
[----:B------:R-:W2:Y:S04]  /*2f8d0*/  LDL.LU.64 R40, [R1+0x17e8] ;  /* 0x0017e80001287983 */ /* 0x000ea80000300a00 */
[----:B------:R1:W-:Y:S01]  /*2f8e0*/  STL.64 [R1+0x15d0], R2 ;  /* 0x0015d00201007387 */ /* 0x0003e20000100a00 */
[----:B------:R-:W-:-:S03]  /*2f8f0*/  IMAD.WIDE R4, R0, 0x4, R42 ;  /* 0x0000000400047825 */ /* 0x000fc600078e022a */
[----:B------:R-:W2:Y:S01]  /*2f900*/  LDL.LU.64 R42, [R1+0x1628] ;  /* 0x00162800012a7983 */ /* 0x000ea20000300a00 */
[----:B-1----:R-:W-:-:S05]  /*2f910*/  IMAD.WIDE R2, R0, 0x4, R38 ;  /* 0x0000000400027825 */ /* 0x002fca00078e0226 */
[----:B------:R1:W-:Y:S04]  /*2f920*/  STL.64 [R1+0x15d8], R2 ;  /* 0x0015d80201007387 */ /* 0x0003e80000100a00 */
[----:B------:R1:W-:Y:S02]  /*2f930*/  STL.64 [R1+0x15e0], R4 ;  /* 0x0015e00401007387 */ /* 0x0003e40000100a00 */
[C---:B-1----:R-:W-:Y:S02]  /*2f940*/  IMAD.WIDE R2, R0.reuse, 0x4, R44 ;  /* 0x0000000400027825 */ /* 0x042fe400078e022c */
[----:B------:R-:W2:Y:S04]  /*2f950*/  LDL.LU.64 R44, [R1+0x1630] ;  /* 0x00163000012c7983 */ /* 0x000ea80000300a00 */
[----:B------:R3:W-:Y:S01]  /*2f960*/  STL.64 [R1+0x15e8], R2 ;  /* 0x0015e80201007387 */ /* 0x0007e20000100a00 */
[----:B------:R-:W-:-:S03]  /*2f970*/  IMAD.WIDE R4, R0, 0x4, R48 ;  /* 0x0000000400047825 */ /* 0x000fc600078e0230 */
[----:B------:R-:W2:Y:S04]  /*2f980*/  LDL.LU.64 R48, [R1+0x1830] ;  /* 0x0018300001307983 */ /* 0x000ea80000300a00 */
[----:B------:R-:W-:Y:S04]  /*2f990*/  STL.64 [R1+0x15f0], R4 ;  /* 0x0015f00401007387 */ /* 0x000fe80000100a00 */
[----:B------:R-:W2:Y:S04]  /*2f9a0*/  LDL.LU.64 R6, [R1+0x1820] ;  /* 0x0018200001067983 */ /* 0x000ea80000300a00 */
[----:B------:R-:W2:Y:S01]  /*2f9b0*/  LDL.LU.64 R14, [R1+0x17d8] ;  /* 0x0017d800010e7983 */ /* 0x000ea20000300a00 */
[----:B---3--:R-:W-:-:S05]  /*2f9c0*/  IMAD.WIDE R2, R0, 0x4, R84 ;  /* 0x0000000400027825 */ /* 0x008fca00078e0254 */
[----:B------:R4:W-:Y:S04]  /*2f9d0*/  STL.64 [R1+0x15f8], R2 ;  /* 0x0015f80201007387 */ /* 0x0009e80000100a00 */
[----:B------:R-:W3:Y:S04]  /*2f9e0*/  LDL.LU.64 R84, [R1+0x17c0] ;  /* 0x0017c00001547983 */ /* 0x000ee80000300a00 */
[----:B------:R-:W3:Y:S04]  /*2f9f0*/  LDL.LU.64 R8, [R1+0x1840] ;  /* 0x0018400001087983 */ /* 0x000ee80000300a00 */
[----:B------:R-:W3:Y:S01]  /*2fa00*/  LDL.LU.64 R10, [R1+0x1838] ;  /* 0x00183800010a7983 */ /* 0x000ee20000300a00 */
[----:B----4-:R-:W-:-:S05]  /*2fa10*/  IMAD.WIDE R2, R0, 0x4, R34 ;  /* 0x0000000400027825 */ /* 0x010fca00078e0222 */
        /* <DEDUP_REMOVED lines=12> */
[----:B------:R-:W-:-:S03]  /*2fae0*/  IMAD.WIDE R4, R0, 0x4, R36 ;  /* 0x0000000400047825 */ /* 0x000fc600078e0224 */
[----:B------:R-:W4:Y:S04]  /*2faf0*/  LDL.LU.64 R36, [R1+0x1868] ;  /* 0x0018680001247983 */ /* 0x000f280000300a00 */
[----:B------:R1:W-:Y:S01]  /*2fb00*/  STL.64 [R1+0x1610], R4 ;  /* 0x0016100401007387 */ /* 0x0003e20000100a00 */
[----:B--2---:R-:W-:-:S03]  /*2fb10*/  IMAD.WIDE R2, R0, 0x4, R46 ;  /* 0x0000000400027825 */ /* 0x004fc600078e022e */
[----:B------:R-:W2:Y:S01]  /*2fb20*/  LDL.LU.64 R46, [R1+0x16c8] ;  /* 0x0016c800012e7983 */ /* 0x000ea20000300a00 */
[----:B-1----:R-:W-:-:S03]  /*2fb30*/  IMAD.WIDE R4, R0, 0x4, R32 ;  /* 0x0000000400047825 */ /* 0x002fc600078e0220 */
        /* <DEDUP_REMOVED lines=11> */
[----:B------:R3:W-:Y:S01]  /*2fbf0*/  STL.64 [R1+0x1630], R4 ;  /* 0x0016300401007387 */ /* 0x0007e20000100a00 */
[----:B-1----:R-:W-:-:S03]  /*2fc00*/  IMAD.WIDE R2, R0, 0x4, R48 ;  /* 0x0000000400027825 */ /* 0x002fc600078e0230 */
[----:B------:R-:W2:Y:S01]  /*2fc10*/  LDL.LU.64 R48, [R1+0x16e8] ;  /* 0x0016e80001307983 */ /* 0x000ea20000300a00 */
[----:B------:R-:W-:-:S03]  /*2fc20*/  IMAD.WIDE R6, R0, 0x4, R6 ;  /* 0x0000000400067825 */ /* 0x000fc600078e0206 */
[----:B------:R1:W-:Y:S04]  /*2fc30*/  STL.64 [R1+0x1638], R2 ;  /* 0x0016380201007387 */ /* 0x0003e80000100a00 */
[----:B------:R1:W-:Y:S01]  /*2fc40*/  STL.64 [R1+0x1640], R6 ;  /* 0x0016400601007387 */ /* 0x0003e20000100a00 */
[----:B---3--:R-:W-:-:S03]  /*2fc50*/  IMAD.WIDE R4, R0, 0x4, R84 ;  /* 0x0000000400047825 */ /* 0x008fc600078e0254 */
[----:B------:R-:W3:Y:S01]  /*2fc60*/  LDL.LU.64 R84, [R1+0x18a0] ;  /* 0x0018a00001547983 */ /* 0x000ee20000300a00 */
[----:B-1----:R-:W-:-:S05]  /*2fc70*/  IMAD.WIDE R2, R0, 0x4, R14 ;  /* 0x0000000400027825 */ /* 0x002fca00078e020e */
[----:B------:R1:W-:Y:S01]  /*2fc80*/  STL.64 [R1+0x1648], R2 ;  /* 0x0016480201007387 */ /* 0x0003e20000100a00 */
[----:B------:R-:W-:-:S03]  /*2fc90*/  IMAD.WIDE R6, R0, 0x4, R10 ;  /* 0x0000000400067825 */ /* 0x000fc600078e020a */
[----:B------:R4:W-:Y:S01]  /*2fca0*/  STL.64 [R1+0x1650], R4 ;  /* 0x0016500401007387 */ /* 0x0009e20000100a00 */
[----:B-1----:R-:W-:-:S05]  /*2fcb0*/  IMAD.WIDE R2, R0, 0x4, R8 ;  /* 0x0000000400027825 */ /* 0x002fca00078e0208 */
[----:B------:R1:W-:Y:S01]  /*2fcc0*/  STL.64 [R1+0x1658], R2 ;  /* 0x0016580201007387 */ /* 0x0003e20000100a00 */
[----:B----4-:R-:W-:-:S03]  /*2fcd0*/  IMAD.WIDE R4, R0, 0x4, R12 ;  /* 0x0000000400047825 */ /* 0x010fc600078e020c */
[----:B------:R4:W-:Y:S04]  /*2fce0*/  STL.64 [R1+0x1660], R6 ;  /* 0x0016600601007387 */ /* 0x0009e80000100a00 */
[----:B------:R4:W-:Y:S01]  /*2fcf0*/  STL.64 [R1+0x1668], R4 ;  /* 0x0016680401007387 */ /* 0x0009e20000100a00 */
[----:B-1----:R-:W-:-:S04]  /*2fd00*/  IMAD.WIDE R2, R0, 0x4, R22 ;  /* 0x0000000400027825 */ /* 0x002fc800078e0216 */
[C---:B----4-:R-:W-:Y:S01]  /*2fd10*/  IMAD.WIDE R6, R0.reuse, 0x4, R16 ;  /* 0x0000000400067825 */ /* 0x050fe200078e0210 */
[----:B------:R1:W-:Y:S03]  /*2fd20*/  STL.64 [R1+0x1670], R2 ;  /* 0x0016700201007387 */ /* 0x0003e60000100a00 */
[C---:B------:R-:W-:Y:S01]  /*2fd30*/  IMAD.WIDE R4, R0.reuse, 0x4, R18 ;  /* 0x0000000400047825 */ /* 0x040fe200078e0212 */
        /* <DEDUP_REMOVED lines=12> */
[----:B------:R-:W-:Y:S03]  /*2fe00*/  STL.64 [R1+0x16a8], R6 ;  /* 0x0016a80601007387 */ /* 0x000fe60000100a00 */
[C---:B-1----:R-:W-:Y:S02]  /*2fe10*/  IMAD.WIDE R2, R0.reuse, 0x4, R34 ;  /* 0x0000000400027825 */ /* 0x042fe400078e0222 */
[----:B------:R-:W4:Y:S04]  /*2fe20*/  LDL.LU.64 R34, [R1+0x1898] ;  /* 0x0018980001227983 */ /* 0x000f280000300a00 */
[----:B------:R1:W-:Y:S04]  /*2fe30*/  STL.64 [R1+0x16b0], R4 ;  /* 0x0016b00401007387 */ /* 0x0003e80000100a00 */
[----:B------:R2:W-:Y:S01]  /*2fe40*/  STL.64 [R1+0x16b8], R2 ;  /* 0x0016b80201007387 */ /* 0x0005e20000100a00 */
[----:B-1----:R-:W-:-:S03]  /*2fe50*/  IMAD.WIDE R4, R0, 0x4, R36 ;  /* 0x0000000400047825 */ /* 0x002fc600078e0224 */
[----:B------:R-:W4:Y:S04]  /*2fe60*/  LDL.LU.64 R36, [R1+0x1710] ;  /* 0x0017100001247983 */ /* 0x000f280000300a00 */
[----:B------:R-:W-:Y:S04]  /*2fe70*/  STL.64 [R1+0x16c0], R4 ;  /* 0x0016c00401007387 */ /* 0x000fe80000100a00 */
[----:B------:R-:W4:Y:S01]  /*2fe80*/  LDL.LU.64 R38, [R1+0x1708] ;  /* 0x0017080001267983 */ /* 0x000f220000300a00 */
[----:B--2---:R-:W-:-:S03]  /*2fe90*/  IMAD.WIDE R2, R0, 0x4, R46 ;  /* 0x0000000400027825 */ /* 0x004fc600078e022e */
[----:B------:R-:W2:Y:S04]  /*2fea0*/  LDL.LU.64 R46, [R1+0x18d0] ;  /* 0x0018d000012e7983 */ /* 0x000ea80000300a00 */
[----:B------:R1:W-:Y:S02]  /*2feb0*/  STL.64 [R1+0x16c8], R2 ;  /* 0x0016c80201007387 */ /* 0x0003e40000100a00 */
[----:B-1----:R-:W-:-:S04]  /*2fec0*/  IMAD.WIDE R2, R0, 0x4, R32 ;  /* 0x0000000400027825 */ /* 0x002fc800078e0220 */
[C---:B------:R-:W-:Y:S02]  /*2fed0*/  IMAD.WIDE R4, R0.reuse, 0x4, R40 ;  /* 0x0000000400047825 */ /* 0x040fe400078e0228 */
[----:B------:R-:W2:Y:S04]  /*2fee0*/  LDL.LU.64 R40, [R1+0x18c8] ;  /* 0x0018c80001287983 */ /* 0x000ea80000300a00 */
[----:B------:R1:W-:Y:S04]  /*2fef0*/  STL.64 [R1+0x16d0], R2 ;  /* 0x0016d00201007387 */ /* 0x0003e80000100a00 */
[----:B------:R1:W-:Y:S02]  /*2ff00*/  STL.64 [R1+0x16d8], R4 ;  /* 0x0016d80401007387 */ /* 0x0003e40000100a00 */
[----:B-1----:R-:W-:-:S02]  /*2ff10*/  IMAD.WIDE R2, R0, 0x4, R42 ;  /* 0x0000000400027825 */ /* 0x002fc400078e022a */
[----:B------:R-:W2:Y:S04]  /*2ff20*/  LDL.LU.64 R42, [R1+0x1730] ;  /* 0x00173000012a7983 */ /* 0x000ea80000300a00 */
[----:B------:R1:W-:Y:S01]  /*2ff30*/  STL.64 [R1+0x16e0], R2 ;  /* 0x0016e00201007387 */ /* 0x0003e20000100a00 */
[----:B------:R-:W-:-:S03]  /*2ff40*/  IMAD.WIDE R4, R0, 0x4, R44 ;  /* 0x0000000400047825 */ /* 0x000fc600078e022c */
[----:B------:R-:W2:Y:S04]  /*2ff50*/  LDL.LU.64 R44, [R1+0x1728] ;  /* 0x00172800012c7983 */ /* 0x000ea80000300a00 */
[----:B------:R-:W-:Y:S04]  /*2ff60*/  STL.64 [R1+0x16f0], R4 ;  /* 0x0016f00401007387 */ /* 0x000fe80000100a00 */
[----:B------:R-:W2:Y:S04]  /*2ff70*/  LDL.LU.64 R6, [R1+0x18e0] ;  /* 0x0018e00001067983 */ /* 0x000ea80000300a00 */
[----:B------:R-:W2:Y:S01]  /*2ff80*/  LDL.LU.64 R14, [R1+0x18d8] ;  /* 0x0018d800010e7983 */ /* 0x000ea20000300a00 */
[----:B-1----:R-:W-:-:S05]  /*2ff90*/  IMAD.WIDE R2, R0, 0x4, R48 ;  /* 0x0000000400027825 */ /* 0x002fca00078e0230 */
[----:B------:R3:W-:Y:S04]  /*2ffa0*/  STL.64 [R1+0x16e8], R2 ;  /* 0x0016e80201007387 */ /* 0x0007e80000100a00 */
[----:B------:R-:W2:Y:S04]  /*2ffb0*/  LDL.LU.64 R48, [R1+0x18b0] ;  /* 0x0018b00001307983 */ /* 0x000ea80000300a00 */
[----:B------:R-:W2:Y:S04]  /*2ffc0*/  LDL.LU.64 R8, [R1+0x18a8] ;  /* 0x0018a80001087983 */ /* 0x000ea80000300a00 */
[----:B------:R-:W2:Y:S01]  /*2ffd0*/  LDL.LU.64 R10, [R1+0x18f0] ;  /* 0x0018f000010a7983 */ /* 0x000ea20000300a00 */
[----:B---3--:R-:W-:-:S05]  /*2ffe0*/  IMAD.WIDE R2, R0, 0x4, R84 ;  /* 0x0000000400027825 */ /* 0x008fca00078e0254 */
        /* <DEDUP_REMOVED lines=13> */
[----:B------:R-:W4:Y:S04]  /*300c0*/  LDL.LU.64 R34, [R1+0x1920] ;  /* 0x0019200001227983 */ /* 0x000f280000300a00 */
[----:B------:R1:W-:Y:S02]  /*300d0*/  STL.64 [R1+0x1700], R4 ;  /* 0x0017000401007387 */ /* 0x0003e40000100a00 */
[C---:B-1----:R-:W-:Y:S02]  /*300e0*/  IMAD.WIDE R2, R0.reuse, 0x4, R36 ;  /* 0x0000000400027825 */ /* 0x042fe400078e0224 */
[----:B------:R-:W4:Y:S02]  /*300f0*/  LDL.LU.64 R36, [R1+0x1918] ;  /* 0x0019180001247983 */ /* 0x000f240000300a00 */
[----:B------:R-:W-:-:S02]  /*30100*/  IMAD.WIDE R4, R0, 0x4, R38 ;  /* 0x0000000400047825 */ /* 0x000fc400078e0226 */
[----:B------:R2:W-:Y:S04]  /*30110*/  STL.64 [R1+0x1710], R2 ;  /* 0x0017100201007387 */ /* 0x0005e80000100a00 */
[----:B------:R-:W4:Y:S04]  /*30120*/  LDL.LU.64 R38, [R1+0x17d0] ;  /* 0x0017d00001267983 */ /* 0x000f280000300a00 */
[----:B------:R-:W-:Y:S01]  /*30130*/  STL.64 [R1+0x1708], R4 ;  /* 0x0017080401007387 */ /* 0x000fe20000100a00 */
[----:B--2---:R-:W-:-:S03]  /*30140*/  IMAD.WIDE R2, R0, 0x4, R46 ;  /* 0x0000000400027825 */ /* 0x004fc600078e022e */
        /* <DEDUP_REMOVED lines=8> */
[----:B-1----:R-:W-:-:S03]  /*301d0*/  IMAD.WIDE R2, R0, 0x4, R44 ;  /* 0x0000000400027825 */ /* 0x002fc600078e022c */
[----:B------:R-:W2:Y:S01]  /*301e0*/  LDL.LU.64 R44, [R1+0x17f0] ;  /* 0x0017f000012c7983 */ /* 0x000ea20000300a00 */
[----:B------:R-:W-:-:S03]  /*301f0*/  IMAD.WIDE R6, R0, 0x4, R6 ;  /* 0x0000000400067825 */ /* 0x000fc600078e0206 */
[----:B------:R1:W-:Y:S04]  /*30200*/  STL.64 [R1+0x1728], R2 ;  /* 0x0017280201007387 */ /* 0x0003e80000100a00 */
[----:B------:R1:W-:Y:S02]  /*30210*/  STL.64 [R1+0x1738], R6 ;  /* 0x0017380601007387 */ /* 0x0003e40000100a00 */
[----:B-1----:R-:W-:-:S04]  /*30220*/  IMAD.WIDE R2, R0, 0x4, R14 ;  /* 0x0000000400027825 */ /* 0x002fc800078e020e */
[C---:B------:R-:W-:Y:S02]  /*30230*/  IMAD.WIDE R4, R0.reuse, 0x4, R48 ;  /* 0x0000000400047825 */ /* 0x040fe400078e0230 */
[----:B------:R-:W2:Y:S04]  /*30240*/  LDL.LU.64 R48, [R1+0x17e0] ;  /* 0x0017e00001307983 */ /* 0x000ea80000300a00 */
        /* <DEDUP_REMOVED lines=31> */
[----:B------:R-:W-:Y:S04]  /*30440*/  STL.64 [R1+0x17b8], R4 ;  /* 0x0017b80401007387 */ /* 0x000fe80000100a00 */
[----:B------:R-:W4:Y:S01]  /*30450*/  LDL.LU.64 R32, [R1+0x1810] ;  /* 0x0018100001207983 */ /* 0x000f220000300a00 */
[----:B-1----:R-:W-:-:S03]  /*30460*/  IMAD.WIDE R2, R0, 0x4, R36 ;  /* 0x0000000400027825 */ /* 0x002fc600078e0224 */
[----:B------:R-:W4:Y:S04]  /*30470*/  LDL.LU.64 R36, [R1+0x1808] ;  /* 0x0018080001247983 */ /* 0x000f280000300a00 */
[----:B------:R1:W-:Y:S02]  /*30480*/  STL.64 [R1+0x17c0], R2 ;  /* 0x0017c00201007387 */ /* 0x0003e40000100a00 */
[----:B-1----:R-:W-:-:S04]  /*30490*/  IMAD.WIDE R2, R0, 0x4, R38 ;  /* 0x0000000400027825 */ /* 0x002fc800078e0226 */
[C---:B--2---:R-:W-:Y:S02]  /*304a0*/  IMAD.WIDE R4, R0.reuse, 0x4, R46 ;  /* 0x0000000400047825 */ /* 0x044fe400078e022e */
        /* <DEDUP_REMOVED lines=57> */
[----:B------:R1:W-:Y:S02]  /*30840*/  STL.64 [R1+0x1838], R4 ;  /* 0x0018380401007387 */ /* 0x0003e40000100a00 */
[----:B-1----:R-:W-:-:S05]  /*30850*/  IMAD.WIDE R2, R0, 0x4, R8 ;  /* 0x0000000400027825 */ /* 0x002fca00078e0208 */
[----:B------:R1:W-:Y:S01]  /*30860*/  STL.64 [R1+0x1840], R2 ;  /* 0x0018400201007387 */ /* 0x0003e20000100a00 */
[----:B------:R-:W-:-:S03]  /*30870*/  IMAD.WIDE R4, R0, 0x4, R12 ;  /* 0x0000000400047825 */ /* 0x000fc600078e020c */
        /* <DEDUP_REMOVED lines=40> */
[----:B------:R-:W-:Y:S04]  /*30b00*/  STL.64 [R1+0x18b0], R4 ;  /* 0x0018b00401007387 */ /* 0x000fe80000100a00 */
[----:B------:R-:W2:Y:S04]  /*30b10*/  LDL.LU.64 R6, [R1+0xff0] ;  /* 0x000ff00001067983 */ /* 0x000ea80000300a00 */
[----:B------:R-:W2:Y:S01]  /*30b20*/  LDL.LU.64 R14, [R1+0xfe8] ;  /* 0x000fe800010e7983 */ /* 0x000ea20000300a00 */
[----:B------:R-:W-:-:S05]  /*30b30*/  IMAD.WIDE R2, R0, 0x4, R42 ;  /* 0x0000000400027825 */ /* 0x000fca00078e022a */
        /* <DEDUP_REMOVED lines=49> */
[----:B------:R1:W-:Y:S02]  /*30e50*/  STL.64 [R1+0x18f0], R6 ;  /* 0x0018f00601007387 */ /* 0x0003e40000100a00 */
[C---:B-1----:R-:W-:Y:S02]  /*30e60*/  IMAD.WIDE R2, R0.reuse, 0x4, R22 ;  /* 0x0000000400027825 */ /* 0x042fe400078e0216 */
[----:B------:R1:W-:Y:S02]  /*30e70*/  STL.64 [R1+0x18f8], R4 ;  /* 0x0018f80401007387 */ /* 0x0003e40000100a00 */
[C---:B------:R-:W-:Y:S02]  /*30e80*/  IMAD.WIDE R6, R0.reuse, 0x4, R16 ;  /* 0x0000000400067825 */ /* 0x040fe400078e0210 */
        /* <DEDUP_REMOVED lines=74> */
[----:B------:R-:W-:Y:S01]  /*31330*/  STL.64 [R1+0xfa8], R4 ;  /* 0x000fa80401007387 */ /* 0x000fe20000100a00 */
[----:B--2---:R-:W-:-:S03]  /*31340*/  IMAD.WIDE R2, R0, 0x4, R46 ;  /* 0x0000000400027825 */ /* 0x004fc600078e022e */
        /* <DEDUP_REMOVED lines=317> */
[----:B------:R-:W-:Y:S04]  /*32720*/  STL.64 [R1+0x1bf0], R4 ;  /* 0x001bf00401007387 */ /* 0x000fe80000100a00 */
[----:B------:R-:W2:Y:S01]  /*32730*/  LDL.LU.64 R32, [R1+0x2060] ;  /* 0x0020600001207983 */ /* 0x000ea20000300a00 */
[----:B-1----:R-:W-:-:S03]  /*32740*/  IMAD.WIDE R2, R0, 0x4, R40 ;  /* 0x0000000400027825 */ /* 0x002fc600078e0228 */
        /* <DEDUP_REMOVED lines=63> */
[----:B------:R1:W-:Y:S04]  /*32b40*/  STL.64 [R1+0x4368], R2 ;  /* 0x0043680201007387 */ /* 0x0003e80000100a00 */
[----:B------:R4:W-:Y:S02]  /*32b50*/  STL.64 [R1+0x4360], R6 ;  /* 0x0043600601007387 */ /* 0x0009e40000100a00 */
[----:B----4-:R-:W-:-:S04]  /*32b60*/  IMAD.WIDE R4, R0, 0x4, R12 ;  /* 0x0000000400047825 */ /* 0x010fc800078e020c */
[C---:B-1----:R-:W-:Y:S01]  /*32b70*/  IMAD.WIDE R2, R0.reuse, 0x4, R22 ;  /* 0x0000000400027825 */ /* 0x042fe200078e0216 */
        /* <DEDUP_REMOVED lines=15> */
[----:B------:R-:W-:Y:S01]  /*32c70*/  STL.64 [R1+0x4318], R6 ;  /* 0x0043180601007387 */ /* 0x000fe20000100a00 */
[----:B-1----:R-:W-:-:S04]  /*32c80*/  IMAD.WIDE R4, R0, 0x4, R38 ;  /* 0x0000000400047825 */ /* 0x002fc800078e0226 */
[C---:B----4-:R-:W-:Y:S02]  /*32c90*/  IMAD.WIDE R2, R0.reuse, 0x4, R34 ;  /* 0x0000000400027825 */ /* 0x050fe400078e0222 */
        /* <DEDUP_REMOVED lines=536> */
[----:B------:R1:W-:Y:S04]  /*34e20*/  STL.64 [R1+0x3da0], R2 ;  /* 0x003da00201007387 */ /* 0x0003e80000100a00 */
[----:B------:R2:W-:Y:S02]  /*34e30*/  STL.64 [R1+0x3d98], R6 ;  /* 0x003d980601007387 */ /* 0x0005e40000100a00 */
[----:B--2---:R-:W-:-:S04]  /*34e40*/  IMAD.WIDE R4, R0, 0x4, R12 ;  /* 0x0000000400047825 */ /* 0x004fc800078e020c */
[C---:B-1----:R-:W-:Y:S01]  /*34e50*/  IMAD.WIDE R2, R0.reuse, 0x4, R22 ;  /* 0x0000000400027825 */ /* 0x042fe200078e0216 */
        /* <DEDUP_REMOVED lines=15> */
[----:B------:R-:W-:Y:S01]  /*34f50*/  STL.64 [R1+0x3d50], R6 ;  /* 0x003d500601007387 */ /* 0x000fe20000100a00 */
[----:B-1----:R-:W-:-:S04]  /*34f60*/  IMAD.WIDE R4, R0, 0x4, R38 ;  /* 0x0000000400047825 */ /* 0x002fc800078e0226 */
[C---:B--2---:R-:W-:Y:S02]  /*34f70*/  IMAD.WIDE R2, R0.reuse, 0x4, R46 ;  /* 0x0000000400027825 */ /* 0x044fe400078e022e */
[----:B------:R-:W2:Y:S04]  /*34f80*/  LDL.LU.64 R46, [R1+0x1db8] ;  /* 0x001db800012e7983 */ /* 0x000ea80000300a00 */
[----:B------:R1:W-:Y:S04]  /*34f90*/  STL.64 [R1+0x3d48], R4 ;  /* 0x003d480401007387 */ /* 0x0003e80000100a00 */
[----:B------:R1:W-:Y:S02]  /*34fa0*/  STL.64 [R1+0x3d40], R2 ;  /* 0x003d400201007387 */ /* 0x0003e40000100a00 */
[----:B-1----:R-:W-:-:S02]  /*34fb0*/  IMAD.WIDE R4, R0, 0x4, R40 ;  /* 0x0000000400047825 */ /* 0x002fc400078e0228 */
[----:B------:R-:W2:Y:S04]  /*34fc0*/  LDL.LU.64 R40, [R1+0x24a0] ;  /* 0x0024a00001287983 */ /* 0x000ea80000300a00 */
[----:B------:R-:W-:Y:S04]  /*34fd0*/  STL.64 [R1+0x3d38], R4 ;  /* 0x003d380401007387 */ /* 0x000fe80000100a00 */
[----:B------:R-:W2:Y:S01]  /*34fe0*/  LDL.LU.64 R38, [R1+0x2338] ;  /* 0x0023380001267983 */ /* 0x000ea20000300a00 */
[----:B------:R-:W-:-:S03]  /*34ff0*/  IMAD.WIDE R2, R0, 0x4, R42 ;  /* 0x0000000400027825 */ /* 0x000fc600078e022a */
[----:B------:R-:W2:Y:S04]  /*35000*/  LDL.LU.64 R42, [R1+0x1db0] ;  /* 0x001db000012a7983 */ /* 0x000ea80000300a00 */
[----:B------:R1:W-:Y:S02]  /*35010*/  STL.64 [R1+0x3d30], R2 ;  /* 0x003d300201007387 */ /* 0x0003e40000100a00 */
[----:B-1----:R-:W-:-:S04]  /*35020*/  IMAD.WIDE R2, R0, 0x4, R32 ;  /* 0x0000000400027825 */ /* 0x002fc800078e0220 */
[C---:B------:R-:W-:Y:S02]  /*35030*/  IMAD.WIDE R4, R0.reuse, 0x4, R44 ;  /* 0x0000000400047825 */ /* 0x040fe400078e022c */
[----:B------:R-:W2:Y:S04]  /*35040*/  LDL.LU.64 R44, [R1+0x1d98] ;  /* 0x001d9800012c7983 */ /* 0x000ea80000300a00 */
        /* <DEDUP_REMOVED lines=404> */
[----:B------:R-:W3:Y:S04]  /*36990*/  LDL.LU.64 R84, [R1+0xa48] ;  /* 0x000a480001547983 */ /* 0x000ee80000300a00 */
[----:B------:R4:W-:Y:S01]  /*369a0*/  STL.64 [R1+0x3910], R2 ;  /* 0x0039100201007387 */ /* 0x0009e20000100a00 */
[----:B-1----:R-:W-:-:S03]  /*369b0*/  IMAD.WIDE R4, R0, 0x4, R38 ;  /* 0x0000000400047825 */ /* 0x002fc600078e0226 */
        /* <DEDUP_REMOVED lines=215> */
[----:B------:R1:W-:Y:S02]  /*37730*/  STL.64 [R1+0x36c0], R2 ;  /* 0x0036c00201007387 */ /* 0x0003e40000100a00 */
[----:B-1----:R-:W-:-:S02]  /*37740*/  IMAD.WIDE R4, R0, 0x4, R18 ;  /* 0x0000000400047825 */ /* 0x002fc400078e0212 */
        /* <DEDUP_REMOVED lines=74> */
[----:B------:R-:W4:Y:S04]  /*37bf0*/  LDL.LU.64 R34, [R1+0x24e8] ;  /* 0x0024e80001227983 */ /* 0x000f280000300a00 */
[----:B------:R1:W-:Y:S01]  /*37c00*/  STL.64 [R1+0x3600], R2 ;  /* 0x0036000201007387 */ /* 0x0003e20000100a00 */
[----:B------:R-:W-:-:S05]  /*37c10*/  IMAD.WIDE R6, R0, 0x4, R6 ;  /* 0x0000000400067825 */ /* 0x000fca00078e0206 */
        /* <DEDUP_REMOVED lines=90> */
[----:B------:R-:W3:Y:S04]  /*381c0*/  LDL.LU.64 R84, [R1+0x2750] ;  /* 0x0027500001547983 */ /* 0x000ee80000300a00 */
[----:B------:R1:W-:Y:S01]  /*381d0*/  STL.64 [R1+0x3508], R2 ;  /* 0x0035080201007387 */ /* 0x0003e20000100a00 */
[----:B------:R-:W-:-:S05]  /*381e0*/  IMAD.WIDE R6, R0, 0x4, R6 ;  /* 0x0000000400067825 */ /* 0x000fca00078e0206 */
        /* <DEDUP_REMOVED lines=28> */
[----:B-1----:R-:W-:-:S03]  /*383b0*/  IMAD.WIDE R4, R0, 0x4, R34 ;  /* 0x0000000400047825 */ /* 0x002fc600078e0222 */
[----:B------:R-:W4:Y:S01]  /*383c0*/  LDL.LU.64 R34, [R1+0x8d0] ;  /* 0x0008d00001227983 */ /* 0x000f220000300a00 */
[----:B------:R-:W-:-:S03]  /*383d0*/  IMAD.WIDE R2, R0, 0x4, R36 ;  /* 0x0000000400027825 */ /* 0x000fc600078e0224 */
[----:B------:R2:W-:Y:S04]  /*383e0*/  STL.64 [R1+0x3490], R4 ;  /* 0x0034900401007387 */ /* 0x0005e80000100a00 */
[----:B------:R1:W-:Y:S04]  /*383f0*/  STL.64 [R1+0xe98], R2 ;  /* 0x000e980201007387 */ /* 0x0003e80000100a00 */
[----:B------:R-:W4:Y:S01]  /*38400*/  LDL.LU.64 R36, [R1+0x8c8] ;  /* 0x0008c80001247983 */ /* 0x000f220000300a00 */
[----:B--2---:R-:W-:-:S05]  /*38410*/  IMAD.WIDE R4, R0, 0x4, R46 ;  /* 0x0000000400047825 */ /* 0x004fca00078e022e */
        /* <DEDUP_REMOVED lines=81> */
[C---:B----4-:R-:W-:Y:S01]  /*38930*/  IMAD.WIDE R2, R0.reuse, 0x4, R26 ;  /* 0x0000000400027825 */ /* 0x050fe200078e021a */
[----:B------:R-:W-:Y:S04]  /*38940*/  STL.64 [R1+0x3b18], R4 ;  /* 0x003b180401007387 */ /* 0x000fe80000100a00 */
[----:B------:R1:W-:Y:S01]  /*38950*/  STL.64 [R1+0x3e70], R2 ;  /* 0x003e700201007387 */ /* 0x0003e20000100a00 */
[----:B------:R-:W-:-:S04]  /*38960*/  IMAD.WIDE R250, R0, 0x4, R28 ;  /* 0x0000000400fa7825 */ /* 0x000fc800078e021c */
[C---:B------:R-:W-:Y:S02]  /*38970*/  IMAD.WIDE R248, R0.reuse, 0x4, R38 ;  /* 0x0000000400f87825 */ /* 0x040fe400078e0226 */
[----:B------:R-:W4:Y:S02]  /*38980*/  LDL.LU.64 R38, [R1+0x2890] ;  /* 0x0028900001267983 */ /* 0x000f240000300a00 */
[----:B-1----:R-:W-:-:S05]  /*38990*/  IMAD.WIDE R2, R0, 0x4, R32 ;  /* 0x0000000400027825 */ /* 0x002fca00078e0220 */
[----:B------:R1:W-:Y:S04]  /*389a0*/  STL.64 [R1+0x3e78], R2 ;  /* 0x003e780201007387 */ /* 0x0003e80000100a00 */
[----:B------:R-:W-:Y:S01]  /*389b0*/  STL.64 [R1+0x3e68], R250 ;  /* 0x003e68fa01007387 */ /* 0x000fe20000100a00 */
[----:B------:R-:W-:-:S05]  /*389c0*/  IMAD.WIDE R4, R0, 0x4, R34 ;  /* 0x0000000400047825 */ /* 0x000fca00078e0222 */
[----:B------:R-:W-:Y:S01]  /*389d0*/  STL.64 [R1+0x3e90], R4 ;  /* 0x003e900401007387 */ /* 0x000fe20000100a00 */
[----:B-1----:R-:W-:-:S03]  /*389e0*/  IMAD.WIDE R2, R0, 0x4, R36 ;  /* 0x0000000400027825 */ /* 0x002fc600078e0224 */
[----:B------:R-:W4:Y:S04]  /*389f0*/  LDL.LU.64 R36, [R1+0x790] ;  /* 0x0007900001247983 */ /* 0x000f280000300a00 */
[----:B------:R-:W-:Y:S04]  /*38a00*/  STL.64 [R1+0x3e60], R248 ;  /* 0x003e60f801007387 */ /* 0x000fe80000100a00 */
[----:B------:R2:W-:Y:S02]  /*38a10*/  STL.64 [R1+0x3e88], R2 ;  /* 0x003e880201007387 */ /* 0x0005e40000100a00 */
[----:B--2---:R-:W-:-:S02]  /*38a20*/  IMAD.WIDE R2, R0, 0x4, R46 ;  /* 0x0000000400027825 */ /* 0x004fc400078e022e */
[----:B------:R-:W2:Y:S04]  /*38a30*/  LDL.LU.64 R46, [R1+0x788] ;  /* 0x00078800012e7983 */ /* 0x000ea80000300a00 */
[----:B------:R3:W-:Y:S01]  /*38a40*/  STL.64 [R1+0x3e80], R2 ;  /* 0x003e800201007387 */ /* 0x0007e20000100a00 */
[----:B------:R-:W-:-:S03]  /*38a50*/  IMAD.WIDE R246, R0, 0x4, R40 ;  /* 0x0000000400f67825 */ /* 0x000fc600078e0228 */
[----:B------:R-:W2:Y:S01]  /*38a60*/  LDL.LU.64 R40, [R1+0x28a8] ;  /* 0x0028a80001287983 */ /* 0x000ea20000300a00 */
[----:B------:R-:W-:-:S03]  /*38a70*/  IMAD.WIDE R244, R0, 0x4, R42 ;  /* 0x0000000400f47825 */ /* 0x000fc600078e022a */
[----:B------:R-:W2:Y:S01]  /*38a80*/  LDL.LU.64 R42, [R1+0x28a0] ;  /* 0x0028a000012a7983 */ /* 0x000ea20000300a00 */
[----:B------:R-:W-:-:S03]  /*38a90*/  IMAD.WIDE R238, R0, 0x4, R44 ;  /* 0x0000000400ee7825 */ /* 0x000fc600078e022c */
[----:B------:R-:W2:Y:S01]  /*38aa0*/  LDL.LU.64 R44, [R1+0x740] ;  /* 0x00074000012c7983 */ /* 0x000ea20000300a00 */
[----:B------:R-:W-:-:S03]  /*38ab0*/  IMAD.WIDE R236, R0, 0x4, R48 ;  /* 0x0000000400ec7825 */ /* 0x000fc600078e0230 */
[----:B------:R-:W2:Y:S04]  /*38ac0*/  LDL.LU.64 R48, [R1+0x738] ;  /* 0x0007380001307983 */ /* 0x000ea80000300a00 */
[----:B------:R-:W-:Y:S01]  /*38ad0*/  STL.64 [R1+0x3e98], R246 ;  /* 0x003e98f601007387 */ /* 0x000fe20000100a00 */
[----:B---3--:R-:W-:-:S03]  /*38ae0*/  IMAD.WIDE R2, R0, 0x4, R84 ;  /* 0x0000000400027825 */ /* 0x008fc600078e0254 */
[----:B------:R-:W3:Y:S04]  /*38af0*/  LDL.LU.64 R84, [R1+0x28b8] ;  /* 0x0028b80001547983 */ /* 0x000ee80000300a00 */
[----:B------:R-:W3:Y:S04]  /*38b00*/  LDL.LU.64 R8, [R1+0x28b0] ;  /* 0x0028b00001087983 */ /* 0x000ee80000300a00 */
        /* <DEDUP_REMOVED lines=11> */
[----:B------:R-:W-:Y:S04]  /*38bc0*/  STL.64 [R1+0x3eb0], R244 ;  /* 0x003eb0f401007387 */ /* 0x000fe80000100a00 */
[----:B------:R-:W3:Y:S04]  /*38bd0*/  LDL.LU.64 R26, [R1+0x28e8] ;  /* 0x0028e800011a7983 */ /* 0x000ee80000300a00 */
[----:B------:R-:W3:Y:S01]  /*38be0*/  LDL.LU.64 R24, [R1+0x28e0] ;  /* 0x0028e00001187983 */ /* 0x000ee20000300a00 */
[----:B----4-:R-:W-:-:S05]  /*38bf0*/  IMAD.WIDE R2, R0, 0x4, R38 ;  /* 0x0000000400027825 */ /* 0x010fca00078e0226 */
[----:B------:R1:W-:Y:S04]  /*38c00*/  STL.64 [R1+0x3ed0], R2 ;  /* 0x003ed00201007387 */ /* 0x0003e80000100a00 */
[----:B------:R-:W-:Y:S04]  /*38c10*/  STL.64 [R1+0x3ea8], R238 ;  /* 0x003ea8ee01007387 */ /* 0x000fe80000100a00 */
[----:B------:R-:W4:Y:S01]  /*38c20*/  LDL.LU.64 R38, [R1+0x730] ;  /* 0x0007300001267983 */ /* 0x000f220000300a00 */
[----:B-1----:R-:W-:-:S03]  /*38c30*/  IMAD.WIDE R2, R0, 0x4, R36 ;  /* 0x0000000400027825 */ /* 0x002fc600078e0224 */
[----:B------:R-:W4:Y:S04]  /*38c40*/  LDL.LU.64 R36, [R1+0x728] ;  /* 0x0007280001247983 */ /* 0x000f280000300a00 */
[----:B------:R2:W-:Y:S04]  /*38c50*/  STL.64 [R1+0x3ec8], R2 ;  /* 0x003ec80201007387 */ /* 0x0005e80000100a00 */
[----:B------:R-:W-:Y:S01]  /*38c60*/  STL.64 [R1+0x3ea0], R236 ;  /* 0x003ea0ec01007387 */ /* 0x000fe20000100a00 */
[----:B--2---:R-:W-:-:S03]  /*38c70*/  IMAD.WIDE R2, R0, 0x4, R46 ;  /* 0x0000000400027825 */ /* 0x004fc600078e022e */
[----:B------:R-:W2:Y:S04]  /*38c80*/  LDL.LU.64 R46, [R1+0x28f8] ;  /* 0x0028f800012e7983 */ /* 0x000ea80000300a00 */
[----:B------:R1:W-:Y:S01]  /*38c90*/  STL.64 [R1+0x3ec0], R2 ;  /* 0x003ec00201007387 */ /* 0x0003e20000100a00 */
[----:B------:R-:W-:-:S03]  /*38ca0*/  IMAD.WIDE R4, R0, 0x4, R40 ;  /* 0x0000000400047825 */ /* 0x000fc600078e0228 */
        /* <DEDUP_REMOVED lines=9> */
[----:B------:R-:W2:Y:S04]  /*38d40*/  LDL.LU.64 R48, [R1+0x2908] ;  /* 0x0029080001307983 */ /* 0x000ea80000300a00 */
[----:B------:R1:W-:Y:S01]  /*38d50*/  STL.64 [R1+0x3ee0], R2 ;  /* 0x003ee00201007387 */ /* 0x0003e20000100a00 */
[----:B---3--:R-:W-:-:S03]  /*38d60*/  IMAD.WIDE R4, R0, 0x4, R84 ;  /* 0x0000000400047825 */ /* 0x008fc600078e0254 */
[----:B------:R-:W3:Y:S01]  /*38d70*/  LDL.LU.64 R84, [R1+0x2900] ;  /* 0x0029000001547983 */ /* 0x000ee20000300a00 */
[----:B-1----:R-:W-:-:S03]  /*38d80*/  IMAD.WIDE R2, R0, 0x4, R8 ;  /* 0x0000000400027825 */ /* 0x002fc600078e0208 */
        /* <DEDUP_REMOVED lines=24> */
[----:B------:R2:W-:Y:S04]  /*38f10*/  STL.64 [R1+0x3f58], R26 ;  /* 0x003f581a01007387 */ /* 0x0005e80000100a00 */
[----:B------:R2:W-:Y:S01]  /*38f20*/  STL.64 [R1+0x3f70], R24 ;  /* 0x003f701801007387 */ /* 0x0005e20000100a00 */
[----:B-1----:R-:W-:-:S04]  /*38f30*/  IMAD.WIDE R6, R0, 0x4, R86 ;  /* 0x0000000400067825 */ /* 0x002fc800078e0256 */
[----:B------:R-:W-:-:S04]  /*38f40*/  IMAD.WIDE R4, R0, 0x4, R78 ;  /* 0x0000000400047825 */ /* 0x000fc800078e024e */
[----:B----4-:R-:W-:-:S05]  /*38f50*/  IMAD.WIDE R22, R0, 0x4, R38 ;  /* 0x0000000400167825 */ /* 0x010fca00078e0226 */
[----:B------:R1:W-:Y:S01]  /*38f60*/  STL.64 [R1+0x3f68], R22 ;  /* 0x003f681601007387 */ /* 0x0003e20000100a00 */
[----:B------:R-:W-:-:S05]  /*38f70*/  IMAD.WIDE R20, R0, 0x4, R36 ;  /* 0x0000000400147825 */ /* 0x000fca00078e0224 */
[----:B------:R1:W-:Y:S01]  /*38f80*/  STL.64 [R1+0x3f60], R20 ;  /* 0x003f601401007387 */ /* 0x0003e20000100a00 */
[----:B--2---:R-:W-:-:S05]  /*38f90*/  IMAD.WIDE R18, R0, 0x4, R46 ;  /* 0x0000000400127825 */ /* 0x004fca00078e022e */
[----:B------:R1:W-:Y:S01]  /*38fa0*/  STL.64 [R1+0x3f78], R18 ;  /* 0x003f781201007387 */ /* 0x0003e20000100a00 */
[----:B------:R-:W-:-:S05]  /*38fb0*/  IMAD.WIDE R16, R0, 0x4, R40 ;  /* 0x0000000400107825 */ /* 0x000fca00078e0228 */
[----:B------:R1:W-:Y:S01]  /*38fc0*/  STL.64 [R1+0x3f90], R16 ;  /* 0x003f901001007387 */ /* 0x0003e20000100a00 */
[----:B------:R-:W-:-:S05]  /*38fd0*/  IMAD.WIDE R14, R0, 0x4, R42 ;  /* 0x00000004000e7825 */ /* 0x000fca00078e022a */
[----:B------:R1:W-:Y:S01]  /*38fe0*/  STL.64 [R1+0x3f88], R14 ;  /* 0x003f880e01007387 */ /* 0x0003e20000100a00 */
[----:B------:R-:W-:-:S05]  /*38ff0*/  IMAD.WIDE R12, R0, 0x4, R44 ;  /* 0x00000004000c7825 */ /* 0x000fca00078e022c */
[----:B------:R1:W-:Y:S01]  /*39000*/  STL.64 [R1+0x3f80], R12 ;  /* 0x003f800c01007387 */ /* 0x0003e20000100a00 */
[----:B------:R-:W-:-:S05]  /*39010*/  IMAD.WIDE R10, R0, 0x4, R48 ;  /* 0x00000004000a7825 */ /* 0x000fca00078e0230 */
[----:B------:R1:W-:Y:S04]  /*39020*/  STL.64 [R1+0x3fa0], R10 ;  /* 0x003fa00a01007387 */ /* 0x0003e80000100a00 */
[----:B------:R1:W-:Y:S01]  /*39030*/  STL [R1+0x70], RZ ;  /* 0x000070ff01007387 */ /* 0x0003e20000100800 */
[----:B---3--:R-:W-:-:S05]  /*39040*/  IMAD.WIDE R8, R0, 0x4, R84 ;  /* 0x0000000400087825 */ /* 0x008fca00078e0254 */
[----:B------:R1:W-:Y:S04]  /*39050*/  STL.64 [R1+0x3fb0], R8 ;  /* 0x003fb00801007387 */ /* 0x0003e80000100a00 */
[----:B------:R1:W-:Y:S04]  /*39060*/  STL [R1+0x74], RZ ;  /* 0x000074ff01007387 */ /* 0x0003e80000100800 */
[----:B------:R1:W-:Y:S04]  /*39070*/  STL.64 [R1+0x3fa8], R6 ;  /* 0x003fa80601007387 */ /* 0x0003e80000100a00 */
[----:B------:R1:W-:Y:S04]  /*39080*/  STL [R1+0x78], RZ ;  /* 0x000078ff01007387 */ /* 0x0003e80000100800 */
[----:B------:R1:W-:Y:S04]  /*39090*/  STL.64 [R1+0x3f98], R4 ;  /* 0x003f980401007387 */ /* 0x0003e80000100a00 */
[----:B------:R1:W-:Y:S04]  /*390a0*/  STL [R1+0x7c], RZ ;  /* 0x00007cff01007387 */ /* 0x0003e80000100800 */
        /* <DEDUP_REMOVED lines=228> */
[----:B------:R-:W2:Y:S04]  /*39ef0*/  LDL.LU.64 R48, [R1+0x568] ;  /* 0x0005680001307983 */ /* 0x000ea80000300a00 */
[----:B------:R-:W3:Y:S04]  /*39f00*/  LDL.LU.64 R46, [R1+0x660] ;  /* 0x00066000012e7983 */ /* 0x000ee80000300a00 */
[----:B------:R-:W4:Y:S04]  /*39f10*/  LDL.LU.64 R44, [R1+0x668] ;  /* 0x00066800012c7983 */ /* 0x000f280000300a00 */
[----:B------:R-:W4:Y:S04]  /*39f20*/  LDL.LU.64 R42, [R1+0x670] ;  /* 0x00067000012a7983 */ /* 0x000f280000300a00 */
        /* <DEDUP_REMOVED lines=8> */
[----:B------:R-:W4:Y:S04]  /*39fb0*/  LDL.LU.64 R40, [R1+0x678] ;  /* 0x0006780001287983 */ /* 0x000f280000300a00 */
[----:B------:R-:W4:Y:S04]  /*39fc0*/  LDL.LU.64 R38, [R1+0x680] ;  /* 0x0006800001267983 */ /* 0x000f280000300a00 */
        /* <DEDUP_REMOVED lines=18> */
[----:B------:R1:W-:Y:S01]  /*3a0f0*/  STL [R1+0x750], RZ ;  /* 0x000750ff01007387 */ /* 0x0003e20000100800 */
[----:B------:R-:W-:-:S04]  /*3a100*/  MOV R79, c[0x0][0x180] ;  /* 0x00006000004f7a02 */ /* 0x000fc80000000f00 */
[----:B------:R-:W-:Y:S01]  /*3a110*/  IADD3 R0, R79, -0x100, RZ ;  /* 0xffffff004f007810 */ /* 0x000fe20007ffe0ff */
[----:B------:R-:W-:Y:S01]  /*3a120*/  IMAD.MOV.U32 R79, RZ, RZ, 0x7f ;  /* 0x0000007fff4f7424 */ /* 0x000fe200078e00ff */
[----:B------:R-:W-:-:S04]  /*3a130*/  CS2R R172, SRZ ;  /* 0x0000000000ac7805 */ /* 0x000fc8000001ff00 */
[----:B------:R-:W-:Y:S01]  /*3a140*/  IADD3 R79, R79, c[0x0][0x180], RZ ;  /* 0x000060004f4f7a10 */ /* 0x000fe20007ffe0ff */
[----:B------:R-:W-:Y:S01]  /*3a150*/  CS2R R174, SRZ ;  /* 0x0000000000ae7805 */ /* 0x000fe2000001ff00 */
        /* <DEDUP_REMOVED lines=24> */
[----:B--2---:R-:W-:-:S04]  /*3a2e0*/  IMAD.WIDE R48, R252, 0x4, R48 ;  /* 0x00000004fc307825 */ /* 0x004fc800078e0230 */
[C---:B---3--:R-:W-:Y:S01]  /*3a2f0*/  IMAD.WIDE R46, R252.reuse, 0x4, R46 ;  /* 0x00000004fc2e7825 */ /* 0x048fe200078e022e */
[----:B------:R1:W-:Y:S03]  /*3a300*/  LDGSTS.E [R76+0x4f300], [R48.64], !P5 ;  /* 0x4f300000304c7fae */ /* 0x0003e6000e921848 */
[C---:B----4-:R-:W-:Y:S01]  /*3a310*/  IMAD.WIDE R44, R252.reuse, 0x4, R44 ;  /* 0x00000004fc2c7825 */ /* 0x050fe200078e022c */
[----:B------:R1:W-:Y:S03]  /*3a320*/  LDGSTS.E [R76+0x4f380], [R46.64], !P5 ;  /* 0x4f3800002e4c7fae */ /* 0x0003e6000e921848 */
[----:B------:R-:W-:Y:S01]  /*3a330*/  IMAD.WIDE R42, R252, 0x4, R42 ;  /* 0x00000004fc2a7825 */ /* 0x000fe200078e022a */
[----:B------:R1:W-:Y:S01]  /*3a340*/  LDGSTS.E [R76+0x4f700], [R44.64], !P1 ;  /* 0x4f7000002c4c7fae */ /* 0x0003e2000c921848 */
[----:B------:R-:W-:-:S03]  /*3a350*/  ISETP.GE.U32.AND P5, PT, R0, 0x7ffffe81, PT ;  /* 0x7ffffe810000780c */ /* 0x000fc60003fa6070 */
[----:B------:R1:W-:Y:S01]  /*3a360*/  LDGSTS.E [R76+0x4f780], [R42.64], !P1 ;  /* 0x4f7800002a4c7fae */ /* 0x0003e2000c921848 */
[----:B------:R-:W-:Y:S01]  /*3a370*/  ISETP.GE.AND P1, PT, R79, 0x80, PT ;  /* 0x000000804f00780c */ /* 0x000fe20003f26270 */
[----:B------:R-:W-:-:S04]  /*3a380*/  IMAD.WIDE R40, R252, 0x4, R40 ;  /* 0x00000004fc287825 */ /* 0x000fc800078e0228 */
[----:B------:R-:W-:-:S04]  /*3a390*/  IMAD.WIDE R38, R252, 0x4, R38 ;  /* 0x00000004fc267825 */ /* 0x000fc800078e0226 */
[----:B------:R-:W-:-:S04]  /*3a3a0*/  IMAD.WIDE R36, R252, 0x4, R36 ;  /* 0x00000004fc247825 */ /* 0x000fc800078e0224 */
[----:B------:R-:W-:-:S04]  /*3a3b0*/  IMAD.WIDE R2, R252, 0x4, R2 ;  /* 0x00000004fc027825 */ /* 0x000fc800078e0202 */
[----:B-1----:R-:W2:Y:S04]  /*3a3c0*/  LDL.64 R78, [R1+0x1150] ;  /* 0x00115000014e7983 */ /* 0x002ea80000100a00 */
[----:B------:R1:W-:Y:S04]  /*3a3d0*/  STL.64 [R1+0x4890], R104 ;  /* 0x0048906801007387 */ /* 0x0003e80000100a00 */
[----:B------:R3:W-:Y:S04]  /*3a3e0*/  LDGSTS.E [R76+0x4fb00], [R40.64], !P4 ;  /* 0x4fb00000284c7fae */ /* 0x0007e8000e121848 */
[----:B------:R3:W-:Y:S04]  /*3a3f0*/  LDGSTS.E [R76+0x4fb80], [R38.64], !P4 ;  /* 0x4fb80000264c7fae */ /* 0x0007e8000e121848 */
[----:B-1----:R-:W4:Y:S04]  /*3a400*/  LDL.64 R104, [R1+0x1148] ;  /* 0x0011480001687983 */ /* 0x002f280000100a00 */
[----:B------:R1:W-:Y:S04]  /*3a410*/  STL.64 [R1+0x4888], R102 ;  /* 0x0048886601007387 */ /* 0x0003e80000100a00 */
[----:B------:R3:W-:Y:S04]  /*3a420*/  LDGSTS.E [R76+0x4ff00], [R36.64], !P5 ;  /* 0x4ff00000244c7fae */ /* 0x0007e8000e921848 */
[----:B------:R3:W-:Y:S04]  /*3a430*/  LDGSTS.E [R76+0x4ff80], [R2.64], !P5 ;  /* 0x4ff80000024c7fae */ /* 0x0007e8000e921848 */
[----:B-1----:R-:W2:Y:S04]  /*3a440*/  LDL.64 R102, [R1+0x1240] ;  /* 0x0012400001667983 */ /* 0x002ea80000100a00 */
[----:B------:R1:W-:Y:S04]  /*3a450*/  STL.64 [R1+0x4880], R100 ;  /* 0x0048806401007387 */ /* 0x0003e80000100a00 */
[----:B------:R-:W0:Y:S04]  /*3a460*/  LDGDEPBAR ;  /* 0x00000000000079af */ /* 0x000e280000000000 */
[----:B-1----:R-:W2:Y:S04]  /*3a470*/  LDL.64 R100, [R1+0x1248] ;  /* 0x0012480001647983 */ /* 0x002ea80000100a00 */
[----:B------:R1:W-:Y:S04]  /*3a480*/  STL.64 [R1+0x4878], R98 ;  /* 0x0048786201007387 */ /* 0x0003e80000100a00 */
        /* <DEDUP_REMOVED lines=34> */
[----:B------:R1:W-:Y:S04]  /*3a6b0*/  STL.64 [R1+0x47b8], R46 ;  /* 0x0047b82e01007387 */ /* 0x0003e80000100a00 */
[----:B------:R2:W-:Y:S04]  /*3a6c0*/  STL.64 [R1+0x47b0], R44 ;  /* 0x0047b02c01007387 */ /* 0x0005e80000100a00 */
[----:B------:R2:W-:Y:S04]  /*3a6d0*/  STL.64 [R1+0x47a8], R42 ;  /* 0x0047a82a01007387 */ /* 0x0005e80000100a00 */
[----:B-1----:R-:W3:Y:S04]  /*3a6e0*/  LDL.64 R56, [R1+0x1348] ;  /* 0x0013480001387983 */ /* 0x002ee80000100a00 */
        /* <DEDUP_REMOVED lines=8> */
[----:B------:R-:W1:Y:S04]  /*3a770*/  S2R R0, SR_TID.X ;  /* 0x0000000000007919 */ /* 0x000e680000002100 */
[----:B------:R-:W3:Y:S04]  /*3a780*/  LDL.64 R54, [R1+0x1260] ;  /* 0x0012600001367983 */ /* 0x000ee80000100a00 */
[----:B------:R-:W3:Y:S04]  /*3a790*/  LDL.64 R48, [R1+0x1090] ;  /* 0x0010900001307983 */ /* 0x000ee80000100a00 */
[----:B------:R-:W3:Y:S04]  /*3a7a0*/  LDL.64 R50, [R1+0x1178] ;  /* 0x0011780001327983 */ /* 0x000ee80000100a00 */
[----:B------:R-:W3:Y:S04]  /*3a7b0*/  LDL.64 R52, [R1+0x1180] ;  /* 0x0011800001347983 */ /* 0x000ee80000100a00 */
[----:B------:R-:W3:Y:S04]  /*3a7c0*/  LDL.64 R46, [R1+0x360] ;  /* 0x00036000012e7983 */ /* 0x000ee80000100a00 */
[----:B--2---:R2:W-:Y:S04]  /*3a7d0*/  LDGSTS.E [R77+0x20000], [R74.64], P6 ;  /* 0x200000004a4d7fae */ /* 0x0045e8000b121848 */
[----:B------:R1:W-:Y:S04]  /*3a7e0*/  LDGSTS.E [R77+0x20080], [R80.64], P3 ;  /* 0x20080000504d7fae */ /* 0x0003e80009921848 */
[----:B------:R1:W-:Y:S04]  /*3a7f0*/  LDGSTS.E [R77+0x20100], [R82.64], P2 ;  /* 0x20100000524d7fae */ /* 0x0003e80009121848 */
[----:B------:R1:W-:Y:S04]  /*3a800*/  LDGSTS.E [R77+0x20180], [R90.64], P0 ;  /* 0x201800005a4d7fae */ /* 0x0003e80008121848 */
[----:B------:R2:W-:Y:S04]  /*3a810*/  LDGSTS.E [R77+0x21000], [R94.64], P6 ;  /* 0x210000005e4d7fae */ /* 0x0005e8000b121848 */
[----:B------:R4:W-:Y:S04]  /*3a820*/  LDGSTS.E [R77+0x21080], [R84.64], P3 ;  /* 0x21080000544d7fae */ /* 0x0009e80009921848 */
[----:B-1----:R-:W3:Y:S04]  /*3a830*/  LDL.64 R90, [R1+0x1250] ;  /* 0x00125000015a7983 */ /* 0x002ee80000100a00 */
[----:B--2---:R-:W2:Y:S04]  /*3a840*/  LDL.64 R94, [R1+0x1338] ;  /* 0x00133800015e7983 */ /* 0x004ea80000100a00 */
[----:B------:R1:W-:Y:S04]  /*3a850*/  LDGSTS.E [R77+0x21100], [R86.64], P2 ;  /* 0x21100000564d7fae */ /* 0x0003e80009121848 */
[----:B------:R1:W-:Y:S04]  /*3a860*/  LDGSTS.E [R77+0x21180], [R88.64], P0 ;  /* 0x21180000584d7fae */ /* 0x0003e80008121848 */
[----:B------:R1:W-:Y:S04]  /*3a870*/  LDGSTS.E [R77+0x22000], [R96.64], P6 ;  /* 0x22000000604d7fae */ /* 0x0003e8000b121848 */
[----:B------:R1:W-:Y:S04]  /*3a880*/  LDGSTS.E [R77+0x22080], [R92.64], P3 ;  /* 0x220800005c4d7fae */ /* 0x0003e80009921848 */
[----:B----4-:R4:W-:Y:S04]  /*3a890*/  LDGSTS.E [R77+0x22100], [R104.64], P2 ;  /* 0x22100000684d7fae */ /* 0x0109e80009121848 */
[----:B-1----:R-:W2:Y:S04]  /*3a8a0*/  LDL.64 R96, [R1+0x1340] ;  /* 0x0013400001607983 */ /* 0x002ea80000100a00 */
[----:B------:R1:W-:Y:S04]  /*3a8b0*/  LDGSTS.E [R77+0x22180], [R78.64], P0 ;  /* 0x221800004e4d7fae */ /* 0x0003e80008121848 */
[----:B----4-:R-:W4:Y:S04]  /*3a8c0*/  LDL.64 R104, [R1+0x1440] ;  /* 0x0014400001687983 */ /* 0x010f280000100a00 */
[----:B------:R1:W-:Y:S04]  /*3a8d0*/  LDGSTS.E [R77+0x23000], [R98.64], P6 ;  /* 0x23000000624d7fae */ /* 0x0003e8000b121848 */
[----:B-1----:R-:W4:Y:S04]  /*3a8e0*/  LDL.64 R78, [R1+0x1538] ;  /* 0x00153800014e7983 */ /* 0x002f280000100a00 */
[----:B------:R1:W-:Y:S04]  /*3a8f0*/  LDGSTS.E [R77+0x23080], [R102.64], P3 ;  /* 0x23080000664d7fae */ /* 0x0003e80009921848 */
[----:B------:R-:W4:Y:S04]  /*3a900*/  LDL.64 R98, [R1+0x1638] ;  /* 0x0016380001627983 */ /* 0x000f280000100a00 */
[----:B------:R-:W4:Y:S04]  /*3a910*/  LDL.64 R74, [R1+0x1650] ;  /* 0x00165000014a7983 */ /* 0x000f280000100a00 */
[----:B-1----:R-:W4:Y:S04]  /*3a920*/  LDL.64 R102, [R1+0x1640] ;  /* 0x0016400001667983 */ /* 0x002f280000100a00 */
[----:B------:R-:W4:Y:S04]  /*3a930*/  LDL.64 R80, [R1+0x1738] ;  /* 0x0017380001507983 */ /* 0x000f280000100a00 */
[----:B------:R-:W4:Y:S04]  /*3a940*/  LDL.64 R82, [R1+0x1740] ;  /* 0x0017400001527983 */ /* 0x000f280000100a00 */
[----:B------:R1:W-:Y:S04]  /*3a950*/  LDGSTS.E [R77+0x23100], [R100.64], P2 ;  /* 0x23100000644d7fae */ /* 0x0003e80009121848 */
[----:B------:R-:W4:Y:S04]  /*3a960*/  LDL.64 R92, [R1+0x1748] ;  /* 0x00174800015c7983 */ /* 0x000f280000100a00 */
[----:B------:R-:W4:Y:S04]  /*3a970*/  LDL.64 R84, [R1+0x1830] ;  /* 0x0018300001547983 */ /* 0x000f280000100a00 */
[----:B-1----:R-:W4:Y:S04]  /*3a980*/  LDL.64 R100, [R1+0x1750] ;  /* 0x0017500001647983 */ /* 0x002f280000100a00 */
[----:B------:R-:W4:Y:S04]  /*3a990*/  LDL.64 R86, [R1+0x1838] ;  /* 0x0018380001567983 */ /* 0x000f280000100a00 */
[----:B------:R-:W4:Y:S04]  /*3a9a0*/  LDL.64 R88, [R1+0x1840] ;  /* 0x0018400001587983 */ /* 0x000f280000100a00 */
[----:B------:R-:W4:Y:S04]  /*3a9b0*/  LDL.64 R44, [R1+0x15d0] ;  /* 0x0015d000012c7983 */ /* 0x000f280000100a00 */
[----:B------:R-:W4:Y:S04]  /*3a9c0*/  LDL.64 R42, [R1+0x1320] ;  /* 0x00132000012a7983 */ /* 0x000f280000100a00 */
[----:B---3--:R1:W-:Y:S04]  /*3a9d0*/  LDGSTS.E [R77+0x23180], [R90.64], P0 ;  /* 0x231800005a4d7fae */ /* 0x0083e80008121848 */
[----:B--2---:R2:W-:Y:S04]  /*3a9e0*/  LDGSTS.E [R77+0x24000], [R94.64], P6 ;  /* 0x240000005e4d7fae */ /* 0x0045e8000b121848 */
[----:B-1----:R-:W3:Y:S04]  /*3a9f0*/  LDL.64 R90, [R1+0x18e0] ;  /* 0x0018e000015a7983 */ /* 0x002ee80000100a00 */
[----:B--2---:R-:W2:Y:S04]  /*3aa00*/  LDL.64 R94, [R1+0x1848] ;  /* 0x00184800015e7983 */ /* 0x004ea80000100a00 */
[----:B------:R1:W-:Y:S04]  /*3aa10*/  LDGSTS.E [R77+0x24080], [R96.64], P3 ;  /* 0x24080000604d7fae */ /* 0x0003e80009921848 */
[----:B------:R4:W-:Y:S04]  /*3aa20*/  LDGSTS.E [R77+0x24100], [R56.64], P2 ;  /* 0x24100000384d7fae */ /* 0x0009e80009121848 */
[----:B------:R4:W-:Y:S04]  /*3aa30*/  LDGSTS.E [R77+0x24180], [R58.64], P0 ;  /* 0x241800003a4d7fae */ /* 0x0009e80008121848 */
[----:B-1----:R-:W3:Y:S04]  /*3aa40*/  LDL.64 R96, [R1+0x18e8] ;  /* 0x0018e80001607983 */ /* 0x002ee80000100a00 */
[----:B------:R1:W-:Y:S04]  /*3aa50*/  LDGSTS.E [R77+0x25000], [R60.64], P6 ;  /* 0x250000003c4d7fae */ /* 0x0003e8000b121848 */
[----:B----4-:R4:W-:Y:S04]  /*3aa60*/  LDGSTS.E [R77+0x25080], [R104.64], P3 ;  /* 0x25080000684d7fae */ /* 0x0109e80009921848 */
[----:B------:R1:W-:Y:S04]  /*3aa70*/  LDGSTS.E [R77+0x25100], [R62.64], P2 ;  /* 0x251000003e4d7fae */ /* 0x0003e80009121848 */
[----:B------:R1:W-:Y:S04]  /*3aa80*/  LDGSTS.E [R77+0x25180], [R64.64], P0 ;  /* 0x25180000404d7fae */ /* 0x0003e80008121848 */
[----:B----4-:R-:W4:Y:S04]  /*3aa90*/  LDL.64 R104, [R1+0x18f0] ;  /* 0x0018f00001687983 */ /* 0x010f280000100a00 */
        /* <DEDUP_REMOVED lines=20> */
[----:B------:R-:W4:Y:S04]  /*3abe0*/  LDL.64 R56, [R1+0x1a48] ;  /* 0x001a480001387983 */ /* 0x000f280000100a00 */
        /* <DEDUP_REMOVED lines=12> */
[----:B-1----:R-:W4:Y:S04]  /*3acb0*/  LDL.64 R86, [R1+0x4390] ;  /* 0x0043900001567983 */ /* 0x002f280000100a00 */
[----:B------:R-:W4:Y:S04]  /*3acc0*/  LDL.64 R88, [R1+0x4388] ;  /* 0x0043880001587983 */ /* 0x000f280000100a00 */
[----:B--2---:R1:W-:Y:S04]  /*3acd0*/  LDGSTS.E [R77+0x29180], [R94.64], P0 ;  /* 0x291800005e4d7fae */ /* 0x0043e80008121848 */
[----:B---3--:R2:W-:Y:S04]  /*3ace0*/  LDGSTS.E [R77+0x2a000], [R90.64], P6 ;  /* 0x2a0000005a4d7fae */ /* 0x0085e8000b121848 */
[----:B-1----:R-:W3:Y:S04]  /*3acf0*/  LDL.64 R94, [R1+0x1a40] ;  /* 0x001a4000015e7983 */ /* 0x002ee80000100a00 */
[----:B--2---:R-:W2:Y:S04]  /*3ad00*/  LDL.64 R90, [R1+0x1c38] ;  /* 0x001c3800015a7983 */ /* 0x004ea80000100a00 */
[----:B------:R1:W-:Y:S04]  /*3ad10*/  LDGSTS.E [R77+0x2a080], [R96.64], P3 ;  /* 0x2a080000604d7fae */ /* 0x0003e80009921848 */
[----:B-1----:R-:W2:Y:S04]  /*3ad20*/  LDL.64 R96, [R1+0x1af0] ;  /* 0x001af00001607983 */ /* 0x002ea80000100a00 */
[----:B----4-:R1:W-:Y:S04]  /*3ad30*/  LDGSTS.E [R77+0x2a100], [R104.64], P2 ;  /* 0x2a100000684d7fae */ /* 0x0103e80009121848 */
[----:B-1----:R-:W2:Y:S04]  /*3ad40*/  LDL.64 R104, [R1+0x1b08] ;  /* 0x001b080001687983 */ /* 0x002ea80000100a00 */
        /* <DEDUP_REMOVED lines=10> */
[----:B---3--:R1:W-:Y:S04]  /*3adf0*/  LDGSTS.E [R77+0x2c000], [R94.64], P6 ;  /* 0x2c0000005e4d7fae */ /* 0x0083e8000b121848 */
[----:B------:R3:W-:Y:S04]  /*3ae00*/  LDGSTS.E [R77+0x2c080], [R56.64], P3 ;  /* 0x2c080000384d7fae */ /* 0x0007e80009921848 */
        /* <DEDUP_REMOVED lines=13> */
[----:B------:R1:W-:Y:S04]  /*3aee0*/  LDGSTS.E [R77+0x2e100], [R70.64], P2 ;  /* 0x2e100000464d7fae */ /* 0x0003e80009121848 */
[----:B------:R1:W-:Y:S04]  /*3aef0*/  LDGSTS.E [R77+0x2e180], [R78.64], P0 ;  /* 0x2e1800004e4d7fae */ /* 0x0003e80008121848 */
[----:B------:R-:W3:Y:S04]  /*3af00*/  LDL.64 R60, [R1+0x4320] ;  /* 0x00432000013c7983 */ /* 0x000ee80000100a00 */
[----:B--2---:R-:W2:Y:S04]  /*3af10*/  LDL.64 R62, [R1+0x4310] ;  /* 0x00431000013e7983 */ /* 0x004ea80000100a00 */
        /* <DEDUP_REMOVED lines=9> */
[----:B------:R1:W-:Y:S04]  /*3afb0*/  LDGSTS.E [R77+0x30180], [R84.64], P0 ;  /* 0x30180000544d7fae */ /* 0x0003e80008121848 */
[----:B-1----:R-:W2:Y:S04]  /*3afc0*/  LDL.64 R90, [R1+0x4348] ;  /* 0x00434800015a7983 */ /* 0x002ea80000100a00 */
[----:B------:R-:W2:Y:S04]  /*3afd0*/  LDL.64 R102, [R1+0x4340] ;  /* 0x0043400001667983 */ /* 0x000ea80000100a00 */
[----:B------:R1:W-:Y:S04]  /*3afe0*/  LDGSTS.E [R77+0x31000], [R86.64], P6 ;  /* 0x31000000564d7fae */ /* 0x0003e8000b121848 */
[----:B------:R1:W-:Y:S04]  /*3aff0*/  LDGSTS.E [R77+0x31080], [R88.64], P3 ;  /* 0x31080000584d7fae */ /* 0x0003e80009921848 */
        /* <DEDUP_REMOVED lines=15> */
[----:B----4-:R1:W-:Y:S04]  /*3b0f0*/  LDGSTS.E [R77+0x32000], [R94.64], P6 ;  /* 0x320000005e4d7fae */ /* 0x0103e8000b121848 */
[----:B-1----:R-:W4:Y:S04]  /*3b100*/  LDL.64 R94, [R1+0x42b0] ;  /* 0x0042b000015e7983 */ /* 0x002f280000100a00 */
[----:B---3--:R1:W-:Y:S04]  /*3b110*/  LDGSTS.E [R77+0x32080], [R96.64], P3 ;  /* 0x32080000604d7fae */ /* 0x0083e80009921848 */
[----:B-1----:R-:W3:Y:S04]  /*3b120*/  LDL.64 R96, [R1+0x4300] ;  /* 0x0043000001607983 */ /* 0x002ee80000100a00 */
[----:B------:R1:W-:Y:S04]  /*3b130*/  LDGSTS.E [R77+0x32100], [R104.64], P2 ;  /* 0x32100000684d7fae */ /* 0x0003e80009121848 */
[----:B-1----:R-:W4:Y:S04]  /*3b140*/  LDL.64 R104, [R1+0x42e0] ;  /* 0x0042e00001687983 */ /* 0x002f280000100a00 */
[----:B--2---:R1:W-:Y:S04]  /*3b150*/  LDGSTS.E [R77+0x32180], [R78.64], P0 ;  /* 0x321800004e4d7fae */ /* 0x0043e80008121848 */
[----:B-1----:R-:W3:Y:S04]  /*3b160*/  LDL.64 R78, [R1+0x42d8] ;  /* 0x0042d800014e7983 */ /* 0x002ee80000100a00 */
[----:B------:R1:W-:Y:S04]  /*3b170*/  LDGSTS.E [R77+0x33000], [R98.64], P6 ;  /* 0x33000000624d7fae */ /* 0x0003e8000b121848 */
[----:B-1----:R-:W3:Y:S04]  /*3b180*/  LDL.64 R98, [R1+0x42a8] ;  /* 0x0042a80001627983 */ /* 0x002ee80000100a00 */
        /* <DEDUP_REMOVED lines=18> */
[----:B---3--:R1:W-:Y:S04]  /*3b2b0*/  LDGSTS.E [R77+0x35100], [R96.64], P2 ;  /* 0x35100000604d7fae */ /* 0x0083e80009121848 */
[----:B------:R3:W-:Y:S04]  /*3b2c0*/  LDGSTS.E [R77+0x35180], [R66.64], P0 ;  /* 0x35180000424d7fae */ /* 0x0007e80008121848 */
[----:B------:R3:W-:Y:S04]  /*3b2d0*/  LDGSTS.E [R77+0x36000], [R68.64], P6 ;  /* 0x36000000444d7fae */ /* 0x0007e8000b121848 */
[----:B-1----:R-:W2:Y:S04]  /*3b2e0*/  LDL.64 R96, [R1+0x4268] ;  /* 0x0042680001607983 */ /* 0x002ea80000100a00 */
[----:B------:R1:W-:Y:S04]  /*3b2f0*/  LDGSTS.E [R77+0x36080], [R70.64], P3 ;  /* 0x36080000464d7fae */ /* 0x0003e80009921848 */
[----:B----4-:R4:W-:Y:S04]  /*3b300*/  LDGSTS.E [R77+0x36100], [R104.64], P2 ;  /* 0x36100000684d7fae */ /* 0x0109e80009121848 */
[----:B---3--:R-:W3:Y:S04]  /*3b310*/  LDL.64 R66, [R1+0x4208] ;  /* 0x0042080001427983 */ /* 0x008ee80000100a00 */
[----:B------:R-:W3:Y:S04]  /*3b320*/  LDL.64 R68, [R1+0x4200] ;  /* 0x0042000001447983 */ /* 0x000ee80000100a00 */
[----:B----4-:R-:W4:Y:S04]  /*3b330*/  LDL.64 R104, [R1+0x4260] ;  /* 0x0042600001687983 */ /* 0x010f280000100a00 */
[----:B-1----:R-:W3:Y:S04]  /*3b340*/  LDL.64 R70, [R1+0x41f8] ;  /* 0x0041f80001467983 */ /* 0x002ee80000100a00 */
        /* <DEDUP_REMOVED lines=21> */
[----:B------:R-:W3:Y:S04]  /*3b4a0*/  LDL.64 R82, [R1+0x41c8] ;  /* 0x0041c80001527983 */ /* 0x000ee80000100a00 */
[----:B------:R1:W-:Y:S04]  /*3b4b0*/  LDGSTS.E [R77+0x3a000], [R92.64], P6 ;  /* 0x3a0000005c4d7fae */ /* 0x0003e8000b121848 */
[----:B------:R-:W3:Y:S04]  /*3b4c0*/  LDL.64 R84, [R1+0x41c0] ;  /* 0x0041c00001547983 */ /* 0x000ee80000100a00 */
[----:B------:R-:W3:Y:S04]  /*3b4d0*/  LDL.64 R86, [R1+0x298] ;  /* 0x0002980001567983 */ /* 0x000ee80000100a00 */
[----:B-1----:R-:W3:Y:S04]  /*3b4e0*/  LDL.64 R92, [R1+0x41b8] ;  /* 0x0041b800015c7983 */ /* 0x002ee80000100a00 */
[----:B------:R-:W3:Y:S04]  /*3b4f0*/  LDL.64 R88, [R1+0x300] ;  /* 0x0003000001587983 */ /* 0x000ee80000100a00 */
[----:B------:R-:W3:Y:S04]  /*3b500*/  LDL.64 R90, [R1+0x308] ;  /* 0x00030800015a7983 */ /* 0x000ee80000100a00 */
[----:B--2---:R1:W-:Y:S04]  /*3b510*/  LDGSTS.E [R77+0x3a080], [R96.64], P3 ;  /* 0x3a080000604d7fae */ /* 0x0043e80009921848 */
[----:B-1----:R-:W2:Y:S04]  /*3b520*/  LDL.64 R96, [R1+0x41e8] ;  /* 0x0041e80001607983 */ /* 0x002ea80000100a00 */
[----:B----4-:R1:W-:Y:S04]  /*3b530*/  LDGSTS.E [R77+0x3a100], [R104.64], P2 ;  /* 0x3a100000684d7fae */ /* 0x0103e80009121848 */
[----:B-1----:R-:W4:Y:S04]  /*3b540*/  LDL.64 R104, [R1+0x41e0] ;  /* 0x0041e00001687983 */ /* 0x002f280000100a00 */
[----:B---3--:R1:W-:Y:S04]  /*3b550*/  LDGSTS.E [R77+0x3a180], [R78.64], P0 ;  /* 0x3a1800004e4d7fae */ /* 0x0083e80008121848 */
        /* <DEDUP_REMOVED lines=14> */
[----:B------:R1:W-:Y:S04]  /*3b640*/  LDGSTS.E [R77+0x3d080], [R66.64], P3 ;  /* 0x3d080000424d7fae */ /* 0x0003e80009921848 */
[----:B------:R1:W-:Y:S04]  /*3b650*/  LDGSTS.E [R77+0x3d100], [R68.64], P2 ;  /* 0x3d100000444d7fae */ /* 0x0003e80009121848 */
[----:B------:R1:W-:Y:S04]  /*3b660*/  LDGSTS.E [R77+0x3d180], [R70.64], P0 ;  /* 0x3d180000464d7fae */ /* 0x0003e80008121848 */
[----:B------:R1:W-:Y:S01]  /*3b670*/  LDGSTS.E [R77+0x3e000], [R72.64], P6 ;  /* 0x3e000000484d7fae */ /* 0x0003e2000b121848 */
[----:B------:R-:W-:-:S03]  /*3b680*/  LOP3.LUT R0, R0, 0x1f, RZ, 0xc0, !PT ;  /* 0x0000001f00007812 */ /* 0x000fc600078ec0ff */
[----:B------:R-:W3:Y:S04]  /*3b690*/  LDL.64 R56, [R1+0x1268] ;  /* 0x0012680001387983 */ /* 0x000ee80000100a00 */
[----:B------:R-:W3:Y:S04]  /*3b6a0*/  LDL.64 R58, [R1+0x1270] ;  /* 0x00127000013a7983 */ /* 0x000ee80000100a00 */
[----:B------:R-:W3:Y:S04]  /*3b6b0*/  LDL.64 R60, [R1+0x1360] ;  /* 0x00136000013c7983 */ /* 0x000ee80000100a00 */
[----:B------:R-:W3:Y:S04]  /*3b6c0*/  LDL.64 R62, [R1+0x1368] ;  /* 0x00136800013e7983 */ /* 0x000ee80000100a00 */
[----:B------:R-:W3:Y:S04]  /*3b6d0*/  LDL.64 R64, [R1+0x1370] ;  /* 0x0013700001407983 */ /* 0x000ee80000100a00 */
[----:B-1----:R-:W3:Y:S04]  /*3b6e0*/  LDL.64 R66, [R1+0x1458] ;  /* 0x0014580001427983 */ /* 0x002ee80000100a00 */
[----:B------:R-:W3:Y:S04]  /*3b6f0*/  LDL.64 R68, [R1+0x1460] ;  /* 0x0014600001447983 */ /* 0x000ee80000100a00 */
[----:B------:R-:W3:Y:S04]  /*3b700*/  LDL.64 R70, [R1+0x1468] ;  /* 0x0014680001467983 */ /* 0x000ee80000100a00 */
[----:B------:R-:W3:Y:S04]  /*3b710*/  LDL.64 R72, [R1+0x1560] ;  /* 0x0015600001487983 */ /* 0x000ee80000100a00 */
[----:B--2---:R1:W-:Y:S04]  /*3b720*/  LDGSTS.E [R77+0x3e080], [R96.64], P3 ;  /* 0x3e080000604d7fae */ /* 0x0043e80009921848 */
[----:B-1----:R-:W2:Y:S04]  /*3b730*/  LDL.64 R96, [R1+0x1158] ;  /* 0x0011580001607983 */ /* 0x002ea80000100a00 */
[----:B----4-:R1:W-:Y:S01]  /*3b740*/  LDGSTS.E [R77+0x3e100], [R104.64], P2 ;  /* 0x3e100000684d7fae */ /* 0x0103e20009121848 */
[----:B------:R-:W-:-:S03]  /*3b750*/  IMAD.SHL.U32 R0, R0, 0x4, RZ ;  /* 0x0000000400007824 */ /* 0x000fc600078e00ff */
[----:B------:R4:W-:Y:S04]  /*3b760*/  LDGSTS.E [R77+0x3e180], [R74.64], P0 ;  /* 0x3e1800004a4d7fae */ /* 0x0009e80008121848 */
[----:B-1----:R-:W2:Y:S01]  /*3b770*/  LDL.64 R104, [R1+0x1160] ;  /* 0x0011600001687983 */ /* 0x002ea20000100a00 */
[----:B------:R-:W-:-:S03]  /*3b780*/  LOP3.LUT R0, R0, 0x10, RZ, 0x3c, !PT ;  /* 0x0000001000007812 */ /* 0x000fc600078e3cff */
[----:B------:R1:W-:Y:S04]  /*3b790*/  LDGSTS.E [R77+0x3f000], [R80.64], P6 ;  /* 0x3f000000504d7fae */ /* 0x0003e8000b121848 */
[----:B------:R1:W-:Y:S04]  /*3b7a0*/  LDGSTS.E [R77+0x3f080], [R82.64], P3 ;  /* 0x3f080000524d7fae */ /* 0x0003e80009921848 */
[----:B------:R1:W-:Y:S04]  /*3b7b0*/  LDGSTS.E [R77+0x3f100], [R84.64], P2 ;  /* 0x3f100000544d7fae */ /* 0x0003e80009121848 */
[----:B------:R1:W-:Y:S04]  /*3b7c0*/  LDGSTS.E [R77+0x3f180], [R92.64], P0 ;  /* 0x3f1800005c4d7fae */ /* 0x0003e80008121848 */
[----:B---3--:R3:W-:Y:S04]  /*3b7d0*/  LDGSTS.E [R0+0x20200], [R78.64], P6 ;  /* 0x202000004e007fae */ /* 0x0087e8000b121848 */
[----:B------:R3:W-:Y:S04]  /*3b7e0*/  LDGSTS.E [R0+0x20280], [R86.64], P3 ;  /* 0x2028000056007fae */ /* 0x0007e80009921848 */
[----:B-1----:R-:W2:Y:S04]  /*3b7f0*/  LDL.64 R92, [R1+0x1168] ;  /* 0x00116800015c7983 */ /* 0x002ea80000100a00 */
[----:B---3--:R-:W3:Y:S04]  /*3b800*/  LDL.64 R78, [R1+0x1170] ;  /* 0x00117000014e7983 */ /* 0x008ee80000100a00 */
[----:B------:R1:W-:Y:S04]  /*3b810*/  LDGSTS.E [R0+0x20300], [R88.64], P2 ;  /* 0x2030000058007fae */ /* 0x0003e80009121848 */
[----:B------:R1:W-:Y:S04]  /*3b820*/  LDGSTS.E [R0+0x20380], [R90.64], P0 ;  /* 0x203800005a007fae */ /* 0x0003e80008121848 */
[----:B------:R1:W-:Y:S04]  /*3b830*/  LDGSTS.E [R0+0x21200], [R98.64], P6 ;  /* 0x2120000062007fae */ /* 0x0003e8000b121848 */
[----:B------:R1:W-:Y:S04]  /*3b840*/  LDGSTS.E [R0+0x21280], [R94.64], P3 ;  /* 0x212800005e007fae */ /* 0x0003e80009921848 */
[----:B----4-:R-:W4:Y:S04]  /*3b850*/  LDL.64 R74, [R1+0x1568] ;  /* 0x00156800014a7983 */ /* 0x010f280000100a00 */
[----:B-1----:R-:W4:Y:S04]  /*3b860*/  LDL.64 R98, [R1+0x1258] ;  /* 0x0012580001627983 */ /* 0x002f280000100a00 */
[----:B------:R1:W-:Y:S04]  /*3b870*/  LDGSTS.E [R0+0x21300], [R102.64], P2 ;  /* 0x2130000066007fae */ /* 0x0003e80009121848 */
[----:B------:R-:W4:Y:S04]  /*3b880*/  LDL.64 R80, [R1+0x1570] ;  /* 0x0015700001507983 */ /* 0x000f280000100a00 */
[----:B------:R-:W4:Y:S04]  /*3b890*/  LDL.64 R82, [R1+0x1658] ;  /* 0x0016580001527983 */ /* 0x000f280000100a00 */
[----:B-1----:R-:W4:Y:S04]  /*3b8a0*/  LDL.64 R102, [R1+0x1358] ;  /* 0x0013580001667983 */ /* 0x002f280000100a00 */
[----:B------:R-:W4:Y:S04]  /*3b8b0*/  LDL.64 R84, [R1+0x1660] ;  /* 0x0016600001547983 */ /* 0x000f280000100a00 */
[----:B------:R1:W-:Y:S04]  /*3b8c0*/  LDGSTS.E [R0+0x21380], [R100.64], P0 ;  /* 0x2138000064007fae */ /* 0x0003e80008121848 */
[----:B------:R-:W4:Y:S04]  /*3b8d0*/  LDL.64 R94, [R1+0x1668] ;  /* 0x00166800015e7983 */ /* 0x000f280000100a00 */
[----:B------:R-:W4:Y:S04]  /*3b8e0*/  LDL.64 R86, [R1+0x1758] ;  /* 0x0017580001567983 */ /* 0x000f280000100a00 */
[----:B-1----:R-:W4:Y:S04]  /*3b8f0*/  LDL.64 R100, [R1+0x1470] ;  /* 0x0014700001647983 */ /* 0x002f280000100a00 */
[----:B------:R-:W4:Y:S04]  /*3b900*/  LDL.64 R88, [R1+0x1760] ;  /* 0x0017600001587983 */ /* 0x000f280000100a00 */
[----:B------:R-:W4:Y:S04]  /*3b910*/  LDL.64 R90, [R1+0x1768] ;  /* 0x00176800015a7983 */ /* 0x000f280000100a00 */
[----:B--2---:R1:W-:Y:S04]  /*3b920*/  LDGSTS.E [R0+0x22200], [R96.64], P6 ;  /* 0x2220000060007fae */ /* 0x0043e8000b121848 */
[----:B-1----:R-:W2:Y:S04]  /*3b930*/  LDL.64 R96, [R1+0x1558] ;  /* 0x0015580001607983 */ /* 0x002ea80000100a00 */
[----:B------:R1:W-:Y:S04]  /*3b940*/  LDGSTS.E [R0+0x22280], [R104.64], P3 ;  /* 0x2228000068007fae */ /* 0x0003e80009921848 */
[----:B-1----:R-:W2:Y:S04]  /*3b950*/  LDL.64 R104, [R1+0x1670] ;  /* 0x0016700001687983 */ /* 0x002ea80000100a00 */
[----:B------:R1:W-:Y:S04]  /*3b960*/  LDGSTS.E [R0+0x22300], [R92.64], P2 ;  /* 0x223000005c007fae */ /* 0x0003e80009121848 */
[----:B---3--:R3:W-:Y:S04]  /*3b970*/  LDGSTS.E [R0+0x22380], [R78.64], P0 ;  /* 0x223800004e007fae */ /* 0x0087e80008121848 */
[----:B-1----:R-:W2:Y:S04]  /*3b980*/  LDL.64 R92, [R1+0x1850] ;  /* 0x00185000015c7983 */ /* 0x002ea80000100a00 */
[----:B---3--:R-:W3:Y:S04]  /*3b990*/  LDL.64 R78, [R1+0x1770] ;  /* 0x00177000014e7983 */ /* 0x008ee80000100a00 */
[----:B----4-:R1:W-:Y:S04]  /*3b9a0*/  LDGSTS.E [R0+0x23200], [R98.64], P6 ;  /* 0x2320000062007fae */ /* 0x0103e8000b121848 */
        /* <DEDUP_REMOVED lines=13> */
[----:B----4-:R-:W3:Y:S04]  /*3ba80*/  LDL.64 R54, [R1+0x19b0] ;  /* 0x0019b00001367983 */ /* 0x010ee80000100a00 */
[----:B------:R-:W3:Y:S04]  /*3ba90*/  LDL.64 R56, [R1+0x19b8] ;  /* 0x0019b80001387983 */ /* 0x000ee80000100a00 */
        /* <DEDUP_REMOVED lines=22> */
[----:B---3--:R3:W-:Y:S04]  /*3bc00*/  LDGSTS.E [R0+0x28380], [R78.64], P0 ;  /* 0x283800004e007fae */ /* 0x0087e80008121848 */
[----:B------:R1:W-:Y:S04]  /*3bc10*/  LDGSTS.E [R0+0x29200], [R92.64], P6 ;  /* 0x292000005c007fae */ /* 0x0003e8000b121848 */
[----:B--2---:R-:W2:Y:S04]  /*3bc20*/  LDL.64 R72, [R1+0x1bc0] ;  /* 0x001bc00001487983 */ /* 0x004ea80000100a00 */
[----:B---3--:R-:W3:Y:S04]  /*3bc30*/  LDL.64 R78, [R1+0x1918] ;  /* 0x00191800014e7983 */ /* 0x008ee80000100a00 */
[----:B------:R-:W2:Y:S04]  /*3bc40*/  LDL.64 R74, [R1+0x1bc8] ;  /* 0x001bc800014a7983 */ /* 0x000ea80000100a00 */
[----:B------:R1:W-:Y:S04]  /*3bc50*/  LDGSTS.E [R0+0x29280], [R98.64], P3 ;  /* 0x2928000062007fae */ /* 0x0003e80009921848 */
[----:B------:R-:W2:Y:S04]  /*3bc60*/  LDL.64 R80, [R1+0x1bd0] ;  /* 0x001bd00001507983 */ /* 0x000ea80000100a00 */
[----:B------:R-:W2:Y:S04]  /*3bc70*/  LDL.64 R82, [R1+0x1bd8] ;  /* 0x001bd80001527983 */ /* 0x000ea80000100a00 */
[----:B-1----:R-:W2:Y:S04]  /*3bc80*/  LDL.64 R98, [R1+0x19c8] ;  /* 0x0019c80001627983 */ /* 0x002ea80000100a00 */
[----:B------:R-:W2:Y:S04]  /*3bc90*/  LDL.64 R84, [R1+0x1c48] ;  /* 0x001c480001547983 */ /* 0x000ea80000100a00 */
[----:B------:R1:W-:Y:S04]  /*3bca0*/  LDGSTS.E [R0+0x29300], [R102.64], P2 ;  /* 0x2930000066007fae */ /* 0x0003e80009121848 */
[----:B------:R-:W2:Y:S04]  /*3bcb0*/  LDL.64 R92, [R1+0x1c50] ;  /* 0x001c5000015c7983 */ /* 0x000ea80000100a00 */
[----:B------:R-:W2:Y:S04]  /*3bcc0*/  LDL.64 R86, [R1+0x2b30] ;  /* 0x002b300001567983 */ /* 0x000ea80000100a00 */
[----:B-1----:R-:W2:Y:S04]  /*3bcd0*/  LDL.64 R102, [R1+0x1b20] ;  /* 0x001b200001667983 */ /* 0x002ea80000100a00 */
[----:B------:R-:W2:Y:S04]  /*3bce0*/  LDL.64 R88, [R1+0x41b0] ;  /* 0x0041b00001587983 */ /* 0x000ea80000100a00 */
[----:B------:R-:W2:Y:S04]  /*3bcf0*/  LDL.64 R90, [R1+0x41a8] ;  /* 0x0041a800015a7983 */ /* 0x000ea80000100a00 */
[----:B------:R1:W-:Y:S04]  /*3bd00*/  LDGSTS.E [R0+0x29380], [R100.64], P0 ;  /* 0x2938000064007fae */ /* 0x0003e80008121848 */
[----:B-1----:R-:W2:Y:S04]  /*3bd10*/  LDL.64 R100, [R1+0x1b28] ;  /* 0x001b280001647983 */ /* 0x002ea80000100a00 */
[----:B----4-:R1:W-:Y:S04]  /*3bd20*/  LDGSTS.E [R0+0x2a200], [R96.64], P6 ;  /* 0x2a20000060007fae */ /* 0x0103e8000b121848 */
[----:B-1----:R-:W4:Y:S04]  /*3bd30*/  LDL.64 R96, [R1+0x2b28] ;  /* 0x002b280001607983 */ /* 0x002f280000100a00 */
[----:B------:R1:W-:Y:S04]  /*3bd40*/  LDGSTS.E [R0+0x2a280], [R94.64], P3 ;  /* 0x2a2800005e007fae */ /* 0x0003e80009921848 */
[----:B------:R1:W-:Y:S04]  /*3bd50*/  LDGSTS.E [R0+0x2a300], [R104.64], P2 ;  /* 0x2a30000068007fae */ /* 0x0003e80009121848 */
[----:B-1----:R-:W4:Y:S04]  /*3bd60*/  LDL.64 R94, [R1+0x4198] ;  /* 0x00419800015e7983 */ /* 0x002f280000100a00 */
[----:B------:R-:W4:Y:S04]  /*3bd70*/  LDL.64 R104, [R1+0x41a0] ;  /* 0x0041a00001687983 */ /* 0x000f280000100a00 */
[----:B---3--:R1:W-:Y:S04]  /*3bd80*/  LDGSTS.E [R0+0x2a380], [R78.64], P0 ;  /* 0x2a3800004e007fae */ /* 0x0083e80008121848 */
[----:B------:R3:W-:Y:S04]  /*3bd90*/  LDGSTS.E [R0+0x2b200], [R54.64], P6 ;  /* 0x2b20000036007fae */ /* 0x0007e8000b121848 */
[----:B------:R2:W-:Y:S04]  /*3bda0*/  LDGSTS.E [R0+0x2b280], [R56.64], P3 ;  /* 0x2b28000038007fae */ /* 0x0005e80009921848 */
[----:B-1----:R-:W4:Y:S04]  /*3bdb0*/  LDL.64 R78, [R1+0x4190] ;  /* 0x00419000014e7983 */ /* 0x002f280000100a00 */
[----:B------:R1:W-:Y:S04]  /*3bdc0*/  LDGSTS.E [R0+0x2b300], [R58.64], P2 ;  /* 0x2b3000003a007fae */ /* 0x0003e80009121848 */
[----:B--2---:R2:W-:Y:S04]  /*3bdd0*/  LDGSTS.E [R0+0x2b380], [R98.64], P0 ;  /* 0x2b38000062007fae */ /* 0x0045e80008121848 */
[----:B------:R1:W-:Y:S04]  /*3bde0*/  LDGSTS.E [R0+0x2c200], [R60.64], P6 ;  /* 0x2c2000003c007fae */ /* 0x0003e8000b121848 */
[----:B------:R1:W-:Y:S04]  /*3bdf0*/  LDGSTS.E [R0+0x2c280], [R62.64], P3 ;  /* 0x2c2800003e007fae */ /* 0x0003e80009921848 */
[----:B--2---:R-:W2:Y:S04]  /*3be00*/  LDL.64 R98, [R1+0x4188] ;  /* 0x0041880001627983 */ /* 0x004ea80000100a00 */
[----:B------:R1:W-:Y:S04]  /*3be10*/  LDGSTS.E [R0+0x2c300], [R64.64], P2 ;  /* 0x2c30000040007fae */ /* 0x0003e80009121848 */
[----:B------:R1:W-:Y:S04]  /*3be20*/  LDGSTS.E [R0+0x2c380], [R66.64], P0 ;  /* 0x2c38000042007fae */ /* 0x0003e80008121848 */
[----:B------:R1:W-:Y:S04]  /*3be30*/  LDGSTS.E [R0+0x2d200], [R68.64], P6 ;  /* 0x2d20000044007fae */ /* 0x0003e8000b121848 */
[----:B------:R1:W-:Y:S04]  /*3be40*/  LDGSTS.E [R0+0x2d280], [R70.64], P3 ;  /* 0x2d28000046007fae */ /* 0x0003e80009921848 */
[----:B------:R1:W-:Y:S04]  /*3be50*/  LDGSTS.E [R0+0x2d300], [R102.64], P2 ;  /* 0x2d30000066007fae */ /* 0x0003e80009121848 */
[----:B---3--:R-:W2:Y:S04]  /*3be60*/  LDL.64 R54, [R1+0x4158] ;  /* 0x0041580001367983 */ /* 0x008ea80000100a00 */
[----:B------:R-:W2:Y:S04]  /*3be70*/  LDL.64 R56, [R1+0x4150] ;  /* 0x0041500001387983 */ /* 0x000ea80000100a00 */
[----:B-1----:R-:W2:Y:S04]  /*3be80*/  LDL.64 R102, [R1+0x4180] ;  /* 0x0041800001667983 */ /* 0x002ea80000100a00 */
[----:B------:R-:W2:Y:S04]  /*3be90*/  LDL.64 R58, [R1+0x4148] ;  /* 0x00414800013a7983 */ /* 0x000ea80000100a00 */
        /* <DEDUP_REMOVED lines=8> */
[----:B------:R-:W2:Y:S04]  /*3bf20*/  LDL.64 R60, [R1+0x4138] ;  /* 0x00413800013c7983 */ /* 0x000ea80000100a00 */
        /* <DEDUP_REMOVED lines=19> */
[----:B------:R1:W-:Y:S04]  /*3c060*/  LDGSTS.E [R0+0x30300], [R104.64], P2 ;  /* 0x3030000068007fae */ /* 0x0003e80009121848 */
[----:B------:R1:W-:Y:S04]  /*3c070*/  LDGSTS.E [R0+0x30380], [R94.64], P0 ;  /* 0x303800005e007fae */ /* 0x0003e80008121848 */
[----:B-1----:R-:W4:Y:S04]  /*3c080*/  LDL.64 R104, [R1+0x4160] ;  /* 0x0041600001687983 */ /* 0x002f280000100a00 */
[----:B------:R-:W4:Y:S04]  /*3c090*/  LDL.64 R94, [R1+0x40d0] ;  /* 0x0040d000015e7983 */ /* 0x000f280000100a00 */
[----:B------:R1:W-:Y:S04]  /*3c0a0*/  LDGSTS.E [R0+0x31200], [R78.64], P6 ;  /* 0x312000004e007fae */ /* 0x0003e8000b121848 */
[----:B-1----:R-:W4:Y:S04]  /*3c0b0*/  LDL.64 R78, [R1+0x4140] ;  /* 0x00414000014e7983 */ /* 0x002f280000100a00 */
[----:B--2---:R1:W-:Y:S04]  /*3c0c0*/  LDGSTS.E [R0+0x31280], [R98.64], P3 ;  /* 0x3128000062007fae */ /* 0x0043e80009921848 */
[----:B-1----:R-:W2:Y:S04]  /*3c0d0*/  LDL.64 R98, [R1+0x4108] ;  /* 0x0041080001627983 */ /* 0x002ea80000100a00 */
[----:B------:R1:W-:Y:S04]  /*3c0e0*/  LDGSTS.E [R0+0x31300], [R102.64], P2 ;  /* 0x3130000066007fae */ /* 0x0003e80009121848 */
[----:B-1----:R-:W2:Y:S04]  /*3c0f0*/  LDL.64 R102, [R1+0x4100] ;  /* 0x0041000001667983 */ /* 0x002ea80000100a00 */
[----:B------:R1:W-:Y:S04]  /*3c100*/  LDGSTS.E [R0+0x31380], [R100.64], P0 ;  /* 0x3138000064007fae */ /* 0x0003e80008121848 */
[----:B-1----:R-:W2:Y:S04]  /*3c110*/  LDL.64 R100, [R1+0x40c8] ;  /* 0x0040c80001647983 */ /* 0x002ea80000100a00 */
[----:B------:R1:W-:Y:S04]  /*3c120*/  LDGSTS.E [R0+0x32200], [R92.64], P6 ;  /* 0x322000005c007fae */ /* 0x0003e8000b121848 */
[----:B-1----:R-:W2:Y:S04]  /*3c130*/  LDL.64 R92, [R1+0x40a0] ;  /* 0x0040a000015c7983 */ /* 0x002ea80000100a00 */
[----:B---3--:R1:W-:Y:S04]  /*3c140*/  LDGSTS.E [R0+0x32280], [R96.64], P3 ;  /* 0x3228000060007fae */ /* 0x0083e80009921848 */
[----:B-1----:R-:W3:Y:S04]  /*3c150*/  LDL.64 R96, [R1+0x40a8] ;  /* 0x0040a80001607983 */ /* 0x002ee80000100a00 */
[----:B----4-:R1:W-:Y:S04]  /*3c160*/  LDGSTS.E [R0+0x32300], [R104.64], P2 ;  /* 0x3230000068007fae */ /* 0x0103e80009121848 */
[----:B------:R4:W-:Y:S04]  /*3c170*/  LDGSTS.E [R0+0x32380], [R54.64], P0 ;  /* 0x3238000036007fae */ /* 0x0009e80008121848 */
[----:B------:R2:W-:Y:S04]  /*3c180*/  LDGSTS.E [R0+0x33200], [R56.64], P6 ;  /* 0x3320000038007fae */ /* 0x0005e8000b121848 */
[----:B-1----:R-:W3:Y:S04]  /*3c190*/  LDL.64 R104, [R1+0x4098] ;  /* 0x0040980001687983 */ /* 0x002ee80000100a00 */
[----:B------:R1:W-:Y:S04]  /*3c1a0*/  LDGSTS.E [R0+0x33280], [R58.64], P3 ;  /* 0x332800003a007fae */ /* 0x0003e80009921848 */
[----:B----4-:R-:W4:Y:S04]  /*3c1b0*/  LDL.64 R54, [R1+0x4060] ;  /* 0x0040600001367983 */ /* 0x010f280000100a00 */
[----:B------:R1:W-:Y:S04]  /*3c1c0*/  LDGSTS.E [R0+0x33300], [R78.64], P2 ;  /* 0x333000004e007fae */ /* 0x0003e80009121848 */
[----:B------:R1:W-:Y:S04]  /*3c1d0*/  LDGSTS.E [R0+0x33380], [R60.64], P0 ;  /* 0x333800003c007fae */ /* 0x0003e80008121848 */
[----:B------:R1:W-:Y:S04]  /*3c1e0*/  LDGSTS.E [R0+0x34200], [R62.64], P6 ;  /* 0x342000003e007fae */ /* 0x0003e8000b121848 */
[----:B------:R1:W-:Y:S04]  /*3c1f0*/  LDGSTS.E [R0+0x34280], [R64.64], P3 ;  /* 0x3428000040007fae */ /* 0x0003e80009921848 */
[----:B------:R1:W-:Y:S04]  /*3c200*/  LDGSTS.E [R0+0x34300], [R66.64], P2 ;  /* 0x3430000042007fae */ /* 0x0003e80009121848 */
[----:B------:R2:W-:Y:S04]  /*3c210*/  LDGSTS.E [R0+0x34380], [R68.64], P0 ;  /* 0x3438000044007fae */ /* 0x0005e80008121848 */
[----:B------:R2:W-:Y:S04]  /*3c220*/  LDGSTS.E [R0+0x35200], [R70.64], P6 ;  /* 0x3520000046007fae */ /* 0x0005e8000b121848 */
[----:B-1----:R-:W4:Y:S04]  /*3c230*/  LDL.64 R78, [R1+0x4090] ;  /* 0x00409000014e7983 */ /* 0x002f280000100a00 */
[----:B--2---:R1:W-:Y:S04]  /*3c240*/  LDGSTS.E [R0+0x35280], [R98.64], P3 ;  /* 0x3528000062007fae */ /* 0x0043e80009921848 */
[----:B------:R-:W2:Y:S04]  /*3c250*/  LDL.64 R56, [R1+0x4058] ;  /* 0x0040580001387983 */ /* 0x000ea80000100a00 */
[----:B------:R-:W2:Y:S04]  /*3c260*/  LDL.64 R58, [R1+0x4050] ;  /* 0x00405000013a7983 */ /* 0x000ea80000100a00 */
[----:B-1----:R-:W2:Y:S04]  /*3c270*/  LDL.64 R98, [R1+0x4088] ;  /* 0x0040880001627983 */ /* 0x002ea80000100a00 */
        /* <DEDUP_REMOVED lines=26> */
[----:B-1----:R-:W2:Y:S04]  /*3c420*/  LDL.64 R88, [R1+0x3fc8] ;  /* 0x003fc80001587983 */ /* 0x002ea80000100a00 */
[----:B------:R-:W2:Y:S04]  /*3c430*/  LDL.64 R90, [R1+0x3fc0] ;  /* 0x003fc000015a7983 */ /* 0x000ea80000100a00 */
[----:B---3--:R1:W-:Y:S04]  /*3c440*/  LDGSTS.E [R0+0x38280], [R96.64], P3 ;  /* 0x3828000060007fae */ /* 0x0083e80009921848 */
[----:B------:R3:W-:Y:S04]  /*3c450*/  LDGSTS.E [R0+0x38300], [R92.64], P2 ;  /* 0x383000005c007fae */ /* 0x0007e80009121848 */
[----:B-1----:R-:W2:Y:S04]  /*3c460*/  LDL.64 R96, [R1+0x4068] ;  /* 0x0040680001607983 */ /* 0x002ea80000100a00 */
[----:B---3--:R-:W3:Y:S04]  /*3c470*/  LDL.64 R92, [R1+0x3fb8] ;  /* 0x003fb800015c7983 */ /* 0x008ee80000100a00 */
[----:B------:R1:W-:Y:S04]  /*3c480*/  LDGSTS.E [R0+0x38380], [R104.64], P0 ;  /* 0x3838000068007fae */ /* 0x0003e80008121848 */
[----:B-1----:R-:W3:Y:S04]  /*3c490*/  LDL.64 R104, [R1+0x4048] ;  /* 0x0040480001687983 */ /* 0x002ee80000100a00 */
[----:B----4-:R1:W-:Y:S04]  /*3c4a0*/  LDGSTS.E [R0+0x39200], [R78.64], P6 ;  /* 0x392000004e007fae */ /* 0x0103e8000b121848 */
[----:B-1----:R-:W4:Y:S04]  /*3c4b0*/  LDL.64 R78, [R1+0x4010] ;  /* 0x00401000014e7983 */ /* 0x002f280000100a00 */
[----:B--2---:R1:W-:Y:S04]  /*3c4c0*/  LDGSTS.E [R0+0x39280], [R98.64], P3 ;  /* 0x3928000062007fae */ /* 0x0043e80009921848 */
        /* <DEDUP_REMOVED lines=8> */
[----:B------:R1:W-:Y:S04]  /*3c550*/  LDGSTS.E [R0+0x3a300], [R54.64], P2 ;  /* 0x3a30000036007fae */ /* 0x0003e80009121848 */
[----:B------:R1:W-:Y:S04]  /*3c560*/  LDGSTS.E [R0+0x3a380], [R56.64], P0 ;  /* 0x3a38000038007fae */ /* 0x0003e80008121848 */
[----:B-1----:R-:W2:Y:S04]  /*3c570*/  LDL.64 R96, [R1+0x340] ;  /* 0x0003400001607983 */ /* 0x002ea80000100a00 */
[----:B------:R1:W-:Y:S04]  /*3c580*/  LDGSTS.E [R0+0x3b200], [R58.64], P6 ;  /* 0x3b2000003a007fae */ /* 0x0003e8000b121848 */
[----:B------:R-:W2:Y:S04]  /*3c590*/  LDL.64 R54, [R1+0x1190] ;  /* 0x0011900001367983 */ /* 0x000ea80000100a00 */
[----:B------:R-:W2:Y:S04]  /*3c5a0*/  LDL.64 R56, [R1+0x1278] ;  /* 0x0012780001387983 */ /* 0x000ea80000100a00 */
[----:B-1----:R-:W2:Y:S04]  /*3c5b0*/  LDL.64 R58, [R1+0x1280] ;  /* 0x00128000013a7983 */ /* 0x002ea80000100a00 */
[----:B---3--:R1:W-:Y:S04]  /*3c5c0*/  LDGSTS.E [R0+0x3b280], [R104.64], P3 ;  /* 0x3b28000068007fae */ /* 0x0083e80009921848 */
[----:B------:R3:W-:Y:S04]  /*3c5d0*/  LDGSTS.E [R0+0x3b300], [R60.64], P2 ;  /* 0x3b3000003c007fae */ /* 0x0007e80009121848 */
[----:B------:R3:W-:Y:S04]  /*3c5e0*/  LDGSTS.E [R0+0x3b380], [R62.64], P0 ;  /* 0x3b3800003e007fae */ /* 0x0007e80008121848 */
[----:B-1----:R-:W2:Y:S04]  /*3c5f0*/  LDL.64 R104, [R1+0x348] ;  /* 0x0003480001687983 */ /* 0x002ea80000100a00 */
[----:B------:R1:W-:Y:S04]  /*3c600*/  LDGSTS.E [R0+0x3c200], [R64.64], P6 ;  /* 0x3c20000040007fae */ /* 0x0003e8000b121848 */
[----:B------:R1:W-:Y:S04]  /*3c610*/  LDGSTS.E [R0+0x3c280], [R66.64], P3 ;  /* 0x3c28000042007fae */ /* 0x0003e80009921848 */
[----:B------:R1:W-:Y:S04]  /*3c620*/  LDGSTS.E [R0+0x3c300], [R68.64], P2 ;  /* 0x3c30000044007fae */ /* 0x0003e80009121848 */
[----:B------:R1:W-:Y:S04]  /*3c630*/  LDGSTS.E [R0+0x3c380], [R70.64], P0 ;  /* 0x3c38000046007fae */ /* 0x0003e80008121848 */
[----:B---3--:R-:W3:Y:S04]  /*3c640*/  LDL.64 R60, [R1+0x1288] ;  /* 0x00128800013c7983 */ /* 0x008ee80000100a00 */
[----:B------:R-:W3:Y:S04]  /*3c650*/  LDL.64 R62, [R1+0x1290] ;  /* 0x00129000013e7983 */ /* 0x000ee80000100a00 */
[----:B----4-:R4:W-:Y:S04]  /*3c660*/  LDGSTS.E [R0+0x3d200], [R78.64], P6 ;  /* 0x3d2000004e007fae */ /* 0x0109e8000b121848 */
[----:B-1----:R-:W3:Y:S04]  /*3c670*/  LDL.64 R64, [R1+0x1378] ;  /* 0x0013780001407983 */ /* 0x002ee80000100a00 */
[----:B------:R-:W3:Y:S04]  /*3c680*/  LDL.64 R66, [R1+0x1380] ;  /* 0x0013800001427983 */ /* 0x000ee80000100a00 */
[----:B------:R-:W3:Y:S04]  /*3c690*/  LDL.64 R68, [R1+0x1390] ;  /* 0x0013900001447983 */ /* 0x000ee80000100a00 */
[----:B------:R1:W-:Y:S04]  /*3c6a0*/  LDGSTS.E [R0+0x3d280], [R98.64], P3 ;  /* 0x3d28000062007fae */ /* 0x0003e80009921848 */
[----:B----4-:R-:W4:Y:S04]  /*3c6b0*/  S2R R79, SR_TID.X ;  /* 0x00000000004f7919 */ /* 0x010f280000002100 */
[----:B------:R4:W-:Y:S04]  /*3c6c0*/  LDGSTS.E [R0+0x3d300], [R72.64], P2 ;  /* 0x3d30000048007fae */ /* 0x0009e80009121848 */
[----:B-1----:R-:W3:Y:S04]  /*3c6d0*/  LDL.64 R98, [R1+0x1078] ;  /* 0x0010780001627983 */ /* 0x002ee80000100a00 */
[----:B------:R1:W-:Y:S04]  /*3c6e0*/  LDGSTS.E [R0+0x3d380], [R74.64], P0 ;  /* 0x3d3800004a007fae */ /* 0x0003e80008121848 */
[----:B------:R1:W-:Y:S04]  /*3c6f0*/  LDGSTS.E [R0+0x3e200], [R80.64], P6 ;  /* 0x3e20000050007fae */ /* 0x0003e8000b121848 */
[----:B------:R1:W-:Y:S01]  /*3c700*/  LDGSTS.E [R0+0x3e280], [R82.64], P3 ;  /* 0x3e28000052007fae */ /* 0x0003e20009921848 */
[----:B----4-:R-:W-:-:S03]  /*3c710*/  LOP3.LUT R79, R79, 0x1f, RZ, 0xc0, !PT ;  /* 0x0000001f4f4f7812 */ /* 0x010fc600078ec0ff */
[----:B------:R4:W-:Y:S01]  /*3c720*/  LDGSTS.E [R0+0x3e300], [R84.64], P2 ;  /* 0x3e30000054007fae */ /* 0x0009e20009121848 */
[----:B------:R-:W-:-:S03]  /*3c730*/  SHF.L.U32 R78, R79, 0x2, RZ ;  /* 0x000000024f4e7819 */ /* 0x000fc600000006ff */
[----:B------:R1:W-:Y:S01]  /*3c740*/  LDGSTS.E [R0+0x3e380], [R86.64], P0 ;  /* 0x3e38000056007fae */ /* 0x0003e20008121848 */
[----:B------:R-:W-:-:S03]  /*3c750*/  LOP3.LUT R79, R78, 0x20, RZ, 0x3c, !PT ;  /* 0x000000204e4f7812 */ /* 0x000fc600078e3cff */
[----:B------:R1:W-:Y:S04]  /*3c760*/  LDGSTS.E [R0+0x3f200], [R102.64], P6 ;  /* 0x3f20000066007fae */ /* 0x0003e8000b121848 */
[----:B------:R4:W-:Y:S04]  /*3c770*/  LDGSTS.E [R0+0x3f280], [R88.64], P3 ;  /* 0x3f28000058007fae */ /* 0x0009e80009921848 */
[----:B------:R4:W-:Y:S04]  /*3c780*/  LDGSTS.E [R0+0x3f300], [R90.64], P2 ;  /* 0x3f3000005a007fae */ /* 0x0009e80009121848 */
[----:B-1----:R-:W3:Y:S04]  /*3c790*/  LDL.64 R102, [R1+0x1080] ;  /* 0x0010800001667983 */ /* 0x002ee80000100a00 */
[----:B------:R1:W-:Y:S04]  /*3c7a0*/  LDGSTS.E [R0+0x3f380], [R92.64], P0 ;  /* 0x3f3800005c007fae */ /* 0x0003e80008121848 */
[----:B------:R1:W-:Y:S04]  /*3c7b0*/  LDGSTS.E [R79+0x20400], [R100.64], P6 ;  /* 0x20400000644f7fae */ /* 0x0003e8000b121848 */
[----:B------:R4:W-:Y:S04]  /*3c7c0*/  LDGSTS.E [R79+0x20480], [R94.64], P3 ;  /* 0x204800005e4f7fae */ /* 0x0009e80009921848 */
[----:B------:R-:W3:Y:S04]  /*3c7d0*/  LDL.64 R70, [R1+0x1478] ;  /* 0x0014780001467983 */ /* 0x000ee80000100a00 */
[----:B-1----:R-:W3:Y:S04]  /*3c7e0*/  LDL.64 R100, [R1+0x1088] ;  /* 0x0010880001647983 */ /* 0x002ee80000100a00 */
[----:B------:R-:W3:Y:S04]  /*3c7f0*/  LDL.64 R72, [R1+0x1480] ;  /* 0x0014800001487983 */ /* 0x000ee80000100a00 */
[----:B------:R-:W3:Y:S04]  /*3c800*/  LDL.64 R74, [R1+0x1488] ;  /* 0x00148800014a7983 */ /* 0x000ee80000100a00 */
[----:B------:R-:W3:Y:S04]  /*3c810*/  LDL.64 R80, [R1+0x1490] ;  /* 0x0014900001507983 */ /* 0x000ee80000100a00 */
[----:B------:R-:W3:Y:S04]  /*3c820*/  LDL.64 R82, [R1+0x1578] ;  /* 0x0015780001527983 */ /* 0x000ee80000100a00 */
[----:B----4-:R-:W4:Y:S04]  /*3c830*/  LDL.64 R84, [R1+0x1580] ;  /* 0x0015800001547983 */ /* 0x010f280000100a00 */
[----:B------:R-:W4:Y:S04]  /*3c840*/  LDL.64 R86, [R1+0x1588] ;  /* 0x0015880001567983 */ /* 0x000f280000100a00 */
[----:B------:R-:W4:Y:S04]  /*3c850*/  LDL.64 R88, [R1+0x1678] ;  /* 0x0016780001587983 */ /* 0x000f280000100a00 */
[----:B------:R-:W4:Y:S04]  /*3c860*/  LDL.64 R90, [R1+0x1680] ;  /* 0x00168000015a7983 */ /* 0x000f280000100a00 */
[----:B------:R-:W4:Y:S04]  /*3c870*/  LDL.64 R92, [R1+0x1688] ;  /* 0x00168800015c7983 */ /* 0x000f280000100a00 */
[----:B------:R-:W4:Y:S04]  /*3c880*/  LDL.64 R94, [R1+0x1778] ;  /* 0x00177800015e7983 */ /* 0x000f280000100a00 */
[----:B--2---:R1:W-:Y:S04]  /*3c890*/  LDGSTS.E [R79+0x20500], [R96.64], P2 ;  /* 0x20500000604f7fae */ /* 0x0043e80009121848 */
[----:B-1----:R-:W2:Y:S04]  /*3c8a0*/  LDL.64 R96, [R1+0x1188] ;  /* 0x0011880001607983 */ /* 0x002ea80000100a00 */
[----:B------:R1:W-:Y:S04]  /*3c8b0*/  LDGSTS.E [R79+0x20580], [R104.64], P0 ;  /* 0x20580000684f7fae */ /* 0x0003e80008121848 */
[----:B-1----:R-:W4:Y:S04]  /*3c8c0*/  LDL.64 R104, [R1+0x1388] ;  /* 0x0013880001687983 */ /* 0x002f280000100a00 */
[----:B---3--:R1:W-:Y:S04]  /*3c8d0*/  LDGSTS.E [R79+0x21400], [R98.64], P6 ;  /* 0x21400000624f7fae */ /* 0x0083e8000b121848 */
[----:B-1----:R-:W2:Y:S04]  /*3c8e0*/  LDL.64 R98, [R1+0x1590] ;  /* 0x0015900001627983 */ /* 0x002ea80000100a00 */
        /* <DEDUP_REMOVED lines=10> */
[----:B--2---:R1:W-:Y:S04]  /*3c990*/  LDGSTS.E [R79+0x22500], [R96.64], P2 ;  /* 0x22500000604f7fae */ /* 0x0043e80009121848 */
        /* <DEDUP_REMOVED lines=28> */
[----:B------:R-:W2:Y:S04]  /*3cb60*/  LDL.64 R64, [R1+0x19e8] ;  /* 0x0019e80001407983 */ /* 0x000ea80000100a00 */
[----:B------:R-:W2:Y:S04]  /*3cb70*/  LDL.64 R66, [R1+0x1a80] ;  /* 0x001a800001427983 */ /* 0x000ea80000100a00 */
[----:B------:R-:W2:Y:S04]  /*3cb80*/  LDL.64 R68, [R1+0x1a90] ;  /* 0x001a900001447983 */ /* 0x000ea80000100a00 */
[----:B------:R1:W-:Y:S04]  /*3cb90*/  LDGSTS.E [R79+0x27580], [R102.64], P0 ;  /* 0x27580000664f7fae */ /* 0x0003e80008121848 */
[----:B------:R1:W-:Y:S04]  /*3cba0*/  LDGSTS.E [R79+0x28400], [R94.64], P6 ;  /* 0x284000005e4f7fae */ /* 0x0003e8000b121848 */
        /* <DEDUP_REMOVED lines=14> */
[----:B---3--:R1:W-:Y:S04]  /*3cc90*/  LDGSTS.E [R79+0x28500], [R96.64], P2 ;  /* 0x28500000604f7fae */ /* 0x0083e80009121848 */
[----:B-1----:R-:W3:Y:S04]  /*3cca0*/  LDL.64 R96, [R1+0x1a88] ;  /* 0x001a880001607983 */ /* 0x002ee80000100a00 */
[----:B----4-:R1:W-:Y:S04]  /*3ccb0*/  LDGSTS.E [R79+0x28580], [R104.64], P0 ;  /* 0x28580000684f7fae */ /* 0x0103e80008121848 */
[----:B-1----:R-:W4:Y:S04]  /*3ccc0*/  LDL.64 R104, [R1+0x1bf0] ;  /* 0x001bf00001687983 */ /* 0x002f280000100a00 */
[----:B--2---:R1:W-:Y:S04]  /*3ccd0*/  LDGSTS.E [R79+0x29400], [R98.64], P6 ;  /* 0x29400000624f7fae */ /* 0x0043e8000b121848 */
        /* <DEDUP_REMOVED lines=24> */
[----:B------:R-:W2:Y:S04]  /*3ce60*/  LDL.64 R66, [R1+0x3db8] ;  /* 0x003db80001427983 */ /* 0x000ea80000100a00 */
[----:B---3--:R1:W-:Y:S04]  /*3ce70*/  LDGSTS.E [R79+0x2c480], [R96.64], P3 ;  /* 0x2c480000604f7fae */ /* 0x0083e80009921848 */
        /* <DEDUP_REMOVED lines=14> */
[----:B---3--:R-:W3:Y:S04]  /*3cf60*/  LDL.64 R68, [R1+0x3da8] ;  /* 0x003da80001447983 */ /* 0x008ee80000100a00 */
[----:B------:R-:W3:Y:S04]  /*3cf70*/  LDL.64 R70, [R1+0x3da0] ;  /* 0x003da00001467983 */ /* 0x000ee80000100a00 */
[----:B------:R-:W3:Y:S04]  /*3cf80*/  LDL.64 R72, [R1+0x3d98] ;  /* 0x003d980001487983 */ /* 0x000ee80000100a00 */
[----:B------:R-:W3:Y:S04]  /*3cf90*/  LDL.64 R74, [R1+0x3d90] ;  /* 0x003d9000014a7983 */ /* 0x000ee80000100a00 */
[----:B------:R-:W3:Y:S04]  /*3cfa0*/  LDL.64 R80, [R1+0x3d88] ;  /* 0x003d880001507983 */ /* 0x000ee80000100a00 */
[----:B-1----:R-:W3:Y:S04]  /*3cfb0*/  LDL.64 R82, [R1+0x3d80] ;  /* 0x003d800001527983 */ /* 0x002ee80000100a00 */
[----:B------:R-:W3:Y:S04]  /*3cfc0*/  LDL.64 R84, [R1+0x3d78] ;  /* 0x003d780001547983 */ /* 0x000ee80000100a00 */
[----:B--2---:R1:W-:Y:S04]  /*3cfd0*/  LDGSTS.E [R79+0x2f500], [R98.64], P2 ;  /* 0x2f500000624f7fae */ /* 0x0043e80009121848 */
[----:B------:R2:W-:Y:S04]  /*3cfe0*/  LDGSTS.E [R79+0x2f580], [R94.64], P0 ;  /* 0x2f5800005e4f7fae */ /* 0x0005e80008121848 */
[----:B------:R-:W3:Y:S04]  /*3cff0*/  LDL.64 R86, [R1+0x3d70] ;  /* 0x003d700001567983 */ /* 0x000ee80000100a00 */
[----:B-1----:R-:W3:Y:S04]  /*3d000*/  LDL.64 R98, [R1+0x3e10] ;  /* 0x003e100001627983 */ /* 0x002ee80000100a00 */
[----:B------:R-:W3:Y:S04]  /*3d010*/  LDL.64 R88, [R1+0x3d60] ;  /* 0x003d600001587983 */ /* 0x000ee80000100a00 */
[----:B------:R-:W3:Y:S04]  /*3d020*/  LDL.64 R90, [R1+0x3d58] ;  /* 0x003d5800015a7983 */ /* 0x000ee80000100a00 */
[----:B------:R-:W3:Y:S04]  /*3d030*/  LDL.64 R92, [R1+0x3d50] ;  /* 0x003d5000015c7983 */ /* 0x000ee80000100a00 */
[----:B--2---:R-:W3:Y:S04]  /*3d040*/  LDL.64 R94, [R1+0x3d40] ;  /* 0x003d4000015e7983 */ /* 0x004ee80000100a00 */
[----:B------:R1:W-:Y:S04]  /*3d050*/  LDGSTS.E [R79+0x30400], [R102.64], P6 ;  /* 0x30400000664f7fae */ /* 0x0003e8000b121848 */
[----:B-1----:R-:W3:Y:S04]  /*3d060*/  LDL.64 R102, [R1+0x3df0] ;  /* 0x003df00001667983 */ /* 0x002ee80000100a00 */
[----:B------:R1:W-:Y:S04]  /*3d070*/  LDGSTS.E [R79+0x30480], [R100.64], P3 ;  /* 0x30480000644f7fae */ /* 0x0003e80009921848 */
[----:B-1----:R-:W3:Y:S04]  /*3d080*/  LDL.64 R100, [R1+0x3db0] ;  /* 0x003db00001647983 */ /* 0x002ee80000100a00 */
[----:B------:R1:W-:Y:S04]  /*3d090*/  LDGSTS.E [R79+0x30500], [R96.64], P2 ;  /* 0x30500000604f7fae */ /* 0x0003e80009121848 */
[----:B-1----:R-:W2:Y:S04]  /*3d0a0*/  LDL.64 R96, [R1+0x3d68] ;  /* 0x003d680001607983 */ /* 0x002ea80000100a00 */
[----:B----4-:R1:W-:Y:S04]  /*3d0b0*/  LDGSTS.E [R79+0x30580], [R104.64], P0 ;  /* 0x30580000684f7fae */ /* 0x0103e80008121848 */
[----:B-1----:R-:W4:Y:S04]  /*3d0c0*/  LDL.64 R104, [R1+0x3d48] ;  /* 0x003d480001687983 */ /* 0x002f280000100a00 */
[----:B---3--:R1:W-:Y:S04]  /*3d0d0*/  LDGSTS.E [R79+0x31400], [R98.64], P6 ;  /* 0x31400000624f7fae */ /* 0x0083e8000b121848 */
        /* <DEDUP_REMOVED lines=42> */
[----:B------:R2:W-:Y:S04]  /*3d380*/  LDGSTS.E [R79+0x36500], [R88.64], P2 ;  /* 0x36500000584f7fae */ /* 0x0005e80009121848 */
[----:B------:R2:W-:Y:S04]  /*3d390*/  LDGSTS.E [R79+0x36580], [R90.64], P0 ;  /* 0x365800005a4f7fae */ /* 0x0005e80008121848 */
[----:B------:R4:W-:Y:S04]  /*3d3a0*/  LDGSTS.E [R79+0x37400], [R92.64], P6 ;  /* 0x374000005c4f7fae */ /* 0x0009e8000b121848 */
[----:B-1----:R-:W3:Y:S04]  /*3d3b0*/  LDL.64 R96, [R1+0x3d20] ;  /* 0x003d200001607983 */ /* 0x002ee80000100a00 */
[----:B--2---:R-:W2:Y:S04]  /*3d3c0*/  LDL.64 R88, [R1+0x3c68] ;  /* 0x003c680001587983 */ /* 0x004ea80000100a00 */
[----:B------:R-:W2:Y:S04]  /*3d3d0*/  LDL.64 R90, [R1+0x3c60] ;  /* 0x003c6000015a7983 */ /* 0x000ea80000100a00 */
[----:B----4-:R1:W-:Y:S04]  /*3d3e0*/  LDGSTS.E [R79+0x37480], [R104.64], P3 ;  /* 0x37480000684f7fae */ /* 0x0103e80009921848 */
[----:B------:R4:W-:Y:S04]  /*3d3f0*/  LDGSTS.E [R79+0x37500], [R94.64], P2 ;  /* 0x375000005e4f7fae */ /* 0x0009e80009121848 */
[----:B------:R-:W2:Y:S04]  /*3d400*/  LDL.64 R92, [R1+0x3c58] ;  /* 0x003c5800015c7983 */ /* 0x000ea80000100a00 */
[----:B-1----:R-:W2:Y:S04]  /*3d410*/  LDL.64 R104, [R1+0x3d18] ;  /* 0x003d180001687983 */ /* 0x002ea80000100a00 */
[----:B----4-:R-:W4:Y:S04]  /*3d420*/  LDL.64 R94, [R1+0x3c50] ;  /* 0x003c5000015e7983 */ /* 0x010f280000100a00 */
[----:B------:R1:W-:Y:S04]  /*3d430*/  LDGSTS.E [R79+0x37580], [R98.64], P0 ;  /* 0x37580000624f7fae */ /* 0x0003e80008121848 */
[----:B-1----:R-:W4:Y:S04]  /*3d440*/  LDL.64 R98, [R1+0x3cf8] ;  /* 0x003cf80001627983 */ /* 0x002f280000100a00 */
[----:B---3--:R1:W-:Y:S04]  /*3d450*/  LDGSTS.E [R79+0x38400], [R102.64], P6 ;  /* 0x38400000664f7fae */ /* 0x0083e8000b121848 */
[----:B-1----:R-:W4:Y:S04]  /*3d460*/  LDL.64 R102, [R1+0x3cb8] ;  /* 0x003cb80001667983 */ /* 0x002f280000100a00 */
[----:B------:R1:W-:Y:S04]  /*3d470*/  LDGSTS.E [R79+0x38480], [R100.64], P3 ;  /* 0x38480000644f7fae */ /* 0x0003e80009921848 */
[----:B-1----:R-:W4:Y:S04]  /*3d480*/  LDL.64 R100, [R1+0x3c70] ;  /* 0x003c700001647983 */ /* 0x002f280000100a00 */
[----:B------:R1:W-:Y:S04]  /*3d490*/  LDGSTS.E [R79+0x38500], [R96.64], P2 ;  /* 0x38500000604f7fae */ /* 0x0003e80009121848 */
[----:B-1----:R-:W3:Y:S04]  /*3d4a0*/  LDL.64 R96, [R1+0x3c48] ;  /* 0x003c480001607983 */ /* 0x002ee80000100a00 */
[----:B--2---:R1:W-:Y:S04]  /*3d4b0*/  LDGSTS.E [R79+0x38580], [R104.64], P0 ;  /* 0x38580000684f7fae */ /* 0x0043e80008121848 */
[----:B------:R2:W-:Y:S04]  /*3d4c0*/  LDGSTS.E [R79+0x39400], [R48.64], P6 ;  /* 0x39400000304f7fae */ /* 0x0005e8000b121848 */
[----:B------:R2:W-:Y:S04]  /*3d4d0*/  LDGSTS.E [R79+0x39480], [R50.64], P3 ;  /* 0x39480000324f7fae */ /* 0x0005e80009921848 */
[----:B-1----:R-:W3:Y:S04]  /*3d4e0*/  LDL.64 R104, [R1+0x3c40] ;  /* 0x003c400001687983 */ /* 0x002ee80000100a00 */
[----:B------:R1:W-:Y:S04]  /*3d4f0*/  LDGSTS.E [R79+0x39500], [R52.64], P2 ;  /* 0x39500000344f7fae */ /* 0x0003e80009121848 */
[----:B--2---:R-:W2:Y:S04]  /*3d500*/  LDL.64 R48, [R1+0x368] ;  /* 0x0003680001307983 */ /* 0x004ea80000100a00 */
[----:B------:R-:W2:Y:S04]  /*3d510*/  LDL.64 R50, [R1+0x1098] ;  /* 0x0010980001327983 */ /* 0x000ea80000100a00 */
[----:B-1----:R-:W2:Y:S04]  /*3d520*/  LDL.64 R52, [R1+0x10a8] ;  /* 0x0010a80001347983 */ /* 0x002ea80000100a00 */
        /* <DEDUP_REMOVED lines=9> */
[----:B----4-:R-:W4:Y:S04]  /*3d5c0*/  LDL.64 R54, [R1+0x10b0] ;  /* 0x0010b00001367983 */ /* 0x010f280000100a00 */
[----:B------:R-:W4:Y:S04]  /*3d5d0*/  LDL.64 R56, [R1+0x1198] ;  /* 0x0011980001387983 */ /* 0x000f280000100a00 */
        /* <DEDUP_REMOVED lines=14> */
[----:B------:R1:W-:Y:S04]  /*3d6c0*/  LDGSTS.E [R79+0x3e580], [R92.64], P0 ;  /* 0x3e5800005c4f7fae */ /* 0x0003e80008121848 */
[----:B------:R1:W-:Y:S01]  /*3d6d0*/  LDGSTS.E [R79+0x3f400], [R94.64], P6 ;  /* 0x3f4000005e4f7fae */ /* 0x0003e2000b121848 */
[----:B------:R-:W-:-:S03]  /*3d6e0*/  LOP3.LUT R60, R78, 0x30, RZ, 0x3c, !PT ;  /* 0x000000304e3c7812 */ /* 0x000fc600078e3cff */
        /* <DEDUP_REMOVED lines=16> */
[----:B---3--:R1:W-:Y:S04]  /*3d7f0*/  LDGSTS.E [R79+0x3f480], [R96.64], P3 ;  /* 0x3f480000604f7fae */ /* 0x0083e80009921848 */
[----:B-1----:R-:W3:Y:S04]  /*3d800*/  LDL.64 R96, [R1+0x15b0] ;  /* 0x0015b00001607983 */ /* 0x002ee80000100a00 */
[----:B------:R1:W-:Y:S04]  /*3d810*/  LDGSTS.E [R79+0x3f500], [R104.64], P2 ;  /* 0x3f500000684f7fae */ /* 0x0003e80009121848 */
[----:B-1----:R-:W3:Y:S04]  /*3d820*/  LDL.64 R104, [R1+0x10a0] ;  /* 0x0010a00001687983 */ /* 0x002ee80000100a00 */
[----:B--2---:R1:W-:Y:S04]  /*3d830*/  LDGSTS.E [R79+0x3f580], [R98.64], P0 ;  /* 0x3f580000624f7fae */ /* 0x0043e80008121848 */
[----:B-1----:R-:W2:Y:S04]  /*3d840*/  LDL.64 R78, [R1+0x12a0] ;  /* 0x0012a000014e7983 */ /* 0x002ea80000100a00 */
[----:B------:R-:W2:Y:S04]  /*3d850*/  LDL.64 R98, [R1+0x1698] ;  /* 0x0016980001627983 */ /* 0x000ea80000100a00 */
[----:B----4-:R1:W-:Y:S04]  /*3d860*/  LDGSTS.E [R60+0x20600], [R102.64], P6 ;  /* 0x20600000663c7fae */ /* 0x0103e8000b121848 */
        /* <DEDUP_REMOVED lines=18> */
[----:B---3--:R-:W3:Y:S04]  /*3d990*/  LDL.64 R52, [R1+0x1898] ;  /* 0x0018980001347983 */ /* 0x008ee80000100a00 */
[----:B------:R-:W3:Y:S04]  /*3d9a0*/  LDL.64 R54, [R1+0x1030] ;  /* 0x0010300001367983 */ /* 0x000ee80000100a00 */
[----:B-1----:R-:W3:Y:S04]  /*3d9b0*/  LDL.64 R56, [R1+0x1028] ;  /* 0x0010280001387983 */ /* 0x002ee80000100a00 */
        /* <DEDUP_REMOVED lines=21> */
[----:B------:R1:W-:Y:S04]  /*3db10*/  LDGSTS.E [R60+0x27680], [R100.64], P3 ;  /* 0x27680000643c7fae */ /* 0x0003e80009921848 */
[----:B------:R-:W3:Y:S04]  /*3db20*/  LDL.64 R66, [R1+0xfd8] ;  /* 0x000fd80001427983 */ /* 0x000ee80000100a00 */
[----:B--2---:R-:W2:Y:S04]  /*3db30*/  LDL.64 R68, [R1+0x19f8] ;  /* 0x0019f80001447983 */ /* 0x004ea80000100a00 */
        /* <DEDUP_REMOVED lines=38> */
[----:B------:R-:W2:Y:S04]  /*3dda0*/  LDL.64 R58, [R1+0x3ba0] ;  /* 0x003ba000013a7983 */ /* 0x000ea80000100a00 */
[----:B------:R-:W2:Y:S04]  /*3ddb0*/  LDL.64 R62, [R1+0x3b10] ;  /* 0x003b1000013e7983 */ /* 0x000ea80000100a00 */
[----:B------:R-:W2:Y:S04]  /*3ddc0*/  LDL.64 R64, [R1+0x3b08] ;  /* 0x003b080001407983 */ /* 0x000ea80000100a00 */
[----:B------:R-:W2:Y:S04]  /*3ddd0*/  LDL.64 R66, [R1+0x3b00] ;  /* 0x003b000001427983 */ /* 0x000ea80000100a00 */
        /* <DEDUP_REMOVED lines=10> */
[----:B----4-:R-:W4:Y:S04]  /*3de80*/  LDL.64 R68, [R1+0x3a90] ;  /* 0x003a900001447983 */ /* 0x010f280000100a00 */
[----:B------:R-:W4:Y:S04]  /*3de90*/  LDL.64 R70, [R1+0x3a88] ;  /* 0x003a880001467983 */ /* 0x000f280000100a00 */
[----:B---3--:R3:W-:Y:S04]  /*3dea0*/  LDGSTS.E [R60+0x2d680], [R78.64], P3 ;  /* 0x2d6800004e3c7fae */ /* 0x0087e80009921848 */
[----:B------:R1:W-:Y:S04]  /*3deb0*/  LDGSTS.E [R60+0x2d700], [R88.64], P2 ;  /* 0x2d700000583c7fae */ /* 0x0003e80009121848 */
[----:B------:R1:W-:Y:S04]  /*3dec0*/  LDGSTS.E [R60+0x2d780], [R90.64], P0 ;  /* 0x2d7800005a3c7fae */ /* 0x0003e80008121848 */
[----:B---3--:R-:W3:Y:S04]  /*3ded0*/  LDL.64 R78, [R1+0xe48] ;  /* 0x000e4800014e7983 */ /* 0x008ee80000100a00 */
[----:B------:R1:W-:Y:S04]  /*3dee0*/  LDGSTS.E [R60+0x2e600], [R92.64], P6 ;  /* 0x2e6000005c3c7fae */ /* 0x0003e8000b121848 */
[----:B------:R1:W-:Y:S04]  /*3def0*/  LDGSTS.E [R60+0x2e680], [R94.64], P3 ;  /* 0x2e6800005e3c7fae */ /* 0x0003e80009921848 */
[----:B------:R1:W-:Y:S04]  /*3df00*/  LDGSTS.E [R60+0x2e700], [R96.64], P2 ;  /* 0x2e700000603c7fae */ /* 0x0003e80009121848 */
[----:B------:R1:W-:Y:S04]  /*3df10*/  LDGSTS.E [R60+0x2e780], [R98.64], P0 ;  /* 0x2e780000623c7fae */ /* 0x0003e80008121848 */
        /* <DEDUP_REMOVED lines=11> */
[----:B------:R-:W4:Y:S04]  /*3dfd0*/  LDL.64 R94, [R1+0x3a30] ;  /* 0x003a3000015e7983 */ /* 0x000f280000100a00 */
[----:B------:R-:W4:Y:S04]  /*3dfe0*/  LDL.64 R96, [R1+0x3a28] ;  /* 0x003a280001607983 */ /* 0x000f280000100a00 */
[----:B------:R1:W-:Y:S04]  /*3dff0*/  LDGSTS.E [R60+0x2f680], [R100.64], P3 ;  /* 0x2f680000643c7fae */ /* 0x0003e80009921848 */
[----:B------:R-:W4:Y:S04]  /*3e000*/  LDL.64 R98, [R1+0x3a20] ;  /* 0x003a200001627983 */ /* 0x000f280000100a00 */
[----:B-1----:R-:W4:Y:S04]  /*3e010*/  LDL.64 R100, [R1+0x3af8] ;  /* 0x003af80001647983 */ /* 0x002f280000100a00 */
[----:B--2---:R1:W-:Y:S04]  /*3e020*/  LDGSTS.E [R60+0x2f700], [R104.64], P2 ;  /* 0x2f700000683c7fae */ /* 0x0043e80009121848 */
[----:B-1----:R-:W2:Y:S04]  /*3e030*/  LDL.64 R104, [R1+0x3a50] ;  /* 0x003a500001687983 */ /* 0x002ea80000100a00 */
[----:B---3--:R1:W-:Y:S04]  /*3e040*/  LDGSTS.E [R60+0x2f780], [R78.64], P0 ;  /* 0x2f7800004e3c7fae */ /* 0x0083e80008121848 */
[----:B------:R3:W-:Y:S04]  /*3e050*/  LDGSTS.E [R60+0x30600], [R46.64], P6 ;  /* 0x306000002e3c7fae */ /* 0x0007e8000b121848 */
[----:B------:R3:W-:Y:S04]  /*3e060*/  LDGSTS.E [R60+0x30680], [R48.64], P3 ;  /* 0x30680000303c7fae */ /* 0x0007e80009921848 */
[----:B-1----:R-:W2:Y:S04]  /*3e070*/  LDL.64 R78, [R1+0x3a18] ;  /* 0x003a1800014e7983 */ /* 0x002ea80000100a00 */
[----:B------:R1:W-:Y:S04]  /*3e080*/  LDGSTS.E [R60+0x30700], [R50.64], P2 ;  /* 0x30700000323c7fae */ /* 0x0003e80009121848 */
[----:B---3--:R-:W3:Y:S04]  /*3e090*/  LDL.64 R46, [R1+0x39f8] ;  /* 0x0039f800012e7983 */ /* 0x008ee80000100a00 */
[----:B------:R-:W3:Y:S04]  /*3e0a0*/  LDL.64 R48, [R1+0x39f0] ;  /* 0x0039f00001307983 */ /* 0x000ee80000100a00 */
[----:B-1----:R-:W3:Y:S04]  /*3e0b0*/  LDL.64 R50, [R1+0x39e8] ;  /* 0x0039e80001327983 */ /* 0x002ee80000100a00 */
        /* <DEDUP_REMOVED lines=46> */
[----:B------:R1:W-:Y:S04]  /*3e3a0*/  LDGSTS.E [R60+0x36780], [R78.64], P0 ;  /* 0x367800004e3c7fae */ /* 0x0003e80008121848 */
[----:B------:R-:W2:Y:S04]  /*3e3b0*/  LDL.64 R96, [R1+0x3938] ;  /* 0x0039380001607983 */ /* 0x000ea80000100a00 */
[----:B------:R-:W2:Y:S04]  /*3e3c0*/  LDL.64 R98, [R1+0x3930] ;  /* 0x0039300001627983 */ /* 0x000ea80000100a00 */
[----:B-1----:R-:W2:Y:S04]  /*3e3d0*/  LDL.64 R78, [R1+0x39e0] ;  /* 0x0039e000014e7983 */ /* 0x002ea80000100a00 */
[----:B---3--:R1:W-:Y:S04]  /*3e3e0*/  LDGSTS.E [R60+0x37600], [R102.64], P6 ;  /* 0x37600000663c7fae */ /* 0x0083e8000b121848 */
[----:B-1----:R-:W3:Y:S04]  /*3e3f0*/  LDL.64 R102, [R1+0x39a0] ;  /* 0x0039a00001667983 */ /* 0x002ee80000100a00 */
[----:B----4-:R1:W-:Y:S04]  /*3e400*/  LDGSTS.E [R60+0x37680], [R100.64], P3 ;  /* 0x37680000643c7fae */ /* 0x0103e80009921848 */
[----:B-1----:R-:W3:Y:S04]  /*3e410*/  LDL.64 R100, [R1+0x3928] ;  /* 0x0039280001647983 */ /* 0x002ee80000100a00 */
        /* <DEDUP_REMOVED lines=17> */
[----:B--2---:R-:W2:Y:S04]  /*3e530*/  LDL.64 R52, [R1+0x378] ;  /* 0x0003780001347983 */ /* 0x004ea80000100a00 */
[----:B------:R-:W2:Y:S04]  /*3e540*/  LDL.64 R54, [R1+0x380] ;  /* 0x0003800001367983 */ /* 0x000ea80000100a00 */
        /* <DEDUP_REMOVED lines=17> */
[----:B-1----:R-:W2:Y:S04]  /*3e660*/  LDL.64 R56, [R1+0x388] ;  /* 0x0003880001387983 */ /* 0x002ea80000100a00 */
[----:B------:R-:W2:Y:S04]  /*3e670*/  LDL.64 R58, [R1+0x10b8] ;  /* 0x0010b800013a7983 */ /* 0x000ea80000100a00 */
[----:B------:R-:W2:Y:S04]  /*3e680*/  LDL.64 R62, [R1+0x10c0] ;  /* 0x0010c000013e7983 */ /* 0x000ea80000100a00 */
[----:B------:R-:W2:Y:S04]  /*3e690*/  LDL.64 R64, [R1+0x10c8] ;  /* 0x0010c80001407983 */ /* 0x000ea80000100a00 */
[----:B------:R-:W2:Y:S04]  /*3e6a0*/  LDL.64 R66, [R1+0x10d0] ;  /* 0x0010d00001427983 */ /* 0x000ea80000100a00 */
[----:B------:R-:W1:Y:S04]  /*3e6b0*/  S2R R0, SR_TID.X ;  /* 0x0000000000007919 */ /* 0x000e680000002100 */
        /* <DEDUP_REMOVED lines=16> */
[----:B----4-:R-:W4:Y:S04]  /*3e7c0*/  LDL.64 R104, [R1+0x370] ;  /* 0x0003700001687983 */ /* 0x010f280000100a00 */
[----:B------:R1:W-:Y:S04]  /*3e7d0*/  LDGSTS.E [R60+0x3e780], [R78.64], P0 ;  /* 0x3e7800004e3c7fae */ /* 0x0003e80008121848 */
[----:B-1----:R-:W2:Y:S01]  /*3e7e0*/  LDL.64 R78, [R1+0x11b8] ;  /* 0x0011b800014e7983 */ /* 0x002ea20000100a00 */
[----:B------:R-:W-:-:S05]  /*3e7f0*/  LOP3.LUT R0, R0, 0x1f, RZ, 0xc0, !PT ;  /* 0x0000001f00007812 */ /* 0x000fca00078ec0ff */
[----:B------:R-:W-:-:S05]  /*3e800*/  IMAD.SHL.U32 R0, R0, 0x4, RZ ;  /* 0x0000000400007824 */ /* 0x000fca00078e00ff */
[C---:B------:R-:W-:Y:S01]  /*3e810*/  LOP3.LUT R61, R0.reuse, 0x40, RZ, 0x3c, !PT ;  /* 0x00000040003d7812 */ /* 0x040fe200078e3cff */
        /* <DEDUP_REMOVED lines=9> */
[----:B--2---:R2:W-:Y:S04]  /*3e8b0*/  LDGSTS.E [R61+0x20880], [R52.64], P3 ;  /* 0x20880000343d7fae */ /* 0x0045e80009921848 */
        /* <DEDUP_REMOVED lines=8> */
[----:B----4-:R-:W4:Y:S04]  /*3e940*/  LDL.64 R54, [R1+0x17c0] ;  /* 0x0017c00001367983 */ /* 0x010f280000100a00 */
        /* <DEDUP_REMOVED lines=39> */
[----:B---3--:R1:W-:Y:S04]  /*3ebc0*/  LDGSTS.E [R61+0x26880], [R104.64], P3 ;  /* 0x26880000683d7fae */ /* 0x0083e80009921848 */
[----:B-1----:R-:W3:Y:S04]  /*3ebd0*/  LDL.64 R104, [R1+0x1018] ;  /* 0x0010180001687983 */ /* 0x002ee80000100a00 */
        /* <DEDUP_REMOVED lines=21> */
[----:B-1----:R-:W4:Y:S04]  /*3ed30*/  LDL.64 R56, [R1+0x3c30] ;  /* 0x003c300001387983 */ /* 0x002f280000100a00 */
[----:B------:R-:W4:Y:S04]  /*3ed40*/  LDL.64 R58, [R1+0x3c28] ;  /* 0x003c2800013a7983 */ /* 0x000f280000100a00 */
[----:B------:R-:W4:Y:S04]  /*3ed50*/  LDL.64 R62, [R1+0x3c20] ;  /* 0x003c2000013e7983 */ /* 0x000f280000100a00 */
[----:B------:R-:W4:Y:S04]  /*3ed60*/  LDL.64 R64, [R1+0x3b98] ;  /* 0x003b980001407983 */ /* 0x000f280000100a00 */
[----:B------:R-:W4:Y:S04]  /*3ed70*/  LDL.64 R66, [R1+0x3b90] ;  /* 0x003b900001427983 */ /* 0x000f280000100a00 */
        /* <DEDUP_REMOVED lines=30> */
[----:B------:R-:W3:Y:S04]  /*3ef60*/  LDL.64 R92, [R1+0x3848] ;  /* 0x00384800015c7983 */ /* 0x000ee80000100a00 */
[----:B------:R-:W3:Y:S04]  /*3ef70*/  LDL.64 R94, [R1+0x3840] ;  /* 0x00384000015e7983 */ /* 0x000ee80000100a00 */
[----:B-1----:R-:W3:Y:S04]  /*3ef80*/  LDL.64 R102, [R1+0x3b88] ;  /* 0x003b880001667983 */ /* 0x002ee80000100a00 */
[----:B------:R-:W3:Y:S04]  /*3ef90*/  LDL.64 R96, [R1+0x3838] ;  /* 0x0038380001607983 */ /* 0x000ee80000100a00 */
[----:B------:R-:W3:Y:S04]  /*3efa0*/  LDL.64 R98, [R1+0x37d0] ;  /* 0x0037d00001627983 */ /* 0x000ee80000100a00 */
[----:B------:R-:W3:Y:S04]  /*3efb0*/  LDL.64 R100, [R1+0x37c8] ;  /* 0x0037c80001647983 */ /* 0x000ee80000100a00 */
[----:B----4-:R1:W-:Y:S04]  /*3efc0*/  LDGSTS.E [R61+0x2e880], [R104.64], P3 ;  /* 0x2e880000683d7fae */ /* 0x0103e80009921848 */
        /* <DEDUP_REMOVED lines=61> */
[----:B---3--:R1:W-:Y:S04]  /*3f3a0*/  LDGSTS.E [R61+0x36800], [R102.64], P6 ;  /* 0x36800000663d7fae */ /* 0x0083e8000b121848 */
[----:B------:R3:W-:Y:S04]  /*3f3b0*/  LDGSTS.E [R61+0x36880], [R44.64], P3 ;  /* 0x368800002c3d7fae */ /* 0x0007e80009921848 */
[----:B------:R1:W-:Y:S04]  /*3f3c0*/  LDGSTS.E [R61+0x36900], [R46.64], P2 ;  /* 0x369000002e3d7fae */ /* 0x0003e80009121848 */
[----:B------:R3:W-:Y:S04]  /*3f3d0*/  LDGSTS.E [R61+0x36980], [R48.64], P0 ;  /* 0x36980000303d7fae */ /* 0x0007e80008121848 */
[----:B------:R3:W-:Y:S04]  /*3f3e0*/  LDGSTS.E [R61+0x37800], [R50.64], P6 ;  /* 0x37800000323d7fae */ /* 0x0007e8000b121848 */
[----:B-1----:R-:W4:Y:S04]  /*3f3f0*/  LDL.64 R102, [R1+0x36c8] ;  /* 0x0036c80001667983 */ /* 0x002f280000100a00 */
[----:B---3--:R-:W3:Y:S04]  /*3f400*/  LDL.64 R44, [R1+0x36b0] ;  /* 0x0036b000012c7983 */ /* 0x008ee80000100a00 */
[----:B------:R-:W3:Y:S04]  /*3f410*/  LDL.64 R46, [R1+0x36a8] ;  /* 0x0036a800012e7983 */ /* 0x000ee80000100a00 */
[----:B------:R-:W3:Y:S04]  /*3f420*/  LDL.64 R48, [R1+0x36a0] ;  /* 0x0036a00001307983 */ /* 0x000ee80000100a00 */
[----:B------:R-:W3:Y:S04]  /*3f430*/  LDL.64 R50, [R1+0x3698] ;  /* 0x0036980001327983 */ /* 0x000ee80000100a00 */
        /* <DEDUP_REMOVED lines=50> */
[----:B---3--:R1:W-:Y:S04]  /*3f760*/  LDGSTS.E [R61+0x3d900], [R104.64], P2 ;  /* 0x3d900000683d7fae */ /* 0x0083e80009121848 */
[----:B-1----:R-:W3:Y:S04]  /*3f770*/  LDL.64 R104, [R1+0x10d8] ;  /* 0x0010d80001687983 */ /* 0x002ee80000100a00 */
[----:B--2---:R1:W-:Y:S01]  /*3f780*/  LDGSTS.E [R61+0x3d980], [R78.64], P0 ;  /* 0x3d9800004e3d7fae */ /* 0x0043e20008121848 */
[----:B------:R-:W-:-:S03]  /*3f790*/  LOP3.LUT R0, R0, 0x50, RZ, 0x3c, !PT ;  /* 0x0000005000007812 */ /* 0x000fc600078e3cff */
        /* <DEDUP_REMOVED lines=12> */
[----:B--2---:R-:W2:Y:S04]  /*3f860*/  LDL.64 R44, [R1+0x14e8] ;  /* 0x0014e800012c7983 */ /* 0x004ea80000100a00 */
[----:B----4-:R4:W-:Y:S04]  /*3f870*/  LDGSTS.E [R0+0x20b80], [R68.64], P0 ;  /* 0x20b8000044007fae */ /* 0x0109e80008121848 */
        /* <DEDUP_REMOVED lines=11> */
[----:B----4-:R-:W4:Y:S04]  /*3f930*/  LDL.64 R68, [R1+0x17f0] ;  /* 0x0017f00001447983 */ /* 0x010f280000100a00 */
        /* <DEDUP_REMOVED lines=48> */
[----:B----4-:R4:W-:Y:S04]  /*3fc40*/  LDGSTS.E [R0+0x28b00], [R68.64], P2 ;  /* 0x28b0000044007fae */ /* 0x0109e80009121848 */
[----:B--2---:R-:W2:Y:S04]  /*3fc50*/  LDL.64 R44, [R1+0x1b78] ;  /* 0x001b7800012c7983 */ /* 0x004ea80000100a00 */
        /* <DEDUP_REMOVED lines=28> */
[----:B----4-:R-:W4:Y:S04]  /*3fe20*/  LDL.64 R68, [R1+0x3c10] ;  /* 0x003c100001447983 */ /* 0x010f280000100a00 */
        /* <DEDUP_REMOVED lines=41> */
[----:B----4-:R4:W-:Y:S04]  /*400c0*/  LDGSTS.E [R0+0x30a80], [R68.64], P3 ;  /* 0x30a8000044007fae */ /* 0x0109e80009921848 */
[----:B-1----:R-:W2:Y:S04]  /*400d0*/  LDL.64 R64, [R1+0x35a0] ;  /* 0x0035a00001407983 */ /* 0x002ea80000100a00 */
        /* <DEDUP_REMOVED lines=302> */
[----:B-1----:R-:W2:Y:S04]  /*413c0*/  LDL.64 R48, [R1+0x3ed0] ;  /* 0x003ed00001307983 */ /* 0x002ea80000100a00 */
[----:B------:R-:W2:Y:S04]  /*413d0*/  LDL.64 R50, [R1+0x3ec8] ;  /* 0x003ec80001327983 */ /* 0x000ea80000100a00 */
[----:B----4-:R-:W4:Y:S04]  /*413e0*/  LDL.64 R78, [R1+0x3e88] ;  /* 0x003e8800014e7983 */ /* 0x010f280000100a00 */
        /* <DEDUP_REMOVED lines=38> */
[----:B-1----:R-:W2:Y:S04]  /*41650*/  LDL.64 R102, [R1+0x1228] ;  /* 0x0012280001667983 */ /* 0x002ea80000100a00 */
[----:B---3--:R1:W-:Y:S04]  /*41660*/  LDGSTS.E [R76+0x3bc80], [R104.64], P3 ;  /* 0x3bc80000684c7fae */ /* 0x0083e80009921848 */
[----:B-1----:R-:W3:Y:S04]  /*41670*/  LDL.64 R104, [R1+0x1230] ;  /* 0x0012300001687983 */ /* 0x002ee80000100a00 */
[----:B----4-:R1:W-:Y:S04]  /*41680*/  LDGSTS.E [R76+0x3bd00], [R78.64], P2 ;  /* 0x3bd000004e4c7fae */ /* 0x0103e80009121848 */
[----:B--2---:R2:W-:Y:S04]  /*41690*/  LDGSTS.E [R76+0x3bd80], [R44.64], P0 ;  /* 0x3bd800002c4c7fae */ /* 0x0045e80008121848 */
[----:B------:R4:W-:Y:S04]  /*416a0*/  LDGSTS.E [R76+0x3cc00], [R46.64], P6 ;  /* 0x3cc000002e4c7fae */ /* 0x0009e8000b121848 */
[----:B-1----:R-:W3:Y:S04]  /*416b0*/  LDL.64 R78, [R1+0x1318] ;  /* 0x00131800014e7983 */ /* 0x002ee80000100a00 */
[----:B--2---:R-:W2:Y:S04]  /*416c0*/  LDL.64 R44, [R1+0x1328] ;  /* 0x00132800012c7983 */ /* 0x004ea80000100a00 */
[----:B------:R1:W-:Y:S04]  /*416d0*/  LDGSTS.E [R76+0x3cc80], [R48.64], P3 ;  /* 0x3cc80000304c7fae */ /* 0x0003e80009921848 */
[----:B----4-:R-:W4:Y:S04]  /*416e0*/  LDL.64 R46, [R1+0x1330] ;  /* 0x00133000012e7983 */ /* 0x010f280000100a00 */
[----:B------:R1:W-:Y:S04]  /*416f0*/  LDGSTS.E [R76+0x3cd00], [R50.64], P2 ;  /* 0x3cd00000324c7fae */ /* 0x0003e80009121848 */
[----:B-1----:R-:W4:Y:S04]  /*41700*/  LDL.64 R48, [R1+0x1418] ;  /* 0x0014180001307983 */ /* 0x002f280000100a00 */
[----:B------:R1:W-:Y:S04]  /*41710*/  LDGSTS.E [R76+0x3cd80], [R52.64], P0 ;  /* 0x3cd80000344c7fae */ /* 0x0003e80008121848 */
[----:B------:R-:W4:Y:S04]  /*41720*/  LDL.64 R50, [R1+0x1420] ;  /* 0x0014200001327983 */ /* 0x000f280000100a00 */
[----:B------:R1:W-:Y:S04]  /*41730*/  LDGSTS.E [R76+0x3dc00], [R54.64], P6 ;  /* 0x3dc00000364c7fae */ /* 0x0003e8000b121848 */
[----:B-1----:R-:W4:Y:S04]  /*41740*/  LDL.64 R52, [R1+0x1428] ;  /* 0x0014280001347983 */ /* 0x002f280000100a00 */
[----:B------:R1:W-:Y:S04]  /*41750*/  LDGSTS.E [R76+0x3dc80], [R56.64], P3 ;  /* 0x3dc80000384c7fae */ /* 0x0003e80009921848 */
[----:B------:R-:W4:Y:S04]  /*41760*/  LDL.64 R54, [R1+0x1430] ;  /* 0x0014300001367983 */ /* 0x000f280000100a00 */
[----:B------:R1:W-:Y:S04]  /*41770*/  LDGSTS.E [R76+0x3dd00], [R58.64], P2 ;  /* 0x3dd000003a4c7fae */ /* 0x0003e80009121848 */
[----:B-1----:R-:W4:Y:S04]  /*41780*/  LDL.64 R56, [R1+0x1518] ;  /* 0x0015180001387983 */ /* 0x002f280000100a00 */
[----:B------:R1:W-:Y:S04]  /*41790*/  LDGSTS.E [R76+0x3dd80], [R60.64], P0 ;  /* 0x3dd800003c4c7fae */ /* 0x0003e80008121848 */
[----:B------:R-:W4:Y:S01]  /*417a0*/  LDL.64 R58, [R1+0x1520] ;  /* 0x00152000013a7983 */ /* 0x000f220000100a00 */
[----:B------:R-:W-:-:S03]  /*417b0*/  LOP3.LUT R77, R77, 0x70, RZ, 0x3c, !PT ;  /* 0x000000704d4d7812 */ /* 0x000fc600078e3cff */
        /* <DEDUP_REMOVED lines=40> */
[----:B-1----:R-:W3:Y:S04]  /*41a40*/  LDL.64 R104, [R1+0xfa0] ;  /* 0x000fa00001687983 */ /* 0x002ee80000100a00 */
[----:B------:R1:W-:Y:S04]  /*41a50*/  LDGSTS.E [R77+0x23e00], [R78.64], P6 ;  /* 0x23e000004e4d7fae */ /* 0x0003e8000b121848 */
[----:B------:R1:W-:Y:S04]  /*41a60*/  LDGSTS.E [R77+0x23e80], [R42.64], P3 ;  /* 0x23e800002a4d7fae */ /* 0x0003e80009921848 */
[----:B--2---:R2:W-:Y:S04]  /*41a70*/  LDGSTS.E [R77+0x23f00], [R44.64], P2 ;  /* 0x23f000002c4d7fae */ /* 0x0045e80009121848 */
[----:B-1----:R-:W3:Y:S04]  /*41a80*/  LDL.64 R78, [R1+0xf98] ;  /* 0x000f9800014e7983 */ /* 0x002ee80000100a00 */
[----:B------:R-:W3:Y:S04]  /*41a90*/  LDL.64 R42, [R1+0x1a30] ;  /* 0x001a3000012a7983 */ /* 0x000ee80000100a00 */
[----:B----4-:R1:W-:Y:S04]  /*41aa0*/  LDGSTS.E [R77+0x23f80], [R46.64], P0 ;  /* 0x23f800002e4d7fae */ /* 0x0103e80008121848 */
[----:B--2---:R-:W2:Y:S04]  /*41ab0*/  LDL.64 R44, [R1+0x1a38] ;  /* 0x001a3800012c7983 */ /* 0x004ea80000100a00 */
[----:B------:R4:W-:Y:S04]  /*41ac0*/  LDGSTS.E [R77+0x24e00], [R48.64], P6 ;  /* 0x24e00000304d7fae */ /* 0x0009e8000b121848 */
[----:B-1----:R-:W2:Y:S04]  /*41ad0*/  LDL.64 R46, [R1+0xf50] ;  /* 0x000f5000012e7983 */ /* 0x002ea80000100a00 */
        /* <DEDUP_REMOVED lines=50> */
[----:B-1----:R-:W4:Y:S04]  /*41e00*/  LDL.64 R102, [R1+0x38f0] ;  /* 0x0038f00001667983 */ /* 0x002f280000100a00 */
[----:B---3--:R1:W-:Y:S04]  /*41e10*/  LDGSTS.E [R77+0x2af00], [R104.64], P2 ;  /* 0x2af00000684d7fae */ /* 0x0083e80009121848 */
[----:B-1----:R-:W3:Y:S04]  /*41e20*/  LDL.64 R104, [R1+0x38e8] ;  /* 0x0038e80001687983 */ /* 0x002ee80000100a00 */
[----:B------:R1:W-:Y:S04]  /*41e30*/  LDGSTS.E [R77+0x2af80], [R78.64], P0 ;  /* 0x2af800004e4d7fae */ /* 0x0003e80008121848 */
[----:B------:R2:W-:Y:S04]  /*41e40*/  LDGSTS.E [R77+0x2be00], [R42.64], P6 ;  /* 0x2be000002a4d7fae */ /* 0x0005e8000b121848 */
[----:B-1----:R-:W3:Y:S04]  /*41e50*/  LDL.64 R78, [R1+0x38e0] ;  /* 0x0038e000014e7983 */ /* 0x002ee80000100a00 */
[----:B--2---:R1:W-:Y:S04]  /*41e60*/  LDGSTS.E [R77+0x2be80], [R44.64], P3 ;  /* 0x2be800002c4d7fae */ /* 0x0043e80009921848 */
[----:B------:R2:W-:Y:S04]  /*41e70*/  LDGSTS.E [R77+0x2bf00], [R46.64], P2 ;  /* 0x2bf000002e4d7fae */ /* 0x0005e80009121848 */
[----:B------:R-:W3:Y:S04]  /*41e80*/  LDL.64 R42, [R1+0x3b18] ;  /* 0x003b1800012a7983 */ /* 0x000ee80000100a00 */
[----:B----4-:R4:W-:Y:S04]  /*41e90*/  LDGSTS.E [R77+0x2bf80], [R48.64], P0 ;  /* 0x2bf80000304d7fae */ /* 0x0109e80008121848 */
[----:B--2---:R-:W2:Y:S04]  /*41ea0*/  LDL.64 R46, [R1+0xd58] ;  /* 0x000d5800012e7983 */ /* 0x004ea80000100a00 */
[----:B------:R1:W-:Y:S04]  /*41eb0*/  LDGSTS.E [R77+0x2ce00], [R50.64], P6 ;  /* 0x2ce00000324d7fae */ /* 0x0003e8000b121848 */
[----:B----4-:R-:W4:Y:S04]  /*41ec0*/  LDL.64 R48, [R1+0xd60] ;  /* 0x000d600001307983 */ /* 0x010f280000100a00 */
        /* <DEDUP_REMOVED lines=50> */
[----:B---3--:R1:W-:Y:S04]  /*421f0*/  LDGSTS.E [R77+0x32e80], [R104.64], P3 ;  /* 0x32e80000684d7fae */ /* 0x0083e80009921848 */
[----:B-1----:R-:W3:Y:S04]  /*42200*/  LDL.64 R104, [R1+0x38d8] ;  /* 0x0038d80001687983 */ /* 0x002ee80000100a00 */
[----:B------:R1:W-:Y:S04]  /*42210*/  LDGSTS.E [R77+0x32f00], [R78.64], P2 ;  /* 0x32f000004e4d7fae */ /* 0x0003e80009121848 */
[----:B-1----:R-:W4:Y:S04]  /*42220*/  LDL.64 R78, [R1+0x3e70] ;  /* 0x003e7000014e7983 */ /* 0x002f280000100a00 */
[----:B---3--:R1:W-:Y:S04]  /*42230*/  LDGSTS.E [R77+0x32f80], [R104.64], P0 ;  /* 0x32f80000684d7fae */ /* 0x0083e80008121848 */
[----:B--2---:R2:W-:Y:S04]  /*42240*/  LDGSTS.E [R77+0x33e00], [R102.64], P6 ;  /* 0x33e00000664d7fae */ /* 0x0045e8000b121848 */
[----:B------:R3:W-:Y:S04]  /*42250*/  LDGSTS.E [R77+0x33e80], [R100.64], P3 ;  /* 0x33e80000644d7fae */ /* 0x0007e80009921848 */
[----:B-1----:R1:W5:Y:S04]  /*42260*/  LDL.LU.64 R104, [R1+0x4890] ;  /* 0x0048900001687983 */ /* 0x0023680000300a00 */
[----:B--2---:R1:W5:Y:S04]  /*42270*/  LDL.LU.64 R102, [R1+0x4888] ;  /* 0x0048880001667983 */ /* 0x0043680000300a00 */
[----:B---3--:R1:W5:Y:S04]  /*42280*/  LDL.LU.64 R100, [R1+0x4880] ;  /* 0x0048800001647983 */ /* 0x0083680000300a00 */
[----:B------:R2:W-:Y:S04]  /*42290*/  LDGSTS.E [R77+0x33f00], [R98.64], P2 ;  /* 0x33f00000624d7fae */ /* 0x0005e80009121848 */
[----:B------:R3:W-:Y:S04]  /*422a0*/  LDGSTS.E [R77+0x33f80], [R96.64], P0 ;  /* 0x33f80000604d7fae */ /* 0x0007e80008121848 */
[----:B------:R1:W-:Y:S04]  /*422b0*/  LDGSTS.E [R77+0x34e00], [R94.64], P6 ;  /* 0x34e000005e4d7fae */ /* 0x0003e8000b121848 */
[----:B--2---:R2:W5:Y:S04]  /*422c0*/  LDL.LU.64 R98, [R1+0x4878] ;  /* 0x0048780001627983 */ /* 0x0045680000300a00 */
[----:B---3--:R2:W5:Y:S04]  /*422d0*/  LDL.LU.64 R96, [R1+0x4870] ;  /* 0x0048700001607983 */ /* 0x0085680000300a00 */
[----:B-1----:R2:W5:Y:S04]  /*422e0*/  LDL.LU.64 R94, [R1+0x4868] ;  /* 0x00486800015e7983 */ /* 0x0025680000300a00 */
[----:B------:R1:W-:Y:S04]  /*422f0*/  LDGSTS.E [R77+0x34e80], [R92.64], P3 ;  /* 0x34e800005c4d7fae */ /* 0x0003e80009921848 */
[----:B------:R3:W-:Y:S04]  /*42300*/  LDGSTS.E [R77+0x34f00], [R90.64], P2 ;  /* 0x34f000005a4d7fae */ /* 0x0007e80009121848 */
[----:B------:R2:W-:Y:S04]  /*42310*/  LDGSTS.E [R77+0x34f80], [R88.64], P0 ;  /* 0x34f80000584d7fae */ /* 0x0005e80008121848 */
[----:B-1----:R1:W5:Y:S04]  /*42320*/  LDL.LU.64 R92, [R1+0x4860] ;  /* 0x00486000015c7983 */ /* 0x0023680000300a00 */
[----:B---3--:R1:W5:Y:S04]  /*42330*/  LDL.LU.64 R90, [R1+0x4858] ;  /* 0x00485800015a7983 */ /* 0x0083680000300a00 */
[----:B--2---:R1:W5:Y:S04]  /*42340*/  LDL.LU.64 R88, [R1+0x4850] ;  /* 0x0048500001587983 */ /* 0x0043680000300a00 */
        /* <DEDUP_REMOVED lines=32> */
[----:B----4-:R4:W-:Y:S04]  /*42550*/  LDGSTS.E [R77+0x39e80], [R48.64], P3 ;  /* 0x39e80000304d7fae */ /* 0x0109e80009921848 */
[----:B-1----:R2:W5:Y:S04]  /*42560*/  LDL.LU.64 R52, [R1+0x47d0] ;  /* 0x0047d00001347983 */ /* 0x0025680000300a00 */
[----:B---3--:R2:W5:Y:S04]  /*42570*/  LDL.LU.64 R50, [R1+0x47c8] ;  /* 0x0047c80001327983 */ /* 0x0085680000300a00 */
[----:B----4-:R2:W5:Y:S04]  /*42580*/  LDL.LU.64 R48, [R1+0x47c0] ;  /* 0x0047c00001307983 */ /* 0x0105680000300a00 */
[----:B------:R1:W-:Y:S04]  /*42590*/  LDGSTS.E [R77+0x39f00], [R46.64], P2 ;  /* 0x39f000002e4d7fae */ /* 0x0003e80009121848 */
[----:B------:R3:W-:Y:S04]  /*425a0*/  LDGSTS.E [R77+0x39f80], [R44.64], P0 ;  /* 0x39f800002c4d7fae */ /* 0x0007e80008121848 */
[----:B------:R4:W-:Y:S04]  /*425b0*/  LDGSTS.E [R77+0x3ae00], [R42.64], P6 ;  /* 0x3ae000002a4d7fae */ /* 0x0009e8000b121848 */
[----:B-1----:R2:W5:Y:S04]  /*425c0*/  LDL.LU.64 R46, [R1+0x47b8] ;  /* 0x0047b800012e7983 */ /* 0x0025680000300a00 */
[----:B---3--:R2:W5:Y:S04]  /*425d0*/  LDL.LU.64 R44, [R1+0x47b0] ;  /* 0x0047b000012c7983 */ /* 0x0085680000300a00 */
[----:B----4-:R2:W5:Y:S04]  /*425e0*/  LDL.LU.64 R42, [R1+0x47a8] ;  /* 0x0047a800012a7983 */ /* 0x0105680000300a00 */
        /* <DEDUP_REMOVED lines=148> */
[----:B------:R1:W-:Y:S04]  /*42f30*/  LDGSTS.E [R77+0x3ae80], [R78.64], P3 ;  /* 0x3ae800004e4d7fae */ /* 0x0003e80009921848 */
[----:B------:R2:W-:Y:S04]  /*42f40*/  STL [R1+0x14], RZ ;  /* 0x000014ff01007387 */ /* 0x0005e80000100800 */
[----:B------:R3:W-:Y:S04]  /*42f50*/  LDGSTS.E [R77+0x3af00], [R250.64], P2 ;  /* 0x3af00000fa4d7fae */ /* 0x0007e80009121848 */
[----:B------:R2:W-:Y:S04]  /*42f60*/  STL [R1+0x18], RZ ;  /* 0x000018ff01007387 */ /* 0x0005e80000100800 */
[----:B------:R4:W-:Y:S04]  /*42f70*/  LDGSTS.E [R77+0x3af80], [R248.64], P0 ;  /* 0x3af80000f84d7fae */ /* 0x0009e80008121848 */
[----:B------:R2:W-:Y:S04]  /*42f80*/  STL [R1+0x1c], RZ ;  /* 0x00001cff01007387 */ /* 0x0005e80000100800 */
[----:B------:R1:W-:Y:S04]  /*42f90*/  LDGSTS.E [R77+0x3be00], [R246.64], P6 ;  /* 0x3be00000f64d7fae */ /* 0x0003e8000b121848 */
[----:B------:R2:W-:Y:S04]  /*42fa0*/  STL [R1], RZ ;  /* 0x000000ff01007387 */ /* 0x0005e80000100800 */
[----:B------:R1:W-:Y:S04]  /*42fb0*/  LDGSTS.E [R77+0x3be80], [R244.64], P3 ;  /* 0x3be80000f44d7fae */ /* 0x0003e80009921848 */
[----:B------:R2:W-:Y:S04]  /*42fc0*/  STL [R1+0x4], RZ ;  /* 0x000004ff01007387 */ /* 0x0005e80000100800 */
[----:B------:R1:W-:Y:S04]  /*42fd0*/  LDGSTS.E [R77+0x3bf00], [R238.64], P2 ;  /* 0x3bf00000ee4d7fae */ /* 0x0003e80009121848 */
[----:B------:R2:W-:Y:S04]  /*42fe0*/  STL [R1+0x8], RZ ;  /* 0x000008ff01007387 */ /* 0x0005e80000100800 */
[----:B------:R1:W-:Y:S04]  /*42ff0*/  LDGSTS.E [R77+0x3bf80], [R236.64], P0 ;  /* 0x3bf80000ec4d7fae */ /* 0x0003e80008121848 */
[----:B------:R2:W-:Y:S04]  /*43000*/  STL [R1+0xc], RZ ;  /* 0x00000cff01007387 */ /* 0x0005e80000100800 */
        /* <DEDUP_REMOVED lines=15> */
[----:B------:R2:W-:Y:S01]  /*43100*/  LDGSTS.E [R77+0x3ff80], [R4.64], P0 ;  /* 0x3ff80000044d7fae */ /* 0x0005e20008121848 */
[----:B-1----:R-:W-:-:S03]  /*43110*/  CS2R R236, SRZ ;  /* 0x0000000000ec7805 */ /* 0x002fc6000001ff00 */
[----:B------:R-:W0:Y:S01]  /*43120*/  LDGDEPBAR ;  /* 0x00000000000079af */ /* 0x000e220000000000 */
[----:B------:R-:W-:Y:S01]  /*43130*/  CS2R R238, SRZ ;  /* 0x0000000000ee7805 */ /* 0x000fe2000001ff00 */
[----:B------:R-:W-:Y:S01]  /*43140*/  CS2R R78, SRZ ;  /* 0x00000000004e7805 */ /* 0x000fe2000001ff00 */
[----:B------:R-:W-:Y:S01]  /*43150*/  CS2R R244, SRZ ;  /* 0x0000000000f47805 */ /* 0x000fe2000001ff00 */
[----:B------:R-:W-:Y:S01]  /*43160*/  CS2R R246, SRZ ;  /* 0x0000000000f67805 */ /* 0x000fe2000001ff00 */
[----:B----4-:R-:W-:Y:S01]  /*43170*/  CS2R R248, SRZ ;  /* 0x0000000000f87805 */ /* 0x010fe2000001ff00 */
[----:B---3--:R-:W-:Y:S01]  /*43180*/  CS2R R250, SRZ ;  /* 0x0000000000fa7805 */ /* 0x008fe2000001ff00 */
[----:B------:R-:W-:Y:S01]  /*43190*/  CS2R R32, SRZ ;  /* 0x0000000000207805 */ /* 0x000fe2000001ff00 */
[----:B--2---:R-:W-:Y:S01]  /*431a0*/  CS2R R76, SRZ ;  /* 0x00000000004c7805 */ /* 0x004fe2000001ff00 */
        /* <DEDUP_REMOVED lines=15> */
[----:B------:R-:W-:Y:S05]  /*432a0*/  @!P1 BRA `(.L_x_0) ;  /* 0x00082d5000009947 */ /* 0x000fea0003800000 */
[----:B------:R-:W2:Y:S04]  /*432b0*/  LDL.LU.64 R14, [R1+0xd08] ;  /* 0x000d0800010e7983 */ /* 0x000ea80000300a00 */
[----:B------:R-:W3:Y:S04]  /*432c0*/  LDL.LU.64 R22, [R1+0xd00] ;  /* 0x000d000001167983 */ /* 0x000ee80000300a00 */
[----:B------:R-:W4:Y:S04]  /*432d0*/  LDL.LU.64 R16, [R1+0xb18] ;  /* 0x000b180001107983 */ /* 0x000f280000300a00 */
[----:B------:R-:W3:Y:S04]  /*432e0*/  LDL.LU.64 R12, [R1+0xb10] ;  /* 0x000b1000010c7983 */ /* 0x000ee80000300a00 */
[----:B------:R-:W3:Y:S04]  /*432f0*/  LDL.LU.64 R8, [R1+0x4b8] ;  /* 0x0004b80001087983 */ /* 0x000ee80000300a00 */
[----:B------:R-:W3:Y:S04]  /*43300*/  LDL.LU.64 R10, [R1+0x4b0] ;  /* 0x0004b000010a7983 */ /* 0x000ee80000300a00 */
[----:B------:R-:W4:Y:S04]  /*43310*/  LDL.LU.64 R4, [R1+0xcf8] ;  /* 0x000cf80001047983 */ /* 0x000f280000300a00 */
[----:B------:R-:W4:Y:S04]  /*43320*/  LDL.LU.64 R26, [R1+0xcf0] ;  /* 0x000cf000011a7983 */ /* 0x000f280000300a00 */
[----:B------:R-:W4:Y:S04]  /*43330*/  LDL.LU.64 R20, [R1+0xb08] ;  /* 0x000b080001147983 */ /* 0x000f280000300a00 */
[----:B------:R-:W4:Y:S04]  /*43340*/  LDL.LU.64 R18, [R1+0xb00] ;  /* 0x000b000001127983 */ /* 0x000f280000300a00 */
[----:B--2---:R1:W-:Y:S04]  /*43350*/  STL [R1+0x3474], R14 ;  /* 0x0034740e01007387 */ /* 0x0043e80000100800 */
[----:B------:R-:W2:Y:S01]  /*43360*/  LDL.LU.64 R6, [R1+0x4a8] ;  /* 0x0004a80001067983 */ /* 0x000ea20000300a00 */
[----:B------:R-:W-:-:S03]  /*43370*/  IMAD.MOV.U32 R0, RZ, RZ, R15 ;  /* 0x000000ffff007224 */ /* 0x000fc600078e000f */
[----:B-1----:R-:W2:Y:S04]  /*43380*/  LDL.LU.64 R14, [R1+0x4a0] ;  /* 0x0004a000010e7983 */ /* 0x002ea80000300a00 */
[----:B------:R1:W-:Y:S04]  /*43390*/  STL [R1+0x346c], R0 ;  /* 0x00346c0001007387 */ /* 0x0003e80000100800 */
[----:B---3--:R-:W-:Y:S04]  /*433a0*/  STL [R1+0x3470], R22 ;  /* 0x0034701601007387 */ /* 0x008fe80000100800 */
[----:B----4-:R-:W-:Y:S01]  /*433b0*/  STL [R1+0x3468], R16 ;  /* 0x0034681001007387 */ /* 0x010fe20000100800 */
[----:B-1----:R-:W-:-:S05]  /*433c0*/  MOV R0, R23 ;  /* 0x0000001700007202 */ /* 0x002fca0000000f00 */
[----:B------:R1:W-:Y:S04]  /*433d0*/  STL [R1+0x3464], R0 ;  /* 0x0034640001007387 */ /* 0x0003e80000100800 */
[----:B------:R-:W-:Y:S01]  /*433e0*/  STL [R1+0x3460], R12 ;  /* 0x0034600c01007387 */ /* 0x000fe20000100800 */
[----:B-1----:R-:W-:-:S05]  /*433f0*/  IMAD.MOV.U32 R0, RZ, RZ, R17 ;  /* 0x000000ffff007224 */ /* 0x002fca00078e0011 */
[----:B------:R1:W-:Y:S04]  /*43400*/  STL [R1+0x345c], R0 ;  /* 0x00345c0001007387 */ /* 0x0003e80000100800 */
[----:B------:R-:W-:Y:S01]  /*43410*/  STL [R1+0x3458], R8 ;  /* 0x0034580801007387 */ /* 0x000fe20000100800 */
[----:B-1----:R-:W-:-:S05]  /*43420*/  IMAD.MOV.U32 R0, RZ, RZ, R13 ;  /* 0x000000ffff007224 */ /* 0x002fca00078e000d */
[----:B------:R1:W-:Y:S04]  /*43430*/  STL [R1+0x3454], R0 ;  /* 0x0034540001007387 */ /* 0x0003e80000100800 */
[----:B------:R-:W-:Y:S01]  /*43440*/  STL [R1+0x3450], R10 ;  /* 0x0034500a01007387 */ /* 0x000fe20000100800 */
[----:B-1----:R-:W-:-:S05]  /*43450*/  MOV R0, R9 ;  /* 0x0000000900007202 */ /* 0x002fca0000000f00 */
[----:B------:R1:W-:Y:S04]  /*43460*/  STL [R1+0x344c], R0 ;  /* 0x00344c0001007387 */ /* 0x0003e80000100800 */
[----:B------:R-:W3:Y:S04]  /*43470*/  LDL.LU.64 R8, [R1+0xce8] ;  /* 0x000ce80001087983 */ /* 0x000ee80000300a00 */
[----:B------:R-:W-:Y:S01]  /*43480*/  STL [R1+0x3448], R168 ;  /* 0x003448a801007387 */ /* 0x000fe20000100800 */
[----:B-1----:R-:W-:-:S05]  /*43490*/  IMAD.MOV.U32 R0, RZ, RZ, R11 ;  /* 0x000000ffff007224 */ /* 0x002fca00078e000b */
[----:B------:R1:W-:Y:S04]  /*434a0*/  STL [R1+0x3444], R0 ;  /* 0x0034440001007387 */ /* 0x0003e80000100800 */
[----:B------:R-:W-:Y:S04]  /*434b0*/  STL [R1+0x343c], R169 ;  /* 0x00343ca901007387 */ /* 0x000fe80000100800 */
[----:B------:R-:W4:Y:S04]  /*434c0*/  LDL.LU.64 R22, [R1+0xce0] ;  /* 0x000ce00001167983 */ /* 0x000f280000300a00 */
[----:B------:R-:W-:Y:S04]  /*434d0*/  STL [R1+0x3440], R166 ;  /* 0x003440a601007387 */ /* 0x000fe80000100800 */
[----:B------:R-:W4:Y:S04]  /*434e0*/  LDL.LU.64 R16, [R1+0xaf8] ;  /* 0x000af80001107983 */ /* 0x000f280000300a00 */
[----:B------:R-:W-:Y:S04]  /*434f0*/  STL [R1+0x3434], R167 ;  /* 0x003434a701007387 */ /* 0x000fe80000100800 */
[----:B------:R-:W4:Y:S04]  /*43500*/  LDL.LU.64 R12, [R1+0xaf0] ;  /* 0x000af000010c7983 */ /* 0x000f280000300a00 */
[----:B------:R1:W-:Y:S04]  /*43510*/  STL [R1+0x3438], R4 ;  /* 0x0034380401007387 */ /* 0x0003e80000100800 */
[----:B------:R-:W4:Y:S01]  /*43520*/  LDL.LU.64 R10, [R1+0x498] ;  /* 0x00049800010a7983 */ /* 0x000f220000300a00 */
[----:B-1----:R-:W-:-:S03]  /*43530*/  IMAD.MOV.U32 R0, RZ, RZ, R5 ;  /* 0x000000ffff007224 */ /* 0x002fc600078e0005 */
[----:B------:R-:W4:Y:S04]  /*43540*/  LDL.LU.64 R4, [R1+0x490] ;  /* 0x0004900001047983 */ /* 0x000f280000300a00 */
[----:B------:R1:W-:Y:S04]  /*43550*/  STL [R1+0x342c], R0 ;  /* 0x00342c0001007387 */ /* 0x0003e80000100800 */
[----:B------:R-:W-:Y:S04]  /*43560*/  STL [R1+0x3430], R26 ;  /* 0x0034301a01007387 */ /* 0x000fe80000100800 */
[----:B------:R-:W-:Y:S01]  /*43570*/  STL [R1+0x3428], R20 ;  /* 0x0034281401007387 */ /* 0x000fe20000100800 */
[----:B-1----:R-:W-:-:S05]  /*43580*/  MOV R0, R27 ;  /* 0x0000001b00007202 */ /* 0x002fca0000000f00 */
[----:B------:R1:W-:Y:S04]  /*43590*/  STL [R1+0x3424], R0 ;  /* 0x0034240001007387 */ /* 0x0003e80000100800 */
[----:B------:R-:W-:Y:S01]  /*435a0*/  STL [R1+0x3420], R18 ;  /* 0x0034201201007387 */ /* 0x000fe20000100800 */
[----:B-1----:R-:W-:-:S05]  /*435b0*/  IMAD.MOV.U32 R0, RZ, RZ, R21 ;  /* 0x000000ffff007224 */ /* 0x002fca00078e0015 */
[----:B------:R1:W-:Y:S02]  /*435c0*/  STL [R1+0x341c], R0 ;  /* 0x00341c0001007387 */ /* 0x0003e40000100800 */
[----:B-1----:R-:W-:Y:S02]  /*435d0*/  IMAD.MOV.U32 R0, RZ, RZ, R19 ;  /* 0x000000ffff007224 */ /* 0x002fe400078e0013 */
[----:B--2---:R-:W-:Y:S04]  /*435e0*/  STL [R1+0x3418], R6 ;  /* 0x0034180601007387 */ /* 0x004fe80000100800 */
[----:B------:R1:W-:Y:S04]  /*435f0*/  STL [R1+0x3414], R0 ;  /* 0x0034140001007387 */ /* 0x0003e80000100800 */
[----:B------:R-:W-:Y:S01]  /*43600*/  STL [R1+0x3410], R14 ;  /* 0x0034100e01007387 */ /* 0x000fe20000100800 */
[----:B-1----:R-:W-:-:S05]  /*43610*/  MOV R0, R7 ;  /* 0x0000000700007202 */ /* 0x002fca0000000f00 */
[----:B------:R1:W-:Y:S04]  /*43620*/  STL [R1+0x340c], R0 ;  /* 0x00340c0001007387 */ /* 0x0003e80000100800 */
[----:B------:R-:W2:Y:S04]  /*43630*/  LDL.LU.64 R6, [R1+0xcd8] ;  /* 0x000cd80001067983 */ /* 0x000ea80000300a00 */
[----:B------:R-:W-:Y:S01]  /*43640*/  STL [R1+0x3408], R164 ;  /* 0x003408a401007387 */ /* 0x000fe20000100800 */
[----:B-1----:R-:W-:-:S05]  /*43650*/  IMAD.MOV.U32 R0, RZ, RZ, R15 ;  /* 0x000000ffff007224 */ /* 0x002fca00078e000f */
[----:B------:R1:W-:Y:S04]  /*43660*/  STL [R1+0x3404], R0 ;  /* 0x0034040001007387 */ /* 0x0003e80000100800 */
[----:B------:R-:W-:Y:S04]  /*43670*/  STL [R1+0x33fc], R165 ;  /* 0x0033fca501007387 */ /* 0x000fe80000100800 */
[----:B------:R-:W2:Y:S04]  /*43680*/  LDL.LU.64 R26, [R1+0xcd0] ;  /* 0x000cd000011a7983 */ /* 0x000ea80000300a00 */
[----:B------:R-:W-:Y:S04]  /*43690*/  STL [R1+0x3400], R162 ;  /* 0x003400a201007387 */ /* 0x000fe80000100800 */
[----:B------:R-:W2:Y:S04]  /*436a0*/  LDL.LU.64 R20, [R1+0xae8] ;  /* 0x000ae80001147983 */ /* 0x000ea80000300a00 */
[----:B------:R-:W-:Y:S04]  /*436b0*/  STL [R1+0x33f4], R163 ;  /* 0x0033f4a301007387 */ /* 0x000fe80000100800 */
[----:B------:R-:W2:Y:S04]  /*436c0*/  LDL.LU.64 R18, [R1+0xae0] ;  /* 0x000ae00001127983 */ /* 0x000ea80000300a00 */
[----:B---3--:R3:W-:Y:S04]  /*436d0*/  STL [R1+0x33f8], R8 ;  /* 0x0033f80801007387 */ /* 0x0087e80000100800 */
[----:B------:R-:W2:Y:S01]  /*436e0*/  LDL.LU.64 R14, [R1+0x488] ;  /* 0x00048800010e7983 */ /* 0x000ea20000300a00 */
[----:B-1----:R-:W-:-:S03]  /*436f0*/  IMAD.MOV.U32 R0, RZ, RZ, R9 ;  /* 0x000000ffff007224 */ /* 0x002fc600078e0009 */
[----:B---3--:R-:W3:Y:S04]  /*43700*/  LDL.LU.64 R8, [R1+0x480] ;  /* 0x0004800001087983 */ /* 0x008ee80000300a00 */
[----:B------:R1:W-:Y:S04]  /*43710*/  STL [R1+0x33ec], R0 ;  /* 0x0033ec0001007387 */ /* 0x0003e80000100800 */
[----:B----4-:R-:W-:Y:S01]  /*43720*/  STL [R1+0x33f0], R22 ;  /* 0x0033f01601007387 */ /* 0x010fe20000100800 */
[----:B-1----:R-:W-:-:S03]  /*43730*/  MOV R0, R23 ;  /* 0x0000001700007202 */ /* 0x002fc60000000f00 */
[----:B------:R-:W-:Y:S04]  /*43740*/  STL [R1+0x33e8], R16 ;  /* 0x0033e81001007387 */ /* 0x000fe80000100800 */
        /* <DEDUP_REMOVED lines=15> */
[----:B------:R-:W3:Y:S04]  /*43840*/  LDL.LU.64 R22, [R1+0xcc0] ;  /* 0x000cc00001167983 */ /* 0x000ee80000300a00 */
[----:B------:R-:W-:Y:S04]  /*43850*/  STL [R1+0x33c0], R158 ;  /* 0x0033c09e01007387 */ /* 0x000fe80000100800 */
[----:B------:R-:W3:Y:S04]  /*43860*/  LDL.LU.64 R16, [R1+0xad8] ;  /* 0x000ad80001107983 */ /* 0x000ee80000300a00 */
[----:B------:R-:W-:Y:S04]  /*43870*/  STL [R1+0x33b4], R159 ;  /* 0x0033b49f01007387 */ /* 0x000fe80000100800 */
[----:B------:R-:W3:Y:S04]  /*43880*/  LDL.LU.64 R12, [R1+0xad0] ;  /* 0x000ad000010c7983 */ /* 0x000ee80000300a00 */
[----:B--2---:R2:W-:Y:S04]  /*43890*/  STL [R1+0x33b8], R6 ;  /* 0x0033b80601007387 */ /* 0x0045e80000100800 */
[----:B------:R-:W4:Y:S01]  /*438a0*/  LDL.LU.64 R4, [R1+0x470] ;  /* 0x0004700001047983 */ /* 0x000f220000300a00 */
[----:B-1----:R-:W-:-:S03]  /*438b0*/  IMAD.MOV.U32 R0, RZ, RZ, R7 ;  /* 0x000000ffff007224 */ /* 0x002fc600078e0007 */
[----:B--2---:R-:W2:Y:S04]  /*438c0*/  LDL.LU.64 R6, [R1+0x468] ;  /* 0x0004680001067983 */ /* 0x004ea80000300a00 */
[----:B------:R1:W-:Y:S04]  /*438d0*/  STL [R1+0x33ac], R0 ;  /* 0x0033ac0001007387 */ /* 0x0003e80000100800 */
[----:B------:R-:W-:Y:S01]  /*438e0*/  STL [R1+0x33b0], R26 ;  /* 0x0033b01a01007387 */ /* 0x000fe20000100800 */
[----:B-1----:R-:W-:-:S03]  /*438f0*/  MOV R0, R27 ;  /* 0x0000001b00007202 */ /* 0x002fc60000000f00 */
[----:B------:R-:W-:Y:S04]  /*43900*/  STL [R1+0x33a8], R20 ;  /* 0x0033a81401007387 */ /* 0x000fe80000100800 */
[----:B------:R1:W-:Y:S04]  /*43910*/  STL [R1+0x33a4], R0 ;  /* 0x0033a40001007387 */ /* 0x0003e80000100800 */
[----:B------:R-:W-:Y:S01]  /*43920*/  STL [R1+0x33a0], R18 ;  /* 0x0033a01201007387 */ /* 0x000fe20000100800 */
[----:B-1----:R-:W-:-:S05]  /*43930*/  IMAD.MOV.U32 R0, RZ, RZ, R21 ;  /* 0x000000ffff007224 */ /* 0x002fca00078e0015 */
[----:B------:R1:W-:Y:S02]  /*43940*/  STL [R1+0x339c], R0 ;  /* 0x00339c0001007387 */ /* 0x0003e40000100800 */
[----:B-1----:R-:W-:Y:S02]  /*43950*/  IMAD.MOV.U32 R0, RZ, RZ, R19 ;  /* 0x000000ffff007224 */ /* 0x002fe400078e0013 */
[----:B------:R-:W-:Y:S04]  /*43960*/  STL [R1+0x3398], R14 ;  /* 0x0033980e01007387 */ /* 0x000fe80000100800 */
[----:B------:R1:W-:Y:S04]  /*43970*/  STL [R1+0x3394], R0 ;  /* 0x0033940001007387 */ /* 0x0003e80000100800 */
[----:B---3--:R-:W-:Y:S01]  /*43980*/  STL [R1+0x3390], R8 ;  /* 0x0033900801007387 */ /* 0x008fe20000100800 */
        /* <DEDUP_REMOVED lines=12> */
[----:B------:R1:W-:Y:S04]  /*43a50*/  STL [R1+0x3378], R10 ;  /* 0x0033780a01007387 */ /* 0x0003e80000100800 */
[----:B------:R-:W3:Y:S01]  /*43a60*/  LDL.LU.64 R8, [R1+0x460] ;  /* 0x0004600001087983 */ /* 0x000ee20000300a00 */
[----:B-1----:R-:W-:-:S03]  /*43a70*/  IMAD.MOV.U32 R0, RZ, RZ, R11 ;  /* 0x000000ffff007224 */ /* 0x002fc600078e000b */
[----:B------:R-:W3:Y:S04]  /*43a80*/  LDL.LU.64 R10, [R1+0x458] ;  /* 0x00045800010a7983 */ /* 0x000ee80000300a00 */
        /* <DEDUP_REMOVED lines=9> */
[----:B----4-:R-:W-:Y:S04]  /*43b20*/  STL [R1+0x3358], R4 ;  /* 0x0033580401007387 */ /* 0x010fe80000100800 */
[----:B------:R1:W-:Y:S04]  /*43b30*/  STL [R1+0x3354], R0 ;  /* 0x0033540001007387 */ /* 0x0003e80000100800 */
[----:B--2---:R-:W-:Y:S01]  /*43b40*/  STL [R1+0x3350], R6 ;  /* 0x0033500601007387 */ /* 0x004fe20000100800 */
[----:B-1----:R-:W-:-:S05]  /*43b50*/  MOV R0, R5 ;  /* 0x0000000500007202 */ /* 0x002fca0000000f00 */
[----:B------:R1:W-:Y:S04]  /*43b60*/  STL [R1+0x334c], R0 ;  /* 0x00334c0001007387 */ /* 0x0003e80000100800 */
[----:B------:R-:W2:Y:S04]  /*43b70*/  LDL.LU.64 R4, [R1+0xca8] ;  /* 0x000ca80001047983 */ /* 0x000ea80000300a00 */
        /* <DEDUP_REMOVED lines=9> */
[----:B---3--:R3:W-:Y:S04]  /*43c10*/  STL [R1+0x3338], R14 ;  /* 0x0033380e01007387 */ /* 0x0087e80000100800 */
[----:B------:R-:W4:Y:S01]  /*43c20*/  LDL.LU.64 R6, [R1+0x448] ;  /* 0x0004480001067983 */ /* 0x000f220000300a00 */
[----:B-1----:R-:W-:-:S03]  /*43c30*/  IMAD.MOV.U32 R0, RZ, RZ, R15 ;  /* 0x000000ffff007224 */ /* 0x002fc600078e000f */
[----:B---3--:R-:W4:Y:S04]  /*43c40*/  LDL.LU.64 R14, [R1+0x440] ;  /* 0x00044000010e7983 */ /* 0x008f280000300a00 */
        /* <DEDUP_REMOVED lines=11> */
[----:B------:R-:W-:Y:S01]  /*43d00*/  STL [R1+0x3310], R10 ;  /* 0x0033100a01007387 */ /* 0x000fe20000100800 */
[----:B-1----:R-:W-:-:S05]  /*43d10*/  MOV R0, R9 ;  /* 0x0000000900007202 */ /* 0x002fca0000000f00 */
[----:B------:R1:W-:Y:S04]  /*43d20*/  STL [R1+0x330c], R0 ;  /* 0x00330c0001007387 */ /* 0x0003e80000100800 */
[----:B------:R-:W4:Y:S04]  /*43d30*/  LDL.LU.64 R8, [R1+0xc98] ;  /* 0x000c980001087983 */ /* 0x000f280000300a00 */
        /* <DEDUP_REMOVED lines=9> */
[----:B--2---:R2:W-:Y:S04]  /*43dd0*/  STL [R1+0x32f8], R4 ;  /* 0x0032f80401007387 */ /* 0x0045e80000100800 */
[----:B------:R-:W3:Y:S01]  /*43de0*/  LDL.LU.64 R10, [R1+0x430] ;  /* 0x00043000010a7983 */ /* 0x000ee20000300a00 */
[----:B-1----:R-:W-:-:S03]  /*43df0*/  IMAD.MOV.U32 R0, RZ, RZ, R5 ;  /* 0x000000ffff007224 */ /* 0x002fc600078e0005 */
[----:B--2---:R-:W2:Y:S04]  /*43e00*/  LDL.LU.64 R4, [R1+0x428] ;  /* 0x0004280001047983 */ /* 0x004ea80000300a00 */
[----:B------:R1:W-:Y:S04]  /*43e10*/  STL [R1+0x32ec], R0 ;  /* 0x0032ec0001007387 */ /* 0x0003e80000100800 */
[----:B----4-:R-:W-:Y:S01]  /*43e20*/  STL [R1+0x32f0], R22 ;  /* 0x0032f01601007387 */ /* 0x010fe20000100800 */
        /* <DEDUP_REMOVED lines=35> */
[----:B---3--:R-:W-:Y:S04]  /*44060*/  STL [R1+0x3298], R10 ;  /* 0x0032980a01007387 */ /* 0x008fe80000100800 */
        /* <DEDUP_REMOVED lines=14> */
[----:B----4-:R4:W-:Y:S04]  /*44150*/  STL [R1+0x3278], R6 ;  /* 0x0032780601007387 */ /* 0x0109e80000100800 */
[----:B------:R-:W3:Y:S01]  /*44160*/  LDL.LU.64 R4, [R1+0x400] ;  /* 0x0004000001047983 */ /* 0x000ee20000300a00 */
[----:B-1----:R-:W-:-:S03]  /*44170*/  IMAD.MOV.U32 R0, RZ, RZ, R7 ;  /* 0x000000ffff007224 */ /* 0x002fc600078e0007 */
[----:B----4-:R-:W3:Y:S04]  /*44180*/  LDL.LU.64 R6, [R1+0x3f8] ;  /* 0x0003f80001067983 */ /* 0x010ee80000300a00 */
        /* <DEDUP_REMOVED lines=29> */
[----:B---3--:R-:W-:Y:S01]  /*44360*/  STL [R1+0x3230], R26 ;  /* 0x0032301a01007387 */ /* 0x008fe20000100800 */
        /* <DEDUP_REMOVED lines=209> */
[----:B-----5:R-:W-:Y:S01]  /*45080*/  STL [R1+0x3048], R104 ;  /* 0x0030486801007387 */ /* 0x020fe20000100800 */
        /* <DEDUP_REMOVED lines=142> */
[----:B------:R-:W3:Y:S04]  /*45970*/  LDL.LU.64 R26, [R1+0xb80] ;  /* 0x000b8000011a7983 */ /* 0x000ee80000300a00 */
[----:B------:R-:W-:Y:S04]  /*45980*/  STL [R1+0x2efc], R81 ;  /* 0x002efc5101007387 */ /* 0x000fe80000100800 */
        /* <DEDUP_REMOVED lines=22> */
[----:B------:R-:W2:Y:S01]  /*45af0*/  LDL.LU.64 R10, [R1+0xb78] ;  /* 0x000b7800010a7983 */ /* 0x000ea20000300a00 */
[----:B-1----:R-:W-:-:S05]  /*45b00*/  IMAD.MOV.U32 R0, RZ, RZ, R5 ;  /* 0x000000ffff007224 */ /* 0x002fca00078e0005 */
[----:B------:R1:W-:Y:S04]  /*45b10*/  STL [R1+0x2ec4], R0 ;  /* 0x002ec40001007387 */ /* 0x0003e80000100800 */
[----:B------:R-:W-:Y:S04]  /*45b20*/  STL [R1+0x2ec8], R72 ;  /* 0x002ec84801007387 */ /* 0x000fe80000100800 */
[----:B------:R-:W4:Y:S04]  /*45b30*/  LDL.LU.64 R22, [R1+0xb70] ;  /* 0x000b700001167983 */ /* 0x000f280000300a00 */
[----:B------:R-:W-:Y:S04]  /*45b40*/  STL [R1+0x2ebc], R73 ;  /* 0x002ebc4901007387 */ /* 0x000fe80000100800 */
[----:B------:R-:W-:Y:S04]  /*45b50*/  STL [R1+0x2ec0], R70 ;  /* 0x002ec04601007387 */ /* 0x000fe80000100800 */
[----:B------:R-:W4:Y:S04]  /*45b60*/  LDL.LU.64 R16, [R1+0x538] ;  /* 0x0005380001107983 */ /* 0x000f280000300a00 */
[----:B------:R-:W-:Y:S04]  /*45b70*/  STL [R1+0x2eb4], R71 ;  /* 0x002eb44701007387 */ /* 0x000fe80000100800 */
[----:B------:R-:W4:Y:S04]  /*45b80*/  LDL.LU.64 R8, [R1+0x530] ;  /* 0x0005300001087983 */ /* 0x000f280000300a00 */
[----:B---3--:R3:W-:Y:S01]  /*45b90*/  STL [R1+0x2eb8], R6 ;  /* 0x002eb80601007387 */ /* 0x0087e20000100800 */
[----:B-1----:R-:W-:-:S03]  /*45ba0*/  IMAD.MOV.U32 R0, RZ, RZ, R7 ;  /* 0x000000ffff007224 */ /* 0x002fc600078e0007 */
[----:B------:R-:W4:Y:S04]  /*45bb0*/  LDL.LU.64 R4, [R1+0xc0] ;  /* 0x0000c00001047983 */ /* 0x000f280000300a00 */
[----:B------:R-:W-:Y:S04]  /*45bc0*/  STL [R1+0x2eb0], R26 ;  /* 0x002eb01a01007387 */ /* 0x000fe80000100800 */
[----:B------:R1:W-:Y:S04]  /*45bd0*/  STL [R1+0x2eac], R0 ;  /* 0x002eac0001007387 */ /* 0x0003e80000100800 */
[----:B---3--:R-:W3:Y:S01]  /*45be0*/  LDL.LU.64 R6, [R1+0xb8] ;  /* 0x0000b80001067983 */ /* 0x008ee20000300a00 */
        /* <DEDUP_REMOVED lines=12> */
[----:B------:R-:W3:Y:S01]  /*45cb0*/  LDL.LU.64 R26, [R1+0xb68] ;  /* 0x000b6800011a7983 */ /* 0x000ee20000300a00 */
        /* <DEDUP_REMOVED lines=8> */
[----:B------:R-:W-:Y:S04]  /*45d40*/  STL [R1+0x2e74], R67 ;  /* 0x002e744301007387 */ /* 0x000fe80000100800 */
[----:B------:R-:W3:Y:S01]  /*45d50*/  LDL.LU.64 R14, [R1+0xb0] ;  /* 0x0000b000010e7983 */ /* 0x000ee20000300a00 */
[----:B--2---:R-:W-:-:S03]  /*45d60*/  IMAD.MOV.U32 R0, RZ, RZ, R11 ;  /* 0x000000ffff007224 */ /* 0x004fc600078e000b */
[----:B------:R1:W-:Y:S04]  /*45d70*/  STL [R1+0x2e78], R10 ;  /* 0x002e780a01007387 */ /* 0x0003e80000100800 */
[----:B----4-:R-:W-:Y:S04]  /*45d80*/  STL [R1+0x2e70], R22 ;  /* 0x002e701601007387 */ /* 0x010fe80000100800 */
[----:B------:R2:W-:Y:S04]  /*45d90*/  STL [R1+0x2e6c], R0 ;  /* 0x002e6c0001007387 */ /* 0x0005e80000100800 */
[----:B-1----:R-:W4:Y:S01]  /*45da0*/  LDL.LU.64 R10, [R1+0xa8] ;  /* 0x0000a800010a7983 */ /* 0x002f220000300a00 */
[----:B--2---:R-:W-:-:S03]  /*45db0*/  MOV R0, R23 ;  /* 0x0000001700007202 */ /* 0x004fc60000000f00 */
        /* <DEDUP_REMOVED lines=8> */
[----:B------:R-:W2:Y:S01]  /*45e40*/  LDL.LU.64 R22, [R1+0xb58] ;  /* 0x000b580001167983 */ /* 0x000ea20000300a00 */
[----:B-1----:R-:W-:-:S05]  /*45e50*/  MOV R0, R5 ;  /* 0x0000000500007202 */ /* 0x002fca0000000f00 */
[----:B------:R1:W-:Y:S04]  /*45e60*/  STL [R1+0x2e4c], R0 ;  /* 0x002e4c0001007387 */ /* 0x0003e80000100800 */
[----:B---3--:R3:W-:Y:S04]  /*45e70*/  STL [R1+0x2e50], R6 ;  /* 0x002e500601007387 */ /* 0x0087e80000100800 */
[----:B------:R-:W2:Y:S01]  /*45e80*/  LDL.LU.64 R16, [R1+0xb50] ;  /* 0x000b500001107983 */ /* 0x000ea20000300a00 */
[----:B-1----:R-:W-:-:S03]  /*45e90*/  IMAD.MOV.U32 R0, RZ, RZ, R7 ;  /* 0x000000ffff007224 */ /* 0x002fc600078e0007 */
[----:B------:R-:W2:Y:S04]  /*45ea0*/  LDL.LU.64 R8, [R1+0x518] ;  /* 0x0005180001087983 */ /* 0x000ea80000300a00 */
[----:B------:R1:W-:Y:S04]  /*45eb0*/  STL [R1+0x2e44], R0 ;  /* 0x002e440001007387 */ /* 0x0003e80000100800 */
[----:B------:R-:W-:Y:S04]  /*45ec0*/  STL [R1+0x2e48], R64 ;  /* 0x002e484001007387 */ /* 0x000fe80000100800 */
[----:B------:R-:W2:Y:S04]  /*45ed0*/  LDL.LU.64 R4, [R1+0x510] ;  /* 0x0005100001047983 */ /* 0x000ea80000300a00 */
[----:B------:R-:W-:Y:S04]  /*45ee0*/  STL [R1+0x2e3c], R65 ;  /* 0x002e3c4101007387 */ /* 0x000fe80000100800 */
[----:B---3--:R-:W2:Y:S04]  /*45ef0*/  LDL.LU.64 R6, [R1+0xa0] ;  /* 0x0000a00001067983 */ /* 0x008ea80000300a00 */
[----:B------:R-:W-:Y:S04]  /*45f00*/  STL [R1+0x2e40], R62 ;  /* 0x002e403e01007387 */ /* 0x000fe80000100800 */
[----:B------:R-:W-:Y:S01]  /*45f10*/  STL [R1+0x2e34], R63 ;  /* 0x002e343f01007387 */ /* 0x000fe20000100800 */
[----:B-1----:R-:W-:-:S03]  /*45f20*/  IMAD.MOV.U32 R0, RZ, RZ, R27 ;  /* 0x000000ffff007224 */ /* 0x002fc600078e001b */
[----:B------:R-:W-:Y:S04]  /*45f30*/  STL [R1+0x2e38], R26 ;  /* 0x002e381a01007387 */ /* 0x000fe80000100800 */
[----:B------:R-:W-:Y:S04]  /*45f40*/  STL [R1+0x2e30], R20 ;  /* 0x002e301401007387 */ /* 0x000fe80000100800 */
[----:B------:R1:W-:Y:S04]  /*45f50*/  STL [R1+0x2e2c], R0 ;  /* 0x002e2c0001007387 */ /* 0x0003e80000100800 */
[----:B------:R-:W-:Y:S01]  /*45f60*/  STL [R1+0x2e28], R18 ;  /* 0x002e281201007387 */ /* 0x000fe20000100800 */
        /* <DEDUP_REMOVED lines=8> */
[----:B------:R-:W2:Y:S04]  /*45ff0*/  LDL.LU.64 R18, [R1+0xb48] ;  /* 0x000b480001127983 */ /* 0x000ea80000300a00 */
[----:B------:R-:W2:Y:S01]  /*46000*/  LDL.LU.64 R12, [R1+0xb40] ;  /* 0x000b4000010c7983 */ /* 0x000ea20000300a00 */
[----:B-1----:R-:W-:-:S05]  /*46010*/  MOV R0, R15 ;  /* 0x0000000f00007202 */ /* 0x002fca0000000f00 */
[----:B------:R1:W-:Y:S04]  /*46020*/  STL [R1+0x2e0c], R0 ;  /* 0x002e0c0001007387 */ /* 0x0003e80000100800 */
[----:B----4-:R4:W-:Y:S04]  /*46030*/  STL [R1+0x2e10], R10 ;  /* 0x002e100a01007387 */ /* 0x0109e80000100800 */
[----:B------:R-:W3:Y:S01]  /*46040*/  LDL.LU.64 R14, [R1+0x508] ;  /* 0x00050800010e7983 */ /* 0x000ee20000300a00 */
[----:B-1----:R-:W-:-:S03]  /*46050*/  IMAD.MOV.U32 R0, RZ, RZ, R11 ;  /* 0x000000ffff007224 */ /* 0x002fc600078e000b */
[----:B----4-:R-:W4:Y:S04]  /*46060*/  LDL.LU.64 R10, [R1+0x500] ;  /* 0x00050000010a7983 */ /* 0x010f280000300a00 */
[----:B------:R2:W-:Y:S04]  /*46070*/  STL [R1+0x2e04], R0 ;  /* 0x002e040001007387 */ /* 0x0005e80000100800 */
[----:B------:R-:W-:Y:S04]  /*46080*/  STL [R1+0x2e08], R60 ;  /* 0x002e083c01007387 */ /* 0x000fe80000100800 */
[----:B------:R-:W-:Y:S04]  /*46090*/  STL [R1+0x2dfc], R61 ;  /* 0x002dfc3d01007387 */ /* 0x000fe80000100800 */
[----:B------:R-:W-:Y:S04]  /*460a0*/  STL [R1+0x2e00], R58 ;  /* 0x002e003a01007387 */ /* 0x000fe80000100800 */
[----:B------:R-:W-:Y:S01]  /*460b0*/  STL [R1+0x2df4], R59 ;  /* 0x002df43b01007387 */ /* 0x000fe20000100800 */
[----:B--2---:R-:W-:-:S03]  /*460c0*/  IMAD.MOV.U32 R0, RZ, RZ, R23 ;  /* 0x000000ffff007224 */ /* 0x004fc600078e0017 */
        /* <DEDUP_REMOVED lines=16> */
[----:B------:R-:W-:Y:S04]  /*461d0*/  STL [R1+0x2dd0], R226 ;  /* 0x002dd0e201007387 */ /* 0x000fe80000100800 */
[----:B------:R-:W2:Y:S04]  /*461e0*/  LDL.LU.64 R4, [R1+0x4f8] ;  /* 0x0004f80001047983 */ /* 0x000ea80000300a00 */
[----:B------:R-:W-:Y:S04]  /*461f0*/  STL [R1+0x2dc4], R227 ;  /* 0x002dc4e301007387 */ /* 0x000fe80000100800 */
[----:B------:R-:W2:Y:S04]  /*46200*/  LDL.LU.64 R6, [R1+0x4f0] ;  /* 0x0004f00001067983 */ /* 0x000ea80000300a00 */
[----:B------:R-:W-:Y:S04]  /*46210*/  STL [R1+0x2dc8], R56 ;  /* 0x002dc83801007387 */ /* 0x000fe80000100800 */
[----:B------:R-:W-:Y:S04]  /*46220*/  STL [R1+0x2dbc], R57 ;  /* 0x002dbc3901007387 */ /* 0x000fe80000100800 */
[----:B------:R-:W-:Y:S04]  /*46230*/  STL [R1+0x2dc0], R54 ;  /* 0x002dc03601007387 */ /* 0x000fe80000100800 */
[----:B------:R-:W-:Y:S01]  /*46240*/  STL [R1+0x2db4], R55 ;  /* 0x002db43701007387 */ /* 0x000fe20000100800 */
[----:B-1----:R-:W-:-:S03]  /*46250*/  IMAD.MOV.U32 R0, RZ, RZ, R19 ;  /* 0x000000ffff007224 */ /* 0x002fc600078e0013 */
[----:B------:R-:W-:Y:S04]  /*46260*/  STL [R1+0x2db8], R18 ;  /* 0x002db81201007387 */ /* 0x000fe80000100800 */
[----:B------:R-:W-:Y:S04]  /*46270*/  STL [R1+0x2db0], R12 ;  /* 0x002db00c01007387 */ /* 0x000fe80000100800 */
[----:B------:R1:W-:Y:S02]  /*46280*/  STL [R1+0x2dac], R0 ;  /* 0x002dac0001007387 */ /* 0x0003e40000100800 */
[----:B-1----:R-:W-:-:S02]  /*46290*/  IMAD.MOV.U32 R0, RZ, RZ, R13 ;  /* 0x000000ffff007224 */ /* 0x002fc400078e000d */
[----:B---3--:R-:W-:Y:S04]  /*462a0*/  STL [R1+0x2da8], R14 ;  /* 0x002da80e01007387 */ /* 0x008fe80000100800 */
[----:B------:R1:W-:Y:S04]  /*462b0*/  STL [R1+0x2da4], R0 ;  /* 0x002da40001007387 */ /* 0x0003e80000100800 */
[----:B----4-:R-:W-:Y:S01]  /*462c0*/  STL [R1+0x2da0], R10 ;  /* 0x002da00a01007387 */ /* 0x010fe20000100800 */
[----:B-1----:R-:W-:-:S05]  /*462d0*/  MOV R0, R15 ;  /* 0x0000000f00007202 */ /* 0x002fca0000000f00 */
[----:B------:R1:W-:Y:S04]  /*462e0*/  STL [R1+0x2d9c], R0 ;  /* 0x002d9c0001007387 */ /* 0x0003e80000100800 */
[----:B------:R-:W-:Y:S01]  /*462f0*/  STL [R1+0x2d98], R224 ;  /* 0x002d98e001007387 */ /* 0x000fe20000100800 */
[----:B-1----:R-:W-:-:S05]  /*46300*/  IMAD.MOV.U32 R0, RZ, RZ, R11 ;  /* 0x000000ffff007224 */ /* 0x002fca00078e000b */
[----:B------:R2:W-:Y:S04]  /*46310*/  STL [R1+0x2d94], R0 ;  /* 0x002d940001007387 */ /* 0x0005e80000100800 */
[----:B------:R-:W3:Y:S04]  /*46320*/  LDL.LU.64 R18, [R1+0xb28] ;  /* 0x000b280001127983 */ /* 0x000ee80000300a00 */
[----:B------:R-:W-:Y:S04]  /*46330*/  STL [R1+0x2d8c], R225 ;  /* 0x002d8ce101007387 */ /* 0x000fe80000100800 */
[----:B------:R-:W4:Y:S04]  /*46340*/  LDL.LU.64 R12, [R1+0xb20] ;  /* 0x000b2000010c7983 */ /* 0x000f280000300a00 */
[----:B------:R-:W-:Y:S04]  /*46350*/  STL [R1+0x2d90], R222 ;  /* 0x002d90de01007387 */ /* 0x000fe80000100800 */
[----:B------:R-:W4:Y:S04]  /*46360*/  LDL.LU.64 R14, [R1+0x4e8] ;  /* 0x0004e800010e7983 */ /* 0x000f280000300a00 */
[----:B------:R-:W-:Y:S04]  /*46370*/  STL [R1+0x2d84], R223 ;  /* 0x002d84df01007387 */ /* 0x000fe80000100800 */
[----:B------:R-:W4:Y:S04]  /*46380*/  LDL.LU.64 R10, [R1+0x4e0] ;  /* 0x0004e000010a7983 */ /* 0x000f280000300a00 */
[----:B------:R-:W-:Y:S04]  /*46390*/  STL [R1+0x2d88], R52 ;  /* 0x002d883401007387 */ /* 0x000fe80000100800 */
[----:B------:R-:W-:Y:S04]  /*463a0*/  STL [R1+0x2d7c], R53 ;  /* 0x002d7c3501007387 */ /* 0x000fe80000100800 */
[----:B------:R-:W-:Y:S04]  /*463b0*/  STL [R1+0x2d80], R50 ;  /* 0x002d803201007387 */ /* 0x000fe80000100800 */
[----:B------:R-:W-:Y:S01]  /*463c0*/  STL [R1+0x2d74], R51 ;  /* 0x002d743301007387 */ /* 0x000fe20000100800 */
[----:B--2---:R-:W-:-:S03]  /*463d0*/  IMAD.MOV.U32 R0, RZ, RZ, R17 ;  /* 0x000000ffff007224 */ /* 0x004fc600078e0011 */
[----:B------:R-:W-:Y:S04]  /*463e0*/  STL [R1+0x2d78], R16 ;  /* 0x002d781001007387 */ /* 0x000fe80000100800 */
[----:B------:R-:W-:Y:S04]  /*463f0*/  STL [R1+0x2d70], R8 ;  /* 0x002d700801007387 */ /* 0x000fe80000100800 */
[----:B------:R1:W-:Y:S02]  /*46400*/  STL [R1+0x2d6c], R0 ;  /* 0x002d6c0001007387 */ /* 0x0003e40000100800 */
[----:B-1----:R-:W-:-:S02]  /*46410*/  MOV R0, R9 ;  /* 0x0000000900007202 */ /* 0x002fc40000000f00 */
        /* <DEDUP_REMOVED lines=9> */
[----:B------:R-:W-:Y:S04]  /*464b0*/  STL [R1+0x2d4c], R233 ;  /* 0x002d4ce901007387 */ /* 0x000fe80000100800 */
[----:B------:R-:W2:Y:S04]  /*464c0*/  LDL.LU.64 R8, [R1+0xd18] ;  /* 0x000d180001087983 */ /* 0x000ea80000300a00 */
        /* <DEDUP_REMOVED lines=8> */
[----:B---3--:R-:W-:-:S03]  /*46550*/  MOV R0, R19 ;  /* 0x0000001300007202 */ /* 0x008fc60000000f00 */
[----:B------:R-:W-:Y:S04]  /*46560*/  STL [R1+0x2d38], R18 ;  /* 0x002d381201007387 */ /* 0x000fe80000100800 */
[----:B----4-:R-:W-:Y:S04]  /*46570*/  STL [R1+0x2d30], R12 ;  /* 0x002d300c01007387 */ /* 0x010fe80000100800 */
[----:B------:R1:W-:Y:S04]  /*46580*/  STL [R1+0x2d2c], R0 ;  /* 0x002d2c0001007387 */ /* 0x0003e80000100800 */
[----:B------:R-:W-:Y:S01]  /*46590*/  STL [R1+0x2d28], R14 ;  /* 0x002d280e01007387 */ /* 0x000fe20000100800 */
[----:B-1----:R-:W-:-:S05]  /*465a0*/  IMAD.MOV.U32 R0, RZ, RZ, R13 ;  /* 0x000000ffff007224 */ /* 0x002fca00078e000d */
[----:B------:R1:W-:Y:S04]  /*465b0*/  STL [R1+0x2d24], R0 ;  /* 0x002d240001007387 */ /* 0x0003e80000100800 */
[----:B------:R-:W-:Y:S01]  /*465c0*/  STL [R1+0x2d20], R10 ;  /* 0x002d200a01007387 */ /* 0x000fe20000100800 */
[----:B-1----:R-:W-:-:S05]  /*465d0*/  IMAD.MOV.U32 R0, RZ, RZ, R15 ;  /* 0x000000ffff007224 */ /* 0x002fca00078e000f */
[----:B------:R1:W-:Y:S04]  /*465e0*/  STL [R1+0x2d1c], R0 ;  /* 0x002d1c0001007387 */ /* 0x0003e80000100800 */
[----:B------:R-:W3:Y:S01]  /*465f0*/  LDL.LU.64 R18, [R1+0xd20] ;  /* 0x000d200001127983 */ /* 0x000ee20000300a00 */
[----:B-1----:R-:W-:-:S05]  /*46600*/  MOV R0, R11 ;  /* 0x0000000b00007202 */ /* 0x002fca0000000f00 */
[----:B------:R2:W-:Y:S04]  /*46610*/  STL [R1+0x2d14], R0 ;  /* 0x002d140001007387 */ /* 0x0005e80000100800 */
[----:B------:R-:W-:Y:S04]  /*46620*/  STL [R1+0x2d18], R220 ;  /* 0x002d18dc01007387 */ /* 0x000fe80000100800 */
[----:B------:R-:W-:Y:S04]  /*46630*/  STL [R1+0x2d0c], R221 ;  /* 0x002d0cdd01007387 */ /* 0x000fe80000100800 */
[----:B------:R-:W4:Y:S04]  /*46640*/  LDL.LU.64 R10, [R1+0xd28] ;  /* 0x000d2800010a7983 */ /* 0x000f280000300a00 */
[----:B------:R-:W-:Y:S04]  /*46650*/  STL [R1+0x2d10], R210 ;  /* 0x002d10d201007387 */ /* 0x000fe80000100800 */
[----:B------:R-:W-:Y:S04]  /*46660*/  STL [R1+0x2d04], R211 ;  /* 0x002d04d301007387 */ /* 0x000fe80000100800 */
[----:B------:R-:W4:Y:S04]  /*46670*/  LDL.LU.64 R12, [R1+0x4c8] ;  /* 0x0004c800010c7983 */ /* 0x000f280000300a00 */
[----:B------:R-:W-:Y:S04]  /*46680*/  STL [R1+0x2d08], R44 ;  /* 0x002d082c01007387 */ /* 0x000fe80000100800 */
[----:B------:R-:W-:Y:S04]  /*46690*/  STL [R1+0x2cfc], R45 ;  /* 0x002cfc2d01007387 */ /* 0x000fe80000100800 */
[----:B------:R-:W4:Y:S04]  /*466a0*/  LDL.LU.64 R14, [R1+0x4c0] ;  /* 0x0004c000010e7983 */ /* 0x000f280000300a00 */
[----:B------:R-:W-:Y:S04]  /*466b0*/  STL [R1+0x2d00], R42 ;  /* 0x002d002a01007387 */ /* 0x000fe80000100800 */
[----:B------:R-:W-:Y:S01]  /*466c0*/  STL [R1+0x2ce4], R43 ;  /* 0x002ce42b01007387 */ /* 0x000fe20000100800 */
[----:B--2---:R-:W-:-:S03]  /*466d0*/  IMAD.MOV.U32 R0, RZ, RZ, R17 ;  /* 0x000000ffff007224 */ /* 0x004fc600078e0011 */
[----:B------:R-:W-:Y:S04]  /*466e0*/  STL [R1+0x2cec], R16 ;  /* 0x002cec1001007387 */ /* 0x000fe80000100800 */
[----:B------:R-:W-:Y:S04]  /*466f0*/  STL [R1+0x2cf4], R8 ;  /* 0x002cf40801007387 */ /* 0x000fe80000100800 */
[----:B------:R1:W-:Y:S04]  /*46700*/  STL [R1+0x2ce8], R0 ;  /* 0x002ce80001007387 */ /* 0x0003e80000100800 */
[----:B------:R-:W-:Y:S01]  /*46710*/  STL [R1+0x2cf8], R4 ;  /* 0x002cf80401007387 */ /* 0x000fe20000100800 */
[----:B-1----:R-:W-:-:S05]  /*46720*/  IMAD.MOV.U32 R0, RZ, RZ, R9 ;  /* 0x000000ffff007224 */ /* 0x002fca00078e0009 */
[----:B------:R1:W-:Y:S04]  /*46730*/  STL [R1+0x2cf0], R0 ;  /* 0x002cf00001007387 */ /* 0x0003e80000100800 */
[----:B------:R-:W-:Y:S01]  /*46740*/  STL [R1+0x2ce0], R6 ;  /* 0x002ce00601007387 */ /* 0x000fe20000100800 */
[----:B-1----:R-:W-:-:S05]  /*46750*/  MOV R0, R5 ;  /* 0x0000000500007202 */ /* 0x002fca0000000f00 */
[----:B------:R1:W-:Y:S04]  /*46760*/  STL [R1+0x2cdc], R0 ;  /* 0x002cdc0001007387 */ /* 0x0003e80000100800 */
[----:B------:R-:W-:Y:S01]  /*46770*/  STL [R1+0x2cd8], R240 ;  /* 0x002cd8f001007387 */ /* 0x000fe20000100800 */
[----:B-1----:R-:W-:-:S05]  /*46780*/  IMAD.MOV.U32 R0, RZ, RZ, R7 ;  /* 0x000000ffff007224 */ /* 0x002fca00078e0007 */
[----:B------:R1:W-:Y:S04]  /*46790*/  STL [R1+0x2cd4], R0 ;  /* 0x002cd40001007387 */ /* 0x0003e80000100800 */
[----:B------:R-:W-:Y:S04]  /*467a0*/  STL [R1+0x2ccc], R241 ;  /* 0x002cccf101007387 */ /* 0x000fe80000100800 */
[----:B------:R-:W-:Y:S04]  /*467b0*/  STL [R1+0x2cd0], R242 ;  /* 0x002cd0f201007387 */ /* 0x000fe80000100800 */
[----:B------:R-:W-:Y:S04]  /*467c0*/  STL [R1+0x2cc4], R243 ;  /* 0x002cc4f301007387 */ /* 0x000fe80000100800 */
[----:B------:R-:W2:Y:S04]  /*467d0*/  LDL.LU.64 R8, [R1+0xd0] ;  /* 0x0000d00001087983 */ /* 0x000ea80000300a00 */
[----:B------:R-:W-:Y:S04]  /*467e0*/  STL [R1+0x2cc8], R40 ;  /* 0x002cc82801007387 */ /* 0x000fe80000100800 */
[----:B------:R-:W-:Y:S04]  /*467f0*/  STL [R1+0x2cbc], R41 ;  /* 0x002cbc2901007387 */ /* 0x000fe80000100800 */
[----:B------:R-:W2:Y:S04]  /*46800*/  LDL.LU.64 R4, [R1+0xd8] ;  /* 0x0000d80001047983 */ /* 0x000ea80000300a00 */
[----:B------:R-:W-:Y:S04]  /*46810*/  STL [R1+0x2cc0], R38 ;  /* 0x002cc02601007387 */ /* 0x000fe80000100800 */
[----:B------:R-:W-:Y:S04]  /*46820*/  STL [R1+0x2ca4], R39 ;  /* 0x002ca42701007387 */ /* 0x000fe80000100800 */
[----:B------:R-:W2:Y:S04]  /*46830*/  LDL.LU.64 R6, [R1+0x110] ;  /* 0x0001100001067983 */ /* 0x000ea80000300a00 */
[----:B---3--:R-:W-:Y:S04]  /*46840*/  STL [R1+0x2cac], R18 ;  /* 0x002cac1201007387 */ /* 0x008fe80000100800 */
[----:B------:R-:W3:Y:S01]  /*46850*/  LDL.LU.64 R22, [R1+0x118] ;  /* 0x0001180001167983 */ /* 0x000ee20000300a00 */
[----:B-1----:R-:W-:-:S05]  /*46860*/  IMAD.MOV.U32 R0, RZ, RZ, R19 ;  /* 0x000000ffff007224 */ /* 0x002fca00078e0013 */
[----:B------:R1:W-:Y:S04]  /*46870*/  STL [R1+0x2ca8], R0 ;  /* 0x002ca80001007387 */ /* 0x0003e80000100800 */
[----:B----4-:R4:W-:Y:S01]  /*46880*/  STL [R1+0x2cb4], R10 ;  /* 0x002cb40a01007387 */ /* 0x0109e20000100800 */
[----:B-1----:R-:W-:-:S03]  /*46890*/  MOV R0, R11 ;  /* 0x0000000b00007202 */ /* 0x002fc60000000f00 */
[----:B----4-:R-:W4:Y:S04]  /*468a0*/  LDL.LU.64 R10, [R1+0x290] ;  /* 0x00029000010a7983 */ /* 0x010f280000300a00 */
[----:B------:R1:W-:Y:S04]  /*468b0*/  STL [R1+0x2cb0], R0 ;  /* 0x002cb00001007387 */ /* 0x0003e80000100800 */
[----:B------:R-:W-:Y:S04]  /*468c0*/  STL [R1+0x2cb8], R12 ;  /* 0x002cb80c01007387 */ /* 0x000fe80000100800 */
[----:B------:R-:W4:Y:S01]  /*468d0*/  LDL.LU.64 R16, [R1+0x298] ;  /* 0x0002980001107983 */ /* 0x000f220000300a00 */
[----:B-1----:R-:W-:-:S05]  /*468e0*/  IMAD.MOV.U32 R0, RZ, RZ, R13 ;  /* 0x000000ffff007224 */ /* 0x002fca00078e000d */
[----:B------:R1:W-:Y:S04]  /*468f0*/  STL [R1+0x2c9c], R0 ;  /* 0x002c9c0001007387 */ /* 0x0003e80000100800 */
[----:B------:R1:W-:Y:S04]  /*46900*/  STL [R1+0x2ca0], R14 ;  /* 0x002ca00e01007387 */ /* 0x0003e80000100800 */
[----:B------:R-:W4:Y:S01]  /*46910*/  LDL.LU.64 R18, [R1+0x300] ;  /* 0x0003000001127983 */ /* 0x000f220000300a00 */
[----:B-1----:R-:W-:-:S05]  /*46920*/  IMAD.MOV.U32 R0, RZ, RZ, R15 ;  /* 0x000000ffff007224 */ /* 0x002fca00078e000f */
        /* <DEDUP_REMOVED lines=13> */
[----:B--2---:R2:W-:Y:S01]  /*46a00*/  STL [R1+0x1c68], R8 ;  /* 0x001c680801007387 */ /* 0x0045e20000100800 */
[----:B-1----:R-:W-:-:S03]  /*46a10*/  MOV R0, R9 ;  /* 0x0000000900007202 */ /* 0x002fc60000000f00 */
[----:B--2---:R-:W2:Y:S04]  /*46a20*/  LDL.LU.64 R8, [R1+0x348] ;  /* 0x0003480001087983 */ /* 0x004ea80000300a00 */
[----:B------:R1:W-:Y:S04]  /*46a30*/  STL [R1+0x1c64], R0 ;  /* 0x001c640001007387 */ /* 0x0003e80000100800 */
[----:B------:R1:W-:Y:S02]  /*46a40*/  STL [R1+0x1c70], R4 ;  /* 0x001c700401007387 */ /* 0x0003e40000100800 */
[----:B-1----:R-:W-:-:S02]  /*46a50*/  IMAD.MOV.U32 R0, RZ, RZ, R5 ;  /* 0x000000ffff007224 */ /* 0x002fc400078e0005 */
[----:B------:R-:W2:Y:S04]  /*46a60*/  LDL.LU.64 R4, [R1+0x350] ;  /* 0x0003500001047983 */ /* 0x000ea80000300a00 */
[----:B------:R1:W-:Y:S04]  /*46a70*/  STL [R1+0x1c6c], R0 ;  /* 0x001c6c0001007387 */ /* 0x0003e80000100800 */
[----:B------:R1:W-:Y:S02]  /*46a80*/  STL [R1+0x1c78], R6 ;  /* 0x001c780601007387 */ /* 0x0003e40000100800 */
[----:B-1----:R-:W-:-:S02]  /*46a90*/  IMAD.MOV.U32 R0, RZ, RZ, R7 ;  /* 0x000000ffff007224 */ /* 0x002fc400078e0007 */
[----:B------:R-:W2:Y:S04]  /*46aa0*/  LDL.LU.64 R6, [R1+0x358] ;  /* 0x0003580001067983 */ /* 0x000ea80000300a00 */
[----:B------:R1:W-:Y:S04]  /*46ab0*/  STL [R1+0x1c74], R0 ;  /* 0x001c740001007387 */ /* 0x0003e80000100800 */
[----:B---3--:R3:W-:Y:S01]  /*46ac0*/  STL [R1+0x1c80], R22 ;  /* 0x001c801601007387 */ /* 0x0087e20000100800 */
[----:B-1----:R-:W-:-:S03]  /*46ad0*/  MOV R0, R23 ;  /* 0x0000001700007202 */ /* 0x002fc60000000f00 */
[----:B---3--:R-:W3:Y:S04]  /*46ae0*/  LDL.LU.64 R22, [R1+0x360] ;  /* 0x0003600001167983 */ /* 0x008ee80000300a00 */
[----:B------:R1:W-:Y:S04]  /*46af0*/  STL [R1+0x1c7c], R0 ;  /* 0x001c7c0001007387 */ /* 0x0003e80000100800 */
[----:B----4-:R4:W-:Y:S01]  /*46b00*/  STL [R1+0x1c88], R10 ;  /* 0x001c880a01007387 */ /* 0x0109e20000100800 */
[----:B-1----:R-:W-:-:S03]  /*46b10*/  IMAD.MOV.U32 R0, RZ, RZ, R11 ;  /* 0x000000ffff007224 */ /* 0x002fc600078e000b */
[----:B----4-:R-:W4:Y:S04]  /*46b20*/  LDL.LU.64 R10, [R1+0x368] ;  /* 0x00036800010a7983 */ /* 0x010f280000300a00 */
[----:B------:R1:W-:Y:S04]  /*46b30*/  STL [R1+0x1c84], R0 ;  /* 0x001c840001007387 */ /* 0x0003e80000100800 */
[----:B------:R1:W-:Y:S02]  /*46b40*/  STL [R1+0x1c90], R16 ;  /* 0x001c901001007387 */ /* 0x0003e40000100800 */
[----:B-1----:R-:W-:-:S02]  /*46b50*/  IMAD.MOV.U32 R0, RZ, RZ, R17 ;  /* 0x000000ffff007224 */ /* 0x002fc400078e0011 */
[----:B------:R-:W4:Y:S04]  /*46b60*/  LDL.LU.64 R16, [R1+0x370] ;  /* 0x0003700001107983 */ /* 0x000f280000300a00 */
[----:B------:R1:W-:Y:S04]  /*46b70*/  STL [R1+0x1c8c], R0 ;  /* 0x001c8c0001007387 */ /* 0x0003e80000100800 */
[----:B------:R1:W-:Y:S02]  /*46b80*/  STL [R1+0x1c98], R18 ;  /* 0x001c981201007387 */ /* 0x0003e40000100800 */
[----:B-1----:R-:W-:-:S02]  /*46b90*/  MOV R0, R19 ;  /* 0x0000001300007202 */ /* 0x002fc40000000f00 */
[----:B------:R-:W4:Y:S04]  /*46ba0*/  LDL.LU.64 R18, [R1+0x378] ;  /* 0x0003780001127983 */ /* 0x000f280000300a00 */
[----:B------:R1:W-:Y:S04]  /*46bb0*/  STL [R1+0x1c94], R0 ;  /* 0x001c940001007387 */ /* 0x0003e80000100800 */
[----:B------:R1:W-:Y:S02]  /*46bc0*/  STL [R1+0x1ca0], R12 ;  /* 0x001ca00c01007387 */ /* 0x0003e40000100800 */
[----:B-1----:R-:W-:-:S02]  /*46bd0*/  IMAD.MOV.U32 R0, RZ, RZ, R13 ;  /* 0x000000ffff007224 */ /* 0x002fc400078e000d */
[----:B------:R-:W4:Y:S04]  /*46be0*/  LDL.LU.64 R12, [R1+0x380] ;  /* 0x00038000010c7983 */ /* 0x000f280000300a00 */
        /* <DEDUP_REMOVED lines=13> */
[----:B--2---:R2:W-:Y:S01]  /*46cc0*/  STL [R1+0x1cc0], R8 ;  /* 0x001cc00801007387 */ /* 0x0045e20000100800 */
[----:B-1----:R-:W-:-:S03]  /*46cd0*/  IMAD.MOV.U32 R0, RZ, RZ, R9 ;  /* 0x000000ffff007224 */ /* 0x002fc600078e0009 */
[----:B--2---:R-:W2:Y:S04]  /*46ce0*/  LDL.LU.64 R8, [R1+0x3a0] ;  /* 0x0003a00001087983 */ /* 0x004ea80000300a00 */
[----:B------:R1:W-:Y:S04]  /*46cf0*/  STL [R1+0x1cbc], R0 ;  /* 0x001cbc0001007387 */ /* 0x0003e80000100800 */
[----:B------:R1:W-:Y:S02]  /*46d00*/  STL [R1+0x1cc8], R4 ;  /* 0x001cc80401007387 */ /* 0x0003e40000100800 */
[----:B-1----:R-:W-:-:S02]  /*46d10*/  MOV R0, R5 ;  /* 0x0000000500007202 */ /* 0x002fc40000000f00 */
[----:B------:R-:W2:Y:S04]  /*46d20*/  LDL.LU.64 R4, [R1+0x3a8] ;  /* 0x0003a80001047983 */ /* 0x000ea80000300a00 */
[----:B------:R1:W-:Y:S04]  /*46d30*/  STL [R1+0x1cc4], R0 ;  /* 0x001cc40001007387 */ /* 0x0003e80000100800 */
[----:B------:R1:W-:Y:S02]  /*46d40*/  STL [R1+0x1cd0], R6 ;  /* 0x001cd00601007387 */ /* 0x0003e40000100800 */
[----:B-1----:R-:W-:-:S02]  /*46d50*/  IMAD.MOV.U32 R0, RZ, RZ, R7 ;  /* 0x000000ffff007224 */ /* 0x002fc400078e0007 */
[----:B------:R-:W2:Y:S04]  /*46d60*/  LDL.LU.64 R6, [R1+0x3b0] ;  /* 0x0003b00001067983 */ /* 0x000ea80000300a00 */
[----:B------:R1:W-:Y:S04]  /*46d70*/  STL [R1+0x1ccc], R0 ;  /* 0x001ccc0001007387 */ /* 0x0003e80000100800 */
[----:B---3--:R3:W-:Y:S01]  /*46d80*/  STL [R1+0x1cd8], R22 ;  /* 0x001cd81601007387 */ /* 0x0087e20000100800 */
[----:B-1----:R-:W-:-:S03]  /*46d90*/  IMAD.MOV.U32 R0, RZ, RZ, R23 ;  /* 0x000000ffff007224 */ /* 0x002fc600078e0017 */
[----:B---3--:R-:W3:Y:S04]  /*46da0*/  LDL.LU.64 R22, [R1+0x3b8] ;  /* 0x0003b80001167983 */ /* 0x008ee80000300a00 */
[----:B------:R1:W-:Y:S04]  /*46db0*/  STL [R1+0x1cd4], R0 ;  /* 0x001cd40001007387 */ /* 0x0003e80000100800 */
[----:B----4-:R4:W-:Y:S01]  /*46dc0*/  STL [R1+0x1ce0], R10 ;  /* 0x001ce00a01007387 */ /* 0x0109e20000100800 */
[----:B-1----:R-:W-:-:S03]  /*46dd0*/  MOV R0, R11 ;  /* 0x0000000b00007202 */ /* 0x002fc60000000f00 */
[----:B----4-:R-:W4:Y:S04]  /*46de0*/  LDL.LU.64 R10, [R1+0x3c0] ;  /* 0x0003c000010a7983 */ /* 0x010f280000300a00 */
        /* <DEDUP_REMOVED lines=25> */
[----:B--2---:R2:W-:Y:S01]  /*46f80*/  STL [R1+0x1d18], R8 ;  /* 0x001d180801007387 */ /* 0x0045e20000100800 */
[----:B-1----:R-:W-:-:S03]  /*46f90*/  IMAD.MOV.U32 R0, RZ, RZ, R9 ;  /* 0x000000ffff007224 */ /* 0x002fc600078e0009 */
[----:B--2---:R-:W2:Y:S04]  /*46fa0*/  LDL.LU.64 R8, [R1+0x1040] ;  /* 0x0010400001087983 */ /* 0x004ea80000300a00 */
[----:B------:R1:W-:Y:S04]  /*46fb0*/  STL [R1+0x1d14], R0 ;  /* 0x001d140001007387 */ /* 0x0003e80000100800 */
[----:B------:R1:W-:Y:S02]  /*46fc0*/  STL [R1+0x1d20], R4 ;  /* 0x001d200401007387 */ /* 0x0003e40000100800 */
[----:B-1----:R-:W-:-:S02]  /*46fd0*/  IMAD.MOV.U32 R0, RZ, RZ, R5 ;  /* 0x000000ffff007224 */ /* 0x002fc400078e0005 */
[----:B------:R-:W2:Y:S04]  /*46fe0*/  LDL.LU.64 R4, [R1+0x1048] ;  /* 0x0010480001047983 */ /* 0x000ea80000300a00 */
[----:B------:R1:W-:Y:S04]  /*46ff0*/  STL [R1+0x1d1c], R0 ;  /* 0x001d1c0001007387 */ /* 0x0003e80000100800 */
[----:B------:R1:W-:Y:S02]  /*47000*/  STL [R1+0x1d28], R6 ;  /* 0x001d280601007387 */ /* 0x0003e40000100800 */
[----:B-1----:R-:W-:-:S02]  /*47010*/  MOV R0, R7 ;  /* 0x0000000700007202 */ /* 0x002fc40000000f00 */
[----:B------:R-:W2:Y:S04]  /*47020*/  LDL.LU.64 R6, [R1+0x1050] ;  /* 0x0010500001067983 */ /* 0x000ea80000300a00 */
[----:B------:R1:W-:Y:S04]  /*47030*/  STL [R1+0x1d24], R0 ;  /* 0x001d240001007387 */ /* 0x0003e80000100800 */
[----:B---3--:R3:W-:Y:S01]  /*47040*/  STL [R1+0x1d30], R22 ;  /* 0x001d301601007387 */ /* 0x0087e20000100800 */
[----:B-1----:R-:W-:-:S03]  /*47050*/  IMAD.MOV.U32 R0, RZ, RZ, R23 ;  /* 0x000000ffff007224 */ /* 0x002fc600078e0017 */
[----:B---3--:R-:W3:Y:S04]  /*47060*/  LDL.LU.64 R22, [R1+0x1058] ;  /* 0x0010580001167983 */ /* 0x008ee80000300a00 */
[----:B------:R1:W-:Y:S04]  /*47070*/  STL [R1+0x1d2c], R0 ;  /* 0x001d2c0001007387 */ /* 0x0003e80000100800 */
[----:B----4-:R4:W-:Y:S01]  /*47080*/  STL [R1+0x1d38], R10 ;  /* 0x001d380a01007387 */ /* 0x0109e20000100800 */
[----:B-1----:R-:W-:-:S03]  /*47090*/  IMAD.MOV.U32 R0, RZ, RZ, R11 ;  /* 0x000000ffff007224 */ /* 0x002fc600078e000b */
[----:B----4-:R-:W4:Y:S04]  /*470a0*/  LDL.LU.64 R10, [R1+0x1060] ;  /* 0x00106000010a7983 */ /* 0x010f280000300a00 */
        /* <DEDUP_REMOVED lines=1689> */
[----:B------:R-:W-:Y:S04]  /*4da40*/  STL [R1+0x2a70], R20 ;  /* 0x002a701401007387 */ /* 0x000fe80000100800 */
[----:B------:R-:W4:Y:S01]  /*4da50*/  LDL.LU.64 R24, [R1+0x1c00] ;  /* 0x001c000001187983 */ /* 0x000f220000300a00 */
[----:B-1----:R-:W-:-:S05]  /*4da60*/  IMAD.MOV.U32 R0, RZ, RZ, R21 ;  /* 0x000000ffff007224 */ /* 0x002fca00078e0015 */
[----:B------:R1:W-:Y:S04]  /*4da70*/  STL [R1+0x2a6c], R0 ;  /* 0x002a6c0001007387 */ /* 0x0003e80000100800 */
[----:B------:R2:W-:Y:S01]  /*4da80*/  STL [R1+0x2a78], R14 ;  /* 0x002a780e01007387 */ /* 0x0005e20000100800 */
        /* <DEDUP_REMOVED lines=15> */
[----:B---3--:R-:W-:Y:S04]  /*4db80*/  STL [R1+0x2a98], R22 ;  /* 0x002a981601007387 */ /* 0x008fe80000100800 */
[----:B------:R-:W3:Y:S01]  /*4db90*/  LDL.LU.64 R20, [R1+0x1c20] ;  /* 0x001c200001147983 */ /* 0x000ee20000300a00 */
[----:B-1----:R-:W-:-:S05]  /*4dba0*/  IMAD.MOV.U32 R0, RZ, RZ, R23 ;  /* 0x000000ffff007224 */ /* 0x002fca00078e0017 */
[----:B------:R4:W-:Y:S02]  /*4dbb0*/  STL [R1+0x2a94], R0 ;  /* 0x002a940001007387 */ /* 0x0009e40000100800 */
[----:B----4-:R-:W-:Y:S02]  /*4dbc0*/  IMAD.MOV.U32 R0, RZ, RZ, R11 ;  /* 0x000000ffff007224 */ /* 0x010fe400078e000b */
[----:B------:R-:W-:Y:S04]  /*4dbd0*/  STL [R1+0x2aa0], R10 ;  /* 0x002aa00a01007387 */ /* 0x000fe80000100800 */
[----:B------:R-:W4:Y:S04]  /*4dbe0*/  LDL.LU.64 R22, [R1+0x1c28] ;  /* 0x001c280001167983 */ /* 0x000f280000300a00 */
[----:B------:R1:W-:Y:S04]  /*4dbf0*/  STL [R1+0x2a9c], R0 ;  /* 0x002a9c0001007387 */ /* 0x0003e80000100800 */
[----:B------:R1:W-:Y:S02]  /*4dc00*/  STL [R1+0x2aa8], R16 ;  /* 0x002aa81001007387 */ /* 0x0003e40000100800 */
[----:B-1----:R-:W-:-:S02]  /*4dc10*/  MOV R0, R17 ;  /* 0x0000001100007202 */ /* 0x002fc40000000f00 */
[----:B------:R-:W4:Y:S04]  /*4dc20*/  LDL.LU.64 R10, [R1+0x1c30] ;  /* 0x001c3000010a7983 */ /* 0x000f280000300a00 */
[----:B------:R-:W-:Y:S04]  /*4dc30*/  STL [R1+0x2ab0], R18 ;  /* 0x002ab01201007387 */ /* 0x000fe80000100800 */
[----:B------:R1:W-:Y:S04]  /*4dc40*/  STL [R1+0x2aa4], R0 ;  /* 0x002aa40001007387 */ /* 0x0003e80000100800 */
[----:B------:R-:W4:Y:S01]  /*4dc50*/  LDL.LU.64 R16, [R1+0x1c38] ;  /* 0x001c380001107983 */ /* 0x000f220000300a00 */
[----:B-1----:R-:W-:-:S03]  /*4dc60*/  IMAD.MOV.U32 R0, RZ, RZ, R19 ;  /* 0x000000ffff007224 */ /* 0x002fc600078e0013 */
[----:B------:R-:W-:Y:S04]  /*4dc70*/  STL [R1+0x2ab8], R12 ;  /* 0x002ab80c01007387 */ /* 0x000fe80000100800 */
[----:B------:R1:W-:Y:S04]  /*4dc80*/  STL [R1+0x2aac], R0 ;  /* 0x002aac0001007387 */ /* 0x0003e80000100800 */
[----:B------:R-:W4:Y:S01]  /*4dc90*/  LDL.LU.64 R18, [R1+0x1c40] ;  /* 0x001c400001127983 */ /* 0x000f220000300a00 */
[----:B-1----:R-:W-:-:S03]  /*4dca0*/  IMAD.MOV.U32 R0, RZ, RZ, R13 ;  /* 0x000000ffff007224 */ /* 0x002fc600078e000d */
[----:B------:R-:W-:Y:S04]  /*4dcb0*/  STL [R1+0x2ac0], R26 ;  /* 0x002ac01a01007387 */ /* 0x000fe80000100800 */
[----:B------:R1:W-:Y:S04]  /*4dcc0*/  STL [R1+0x2ab4], R0 ;  /* 0x002ab40001007387 */ /* 0x0003e80000100800 */
[----:B------:R-:W4:Y:S01]  /*4dcd0*/  LDL.LU.64 R12, [R1+0x1c48] ;  /* 0x001c4800010c7983 */ /* 0x000f220000300a00 */
[----:B-1----:R-:W-:-:S03]  /*4dce0*/  MOV R0, R27 ;  /* 0x0000001b00007202 */ /* 0x002fc60000000f00 */
[----:B------:R-:W-:Y:S04]  /*4dcf0*/  STL [R1+0x2ac8], R24 ;  /* 0x002ac81801007387 */ /* 0x000fe80000100800 */
[----:B------:R1:W-:Y:S04]  /*4dd00*/  STL [R1+0x2abc], R0 ;  /* 0x002abc0001007387 */ /* 0x0003e80000100800 */
[----:B------:R-:W4:Y:S01]  /*4dd10*/  LDL.LU.64 R26, [R1+0x1c50] ;  /* 0x001c5000011a7983 */ /* 0x000f220000300a00 */
[----:B-1----:R-:W-:-:S03]  /*4dd20*/  IMAD.MOV.U32 R0, RZ, RZ, R25 ;  /* 0x000000ffff007224 */ /* 0x002fc600078e0019 */
[----:B--2---:R-:W-:Y:S04]  /*4dd30*/  STL [R1+0x2ad0], R14 ;  /* 0x002ad00e01007387 */ /* 0x004fe80000100800 */
[----:B------:R1:W-:Y:S02]  /*4dd40*/  STL [R1+0x2ac4], R0 ;  /* 0x002ac40001007387 */ /* 0x0003e40000100800 */
[----:B-1----:R-:W-:Y:S02]  /*4dd50*/  IMAD.MOV.U32 R0, RZ, RZ, R15 ;  /* 0x000000ffff007224 */ /* 0x002fe400078e000f */
[----:B------:R-:W2:Y:S04]  /*4dd60*/  LDL.LU.64 R14, [R1+0x2b28] ;  /* 0x002b2800010e7983 */ /* 0x000ea80000300a00 */
        /* <DEDUP_REMOVED lines=16> */
[----:B------:R4:W-:Y:S02]  /*4de70*/  STL [R1+0x2aec], R0 ;  /* 0x002aec0001007387 */ /* 0x0009e40000100800 */
[----:B----4-:R-:W-:Y:S02]  /*4de80*/  IMAD.MOV.U32 R0, RZ, RZ, R23 ;  /* 0x000000ffff007224 */ /* 0x010fe400078e0017 */
[----:B------:R1:W-:Y:S04]  /*4de90*/  STL [R1+0x2af8], R22 ;  /* 0x002af81601007387 */ /* 0x0003e80000100800 */
[----:B------:R-:W-:Y:S04]  /*4dea0*/  STL [R1+0x2b00], R10 ;  /* 0x002b000a01007387 */ /* 0x000fe80000100800 */
[----:B------:R4:W-:Y:S04]  /*4deb0*/  STL [R1+0x2af4], R0 ;  /* 0x002af40001007387 */ /* 0x0009e80000100800 */
[----:B-1----:R-:W3:Y:S01]  /*4dec0*/  LDL.LU.64 R22, [R1+0xe88] ;  /* 0x000e880001167983 */ /* 0x002ee20000300a00 */
[----:B----4-:R-:W-:-:S03]  /*4ded0*/  IMAD.MOV.U32 R0, RZ, RZ, R11 ;  /* 0x000000ffff007224 */ /* 0x010fc600078e000b */
        /* <DEDUP_REMOVED lines=14> */
[----:B------:R-:W4:Y:S04]  /*4dfc0*/  LDL.LU.64 R12, [R1+0xe78] ;  /* 0x000e7800010c7983 */ /* 0x000f280000300a00 */
[----:B------:R-:W4:Y:S01]  /*4dfd0*/  LDL.LU.64 R24, [R1+0x2b78] ;  /* 0x002b780001187983 */ /* 0x000f220000300a00 */
[----:B-1----:R-:W-:-:S05]  /*4dfe0*/  MOV R0, R27 ;  /* 0x0000001b00007202 */ /* 0x002fca0000000f00 */
        /* <DEDUP_REMOVED lines=9> */
[----:B------:R1:W-:Y:S04]  /*4e080*/  STL [R1+0x2b38], R4 ;  /* 0x002b380401007387 */ /* 0x0003e80000100800 */
[----:B------:R-:W2:Y:S01]  /*4e090*/  LDL.LU.64 R26, [R1+0xe68] ;  /* 0x000e6800011a7983 */ /* 0x000ea20000300a00 */
[----:B-1----:R-:W-:-:S03]  /*4e0a0*/  MOV R0, R5 ;  /* 0x0000000500007202 */ /* 0x002fc60000000f00 */
[----:B------:R-:W-:Y:S04]  /*4e0b0*/  STL [R1+0x2b40], R6 ;  /* 0x002b400601007387 */ /* 0x000fe80000100800 */
[----:B------:R1:W-:Y:S04]  /*4e0c0*/  STL [R1+0x2b34], R0 ;  /* 0x002b340001007387 */ /* 0x0003e80000100800 */
[----:B------:R-:W2:Y:S01]  /*4e0d0*/  LDL.LU.64 R4, [R1+0x2b98] ;  /* 0x002b980001047983 */ /* 0x000ea20000300a00 */
[----:B-1----:R-:W-:-:S03]  /*4e0e0*/  IMAD.MOV.U32 R0, RZ, RZ, R7 ;  /* 0x000000ffff007224 */ /* 0x002fc600078e0007 */
[----:B---3--:R-:W-:Y:S04]  /*4e0f0*/  STL [R1+0x2b48], R20 ;  /* 0x002b481401007387 */ /* 0x008fe80000100800 */
[----:B------:R1:W-:Y:S04]  /*4e100*/  STL [R1+0x2b3c], R0 ;  /* 0x002b3c0001007387 */ /* 0x0003e80000100800 */
[----:B------:R-:W3:Y:S01]  /*4e110*/  LDL.LU.64 R6, [R1+0x2ba0] ;  /* 0x002ba00001067983 */ /* 0x000ee20000300a00 */
[----:B-1----:R-:W-:-:S03]  /*4e120*/  IMAD.MOV.U32 R0, RZ, RZ, R21 ;  /* 0x000000ffff007224 */ /* 0x002fc600078e0015 */
[----:B------:R-:W3:Y:S04]  /*4e130*/  LDL.LU.64 R20, [R1+0xe60] ;  /* 0x000e600001147983 */ /* 0x000ee80000300a00 */
[----:B------:R1:W-:Y:S04]  /*4e140*/  STL [R1+0x2b44], R0 ;  /* 0x002b440001007387 */ /* 0x0003e80000100800 */
[----:B------:R1:W-:Y:S02]  /*4e150*/  STL [R1+0x2b50], R22 ;  /* 0x002b501601007387 */ /* 0x0003e40000100800 */
[----:B-1----:R-:W-:-:S02]  /*4e160*/  MOV R0, R23 ;  /* 0x0000001700007202 */ /* 0x002fc40000000f00 */
[----:B------:R-:W3:Y:S04]  /*4e170*/  LDL.LU.64 R22, [R1+0xe58] ;  /* 0x000e580001167983 */ /* 0x000ee80000300a00 */
        /* <DEDUP_REMOVED lines=15> */
[----:B------:R-:W-:Y:S04]  /*4e270*/  STL [R1+0x2b78], R24 ;  /* 0x002b781801007387 */ /* 0x000fe80000100800 */
[----:B------:R1:W-:Y:S04]  /*4e280*/  STL [R1+0x2b6c], R0 ;  /* 0x002b6c0001007387 */ /* 0x0003e80000100800 */
[----:B------:R-:W4:Y:S01]  /*4e290*/  LDL.LU.64 R12, [R1+0x2bd0] ;  /* 0x002bd000010c7983 */ /* 0x000f220000300a00 */
[----:B-1----:R-:W-:-:S03]  /*4e2a0*/  IMAD.MOV.U32 R0, RZ, RZ, R25 ;  /* 0x000000ffff007224 */ /* 0x002fc600078e0019 */
[----:B--2---:R-:W-:Y:S04]  /*4e2b0*/  STL [R1+0x2b80], R14 ;  /* 0x002b800e01007387 */ /* 0x004fe80000100800 */
[----:B------:R1:W-:Y:S02]  /*4e2c0*/  STL [R1+0x2b74], R0 ;  /* 0x002b740001007387 */ /* 0x0003e40000100800 */
[----:B-1----:R-:W-:Y:S02]  /*4e2d0*/  MOV R0, R15 ;  /* 0x0000000f00007202 */ /* 0x002fe40000000f00 */
[----:B------:R-:W2:Y:S04]  /*4e2e0*/  LDL.LU.64 R14, [R1+0x2bd8] ;  /* 0x002bd800010e7983 */ /* 0x000ea80000300a00 */
[----:B------:R1:W-:Y:S04]  /*4e2f0*/  STL [R1+0x2b7c], R0 ;  /* 0x002b7c0001007387 */ /* 0x0003e80000100800 */
[----:B------:R1:W-:Y:S02]  /*4e300*/  STL [R1+0x2b88], R8 ;  /* 0x002b880801007387 */ /* 0x0003e40000100800 */
[----:B-1----:R-:W-:-:S02]  /*4e310*/  IMAD.MOV.U32 R0, RZ, RZ, R9 ;  /* 0x000000ffff007224 */ /* 0x002fc400078e0009 */
[----:B------:R-:W-:Y:S04]  /*4e320*/  STL [R1+0x2b90], R26 ;  /* 0x002b901a01007387 */ /* 0x000fe80000100800 */
[----:B------:R1:W-:Y:S04]  /*4e330*/  STL [R1+0x2b84], R0 ;  /* 0x002b840001007387 */ /* 0x0003e80000100800 */
[----:B------:R-:W2:Y:S01]  /*4e340*/  LDL.LU.64 R8, [R1+0x2be0] ;  /* 0x002be00001087983 */ /* 0x000ea20000300a00 */
[----:B-1----:R-:W-:-:S03]  /*4e350*/  IMAD.MOV.U32 R0, RZ, RZ, R27 ;  /* 0x000000ffff007224 */ /* 0x002fc600078e001b */
[----:B------:R-:W-:Y:S04]  /*4e360*/  STL [R1+0x2b98], R4 ;  /* 0x002b980401007387 */ /* 0x000fe80000100800 */
[----:B------:R1:W-:Y:S02]  /*4e370*/  STL [R1+0x2b8c], R0 ;  /* 0x002b8c0001007387 */ /* 0x0003e40000100800 */
[----:B-1----:R-:W-:Y:S02]  /*4e380*/  MOV R0, R5 ;  /* 0x0000000500007202 */ /* 0x002fe40000000f00 */
[----:B------:R-:W2:Y:S04]  /*4e390*/  LDL.LU.64 R4, [R1+0xe50] ;  /* 0x000e500001047983 */ /* 0x000ea80000300a00 */
[----:B------:R3:W-:Y:S02]  /*4e3a0*/  STL [R1+0x2b94], R0 ;  /* 0x002b940001007387 */ /* 0x0007e40000100800 */
[----:B---3--:R-:W-:-:S02]  /*4e3b0*/  IMAD.MOV.U32 R0, RZ, RZ, R7 ;  /* 0x000000ffff007224 */ /* 0x008fc400078e0007 */
[----:B------:R1:W-:Y:S04]  /*4e3c0*/  STL [R1+0x2ba0], R6 ;  /* 0x002ba00601007387 */ /* 0x0003e80000100800 */
[----:B------:R-:W-:Y:S04]  /*4e3d0*/  STL [R1+0x2ba8], R20 ;  /* 0x002ba81401007387 */ /* 0x000fe80000100800 */
[----:B------:R3:W-:Y:S04]  /*4e3e0*/  STL [R1+0x2b9c], R0 ;  /* 0x002b9c0001007387 */ /* 0x0007e80000100800 */
[----:B-1----:R-:W2:Y:S01]  /*4e3f0*/  LDL.LU.64 R6, [R1+0xe48] ;  /* 0x000e480001067983 */ /* 0x002ea20000300a00 */
[----:B---3--:R-:W-:-:S03]  /*4e400*/  IMAD.MOV.U32 R0, RZ, RZ, R21 ;  /* 0x000000ffff007224 */ /* 0x008fc600078e0015 */
[----:B------:R-:W-:Y:S04]  /*4e410*/  STL [R1+0x2bb0], R22 ;  /* 0x002bb01601007387 */ /* 0x000fe80000100800 */
[----:B------:R1:W-:Y:S04]  /*4e420*/  STL [R1+0x2ba4], R0 ;  /* 0x002ba40001007387 */ /* 0x0003e80000100800 */
[----:B------:R-:W3:Y:S01]  /*4e430*/  LDL.LU.64 R32, [R1+0x2bf8] ;  /* 0x002bf80001207983 */ /* 0x000ee20000300a00 */
[----:B-1----:R-:W-:-:S05]  /*4e440*/  MOV R0, R23 ;  /* 0x0000001700007202 */ /* 0x002fca0000000f00 */
[----:B------:R1:W-:Y:S04]  /*4e450*/  STL [R1+0x2bac], R0 ;  /* 0x002bac0001007387 */ /* 0x0003e80000100800 */
[----:B----4-:R4:W-:Y:S01]  /*4e460*/  STL [R1+0x2bb8], R10 ;  /* 0x002bb80a01007387 */ /* 0x0109e20000100800 */
[----:B-1----:R-:W-:-:S03]  /*4e470*/  IMAD.MOV.U32 R0, RZ, RZ, R11 ;  /* 0x000000ffff007224 */ /* 0x002fc600078e000b */
[----:B----4-:R-:W4:Y:S04]  /*4e480*/  LDL.LU.64 R10, [R1+0x2c00] ;  /* 0x002c0000010a7983 */ /* 0x010f280000300a00 */
[----:B------:R1:W-:Y:S04]  /*4e490*/  STL [R1+0x2bb4], R0 ;  /* 0x002bb40001007387 */ /* 0x0003e80000100800 */
[----:B------:R-:W-:Y:S04]  /*4e4a0*/  STL [R1+0x2bc0], R16 ;  /* 0x002bc01001007387 */ /* 0x000fe80000100800 */
        /* <DEDUP_REMOVED lines=8> */
[----:B------:R-:W-:Y:S04]  /*4e530*/  STL [R1+0x2bd0], R12 ;  /* 0x002bd00c01007387 */ /* 0x000fe80000100800 */
[----:B------:R-:W4:Y:S01]  /*4e540*/  LDL.LU.64 R24, [R1+0x2c20] ;  /* 0x002c200001187983 */ /* 0x000f220000300a00 */
[----:B-1----:R-:W-:-:S03]  /*4e550*/  IMAD.MOV.U32 R0, RZ, RZ, R13 ;  /* 0x000000ffff007224 */ /* 0x002fc600078e000d */
[----:B------:R-:W4:Y:S04]  /*4e560*/  LDL.LU.64 R26, [R1+0xe30] ;  /* 0x000e3000011a7983 */ /* 0x000f280000300a00 */
[----:B------:R1:W-:Y:S04]  /*4e570*/  STL [R1+0x2bcc], R0 ;  /* 0x002bcc0001007387 */ /* 0x0003e80000100800 */
[----:B--2---:R-:W-:Y:S04]  /*4e580*/  STL [R1+0x2bd8], R14 ;  /* 0x002bd80e01007387 */ /* 0x004fe80000100800 */
[----:B------:R-:W2:Y:S01]  /*4e590*/  LDL.LU.64 R20, [R1+0xe28] ;  /* 0x000e280001147983 */ /* 0x000ea20000300a00 */
[----:B-1----:R-:W-:-:S03]  /*4e5a0*/  IMAD.MOV.U32 R0, RZ, RZ, R15 ;  /* 0x000000ffff007224 */ /* 0x002fc600078e000f */
[----:B------:R-:W2:Y:S04]  /*4e5b0*/  LDL.LU.64 R22, [R1+0x2c38] ;  /* 0x002c380001167983 */ /* 0x000ea80000300a00 */
[----:B------:R1:W-:Y:S04]  /*4e5c0*/  STL [R1+0x2bd4], R0 ;  /* 0x002bd40001007387 */ /* 0x0003e80000100800 */
[----:B------:R-:W-:Y:S04]  /*4e5d0*/  STL [R1+0x2be0], R8 ;  /* 0x002be00801007387 */ /* 0x000fe80000100800 */
[----:B------:R-:W2:Y:S01]  /*4e5e0*/  LDL.LU.64 R16, [R1+0x2c40] ;  /* 0x002c400001107983 */ /* 0x000ea20000300a00 */
[----:B-1----:R-:W-:-:S03]  /*4e5f0*/  MOV R0, R9 ;  /* 0x0000000900007202 */ /* 0x002fc60000000f00 */
[----:B------:R-:W2:Y:S04]  /*4e600*/  LDL.LU.64 R18, [R1+0xe20] ;  /* 0x000e200001127983 */ /* 0x000ea80000300a00 */
[----:B------:R1:W-:Y:S04]  /*4e610*/  STL [R1+0x2bdc], R0 ;  /* 0x002bdc0001007387 */ /* 0x0003e80000100800 */
[----:B------:R-:W-:Y:S04]  /*4e620*/  STL [R1+0x2be8], R4 ;  /* 0x002be80401007387 */ /* 0x000fe80000100800 */
[----:B------:R-:W2:Y:S01]  /*4e630*/  LDL.LU.64 R12, [R1+0xe18] ;  /* 0x000e1800010c7983 */ /* 0x000ea20000300a00 */
[----:B-1----:R-:W-:-:S03]  /*4e640*/  IMAD.MOV.U32 R0, RZ, RZ, R5 ;  /* 0x000000ffff007224 */ /* 0x002fc600078e0005 */
[----:B------:R-:W2:Y:S04]  /*4e650*/  LDL.LU.64 R14, [R1+0x2c58] ;  /* 0x002c5800010e7983 */ /* 0x000ea80000300a00 */
[----:B------:R1:W-:Y:S04]  /*4e660*/  STL [R1+0x2be4], R0 ;  /* 0x002be40001007387 */ /* 0x0003e80000100800 */
[----:B------:R1:W-:Y:S02]  /*4e670*/  STL [R1+0x2bf0], R6 ;  /* 0x002bf00601007387 */ /* 0x0003e40000100800 */
[----:B-1----:R-:W-:-:S02]  /*4e680*/  IMAD.MOV.U32 R0, RZ, RZ, R7 ;  /* 0x000000ffff007224 */ /* 0x002fc400078e0007 */
[----:B------:R-:W2:Y:S04]  /*4e690*/  LDL.LU.64 R8, [R1+0x2c60] ;  /* 0x002c600001087983 */ /* 0x000ea80000300a00 */
[----:B------:R-:W2:Y:S04]  /*4e6a0*/  LDL.LU.64 R6, [R1+0xe10] ;  /* 0x000e100001067983 */ /* 0x000ea80000300a00 */
[----:B------:R3:W-:Y:S02]  /*4e6b0*/  STL [R1+0x2bec], R0 ;  /* 0x002bec0001007387 */ /* 0x0007e40000100800 */
[----:B---3--:R-:W-:-:S02]  /*4e6c0*/  MOV R0, R33 ;  /* 0x0000002100007202 */ /* 0x008fc40000000f00 */
[----:B------:R-:W-:Y:S04]  /*4e6d0*/  STL [R1+0x2bf8], R32 ;  /* 0x002bf82001007387 */ /* 0x000fe80000100800 */
[----:B------:R-:W3:Y:S04]  /*4e6e0*/  LDL.LU.64 R4, [R1+0xe08] ;  /* 0x000e080001047983 */ /* 0x000ee80000300a00 */
[----:B----4-:R-:W-:Y:S04]  /*4e6f0*/  STL [R1+0x2c00], R10 ;  /* 0x002c000a01007387 */ /* 0x010fe80000100800 */
[----:B------:R1:W-:Y:S02]  /*4e700*/  STL [R1+0x2bf4], R0 ;  /* 0x002bf40001007387 */ /* 0x0003e40000100800 */
[----:B-1----:R-:W-:-:S02]  /*4e710*/  IMAD.MOV.U32 R0, RZ, RZ, R11 ;  /* 0x000000ffff007224 */ /* 0x002fc400078e000b */
[----:B------:R-:W-:Y:S04]  /*4e720*/  STL [R1+0x2c08], R34 ;  /* 0x002c082201007387 */ /* 0x000fe80000100800 */
[----:B------:R1:W-:Y:S04]  /*4e730*/  STL [R1+0x2bfc], R0 ;  /* 0x002bfc0001007387 */ /* 0x0003e80000100800 */
[----:B------:R-:W4:Y:S01]  /*4e740*/  LDL.LU.64 R10, [R1+0xd68] ;  /* 0x000d6800010a7983 */ /* 0x000f220000300a00 */
[----:B-1----:R-:W-:-:S03]  /*4e750*/  IMAD.MOV.U32 R0, RZ, RZ, R35 ;  /* 0x000000ffff007224 */ /* 0x002fc600078e0023 */
        /* <DEDUP_REMOVED lines=11> */
[----:B--2---:R-:W-:Y:S01]  /*4e810*/  STL [R1+0x2c30], R20 ;  /* 0x002c301401007387 */ /* 0x004fe20000100800 */
        /* <DEDUP_REMOVED lines=16> */
[----:B------:R1:W-:Y:S02]  /*4e920*/  STL [R1+0x2c4c], R0 ;  /* 0x002c4c0001007387 */ /* 0x0003e40000100800 */
[----:B-1----:R-:W-:Y:S02]  /*4e930*/  MOV R0, R15 ;  /* 0x0000000f00007202 */ /* 0x002fe40000000f00 */
[----:B------:R-:W-:Y:S04]  /*4e940*/  STL [R1+0x2c60], R8 ;  /* 0x002c600801007387 */ /* 0x000fe80000100800 */
[----:B------:R-:W-:Y:S04]  /*4e950*/  STL [R1+0x2c54], R0 ;  /* 0x002c540001007387 */ /* 0x000fe80000100800 */
[----:B------:R1:W-:Y:S04]  /*4e960*/  STL [R1+0x2c68], R6 ;  /* 0x002c680601007387 */ /* 0x0003e80000100800 */
[----:B-1----:R-:W1:Y:S01]  /*4e970*/  S2R R6, SR_TID.X ;  /* 0x0000000000067919 */ /* 0x002e620000002100 */
[----:B------:R-:W-:-:S05]  /*4e980*/  IMAD.MOV.U32 R0, RZ, RZ, R9 ;  /* 0x000000ffff007224 */ /* 0x000fca00078e0009 */
[----:B------:R2:W-:Y:S02]  /*4e990*/  STL [R1+0x2c5c], R0 ;  /* 0x002c5c0001007387 */ /* 0x0005e40000100800 */
[----:B--2---:R-:W-:Y:S01]  /*4e9a0*/  IMAD.MOV.U32 R0, RZ, RZ, R7 ;  /* 0x000000ffff007224 */ /* 0x004fe200078e0007 */
[----:B------:R-:W-:Y:S01]  /*4e9b0*/  MOV R7, 0x7f ;  /* 0x0000007f00077802 */ /* 0x000fe20000000f00 */
[----:B---3--:R-:W-:Y:S03]  /*4e9c0*/  STL [R1+0x2c70], R4 ;  /* 0x002c700401007387 */ /* 0x008fe60000100800 */
[----:B------:R-:W-:Y:S01]  /*4e9d0*/  IADD3 R7, R7, c[0x0][0x180], RZ ;  /* 0x0000600007077a10 */ /* 0x000fe20007ffe0ff */
[----:B------:R2:W-:Y:S01]  /*4e9e0*/  STL [R1+0x2c64], R0 ;  /* 0x002c640001007387 */ /* 0x0005e20000100800 */
[C---:B-1----:R-:W-:Y:S01]  /*4e9f0*/  LOP3.LUT R2, R6.reuse, 0x7, RZ, 0xc0, !PT ;  /* 0x0000000706027812 */ /* 0x042fe200078ec0ff */
[----:B------:R-:W-:-:S02]  /*4ea00*/  IMAD.SHL.U32 R3, R6, 0x2, RZ ;  /* 0x0000000206037824 */ /* 0x000fc400078e00ff */
[----:B--2---:R-:W-:Y:S01]  /*4ea10*/  IMAD.MOV.U32 R0, RZ, RZ, R5 ;  /* 0x000000ffff007224 */ /* 0x004fe200078e0005 */
[C---:B------:R-:W-:Y:S02]  /*4ea20*/  LOP3.LUT R5, R6.reuse, 0x3, RZ, 0xc0, !PT ;  /* 0x0000000306057812 */ /* 0x040fe400078ec0ff */
[----:B------:R-:W-:Y:S02]  /*4ea30*/  LOP3.LUT R4, R6, 0x1c, RZ, 0xc0, !PT ;  /* 0x0000001c06047812 */ /* 0x000fe400078ec0ff */
[----:B------:R1:W-:Y:S03]  /*4ea40*/  STL [R1+0x2c6c], R0 ;  /* 0x002c6c0001007387 */ /* 0x0003e60000100800 */
[----:B------:R-:W-:Y:S01]  /*4ea50*/  IMAD R36, R5, 0x120, R4 ;  /* 0x0000012005247824 */ /* 0x000fe200078e0204 */
[----:B-1----:R-:W-:-:S04]  /*4ea60*/  SHF.R.S32.HI R0, RZ, 0x1f, R7 ;  /* 0x0000001fff007819 */ /* 0x002fc80000011407 */
[----:B------:R-:W-:Y:S02]  /*4ea70*/  LEA.HI R0, R0, R7, RZ, 0x7 ;  /* 0x0000000700007211 */ /* 0x000fe400078f38ff */
[----:B----4-:R-:W-:Y:S01]  /*4ea80*/  MOV R6, R11 ;  /* 0x0000000b00067202 */ /* 0x010fe20000000f00 */
[----:B------:R-:W-:Y:S04]  /*4ea90*/  STL [R1+0x2c78], R10 ;  /* 0x002c780a01007387 */ /* 0x000fe80000100800 */
[----:B------:R1:W-:Y:S04]  /*4eaa0*/  STL [R1+0x2c74], R6 ;  /* 0x002c740601007387 */ /* 0x0003e80000100800 */
[----:B-1----:R-:W2:Y:S04]  /*4eab0*/  LDL.LU.64 R6, [R1+0x4398] ;  /* 0x0043980001067983 */ /* 0x002ea80000300a00 */
[----:B------:R-:W3:Y:S04]  /*4eac0*/  LDL.LU.64 R4, [R1+0x4390] ;  /* 0x0043900001047983 */ /* 0x000ee80000300a00 */
[----:B--2---:R1:W-:Y:S04]  /*4ead0*/  STL.64 [R1+0x1c50], R6 ;  /* 0x001c500601007387 */ /* 0x0043e80000100a00 */
[----:B-1----:R-:W2:Y:S04]  /*4eae0*/  LDL.LU.64 R6, [R1+0x4388] ;  /* 0x0043880001067983 */ /* 0x002ea80000300a00 */
[----:B---3--:R1:W-:Y:S04]  /*4eaf0*/  STL.64 [R1+0x1c48], R4 ;  /* 0x001c480401007387 */ /* 0x0083e80000100a00 */
[----:B-1----:R-:W3:Y:S04]  /*4eb00*/  LDL.LU.64 R4, [R1+0x4380] ;  /* 0x0043800001047983 */ /* 0x002ee80000300a00 */
        /* <DEDUP_REMOVED lines=863> */
[----:B-1----:R-:W3:Y:S04]  /*52100*/  LDL.64 R4, [R1+0x34a0] ;  /* 0x0034a00001047983 */ /* 0x002ee80000100a00 */
[----:B--2---:R1:W-:Y:S04]  /*52110*/  STL.64 [R1+0xec0], R6 ;  /* 0x000ec00601007387 */ /* 0x0043e80000100a00 */
[----:B-1----:R-:W2:Y:S04]  /*52120*/  LDL.64 R6, [R1+0x3498] ;  /* 0x0034980001067983 */ /* 0x002ea80000100a00 */
[----:B---3--:R1:W-:Y:S04]  /*52130*/  STL.64 [R1+0xeb8], R4 ;  /* 0x000eb80401007387 */ /* 0x0083e80000100a00 */
[----:B-1----:R-:W3:Y:S04]  /*52140*/  LDL.64 R4, [R1+0x3490] ;  /* 0x0034900001047983 */ /* 0x002ee80000100a00 */
        /* <DEDUP_REMOVED lines=140> */
[----:B--2---:R-:W-:Y:S04]  /*52a10*/  STL.64 [R1+0xc80], R6 ;  /* 0x000c800601007387 */ /* 0x004fe80000100a00 */
[----:B---3--:R1:W-:Y:S04]  /*52a20*/  STL.64 [R1+0xc78], R4 ;  /* 0x000c780401007387 */ /* 0x0083e80000100a00 */
[----:B-1----:R-:W2:Y:S04]  /*52a30*/  LDL.LU.64 R4, [R1+0x3f98] ;  /* 0x003f980001047983 */ /* 0x002ea80000300a00 */
[----:B--2---:R1:W-:Y:S01]  /*52a40*/  STL.64 [R1+0xc70], R4 ;  /* 0x000c700401007387 */ /* 0x0043e20000100a00 */
[----:B------:R2:W-:Y:S02]  /*52a50*/  STL [R1+0x1c58], RZ ;  /* 0x001c58ff01007387 */ /* 0x0005e40000100800 */
[----:B------:R2:W-:Y:S02]  /*52a60*/  STL [R1+0x70], RZ ;  /* 0x000070ff01007387 */ /* 0x0005e40000100800 */
[----:B------:R2:W-:Y:S01]  /*52a70*/  STL [R1+0x74], RZ ;  /* 0x000074ff01007387 */ /* 0x0005e20000100800 */
[----:B------:R2:W-:Y:S01]  /*52a80*/  STL [R1+0x78], RZ ;  /* 0x000078ff01007387 */ /* 0x0005e20000100800 */
        /* <DEDUP_REMOVED lines=405> */
[----:B------:R2:W-:Y:S02]  /*543e0*/  STL [R1], RZ ;  /* 0x000000ff01007387 */ /* 0x0005e40000100800 */
[----:B------:R2:W-:Y:S01]  /*543f0*/  STL [R1+0x4], RZ ;  /* 0x000004ff01007387 */ /* 0x0005e20000100800 */
[----:B------:R2:W-:Y:S01]  /*54400*/  STL [R1+0x8], RZ ;  /* 0x000008ff01007387 */ /* 0x0005e20000100800 */
[----:B------:R2:W-:Y:S02]  /*54410*/  STL [R1+0xc], RZ ;  /* 0x00000cff01007387 */ /* 0x0005e40000100800 */
[----:B------:R-:W-:Y:S01]  /*54420*/  IMAD R2, R2, 0x210, RZ ;  /* 0x0000021002027824 */ /* 0x000fe200078e02ff */
[----:B------:R-:W-:Y:S01]  /*54430*/  SHF.R.S32.HI R0, RZ, 0x7, R0 ;  /* 0x00000007ff007819 */ /* 0x000fe20000011400 */
[----:B------:R-:W-:-:S03]  /*54440*/  USHF.R.S32.HI UR6, URZ, 0x1f, UR4 ;  /* 0x0000001f3f067899 */ /* 0x000fc60008011404 */
[----:B------:R-:W-:Y:S01]  /*54450*/  LOP3.LUT R3, R2, 0x30, R3, 0x78, !PT ;  /* 0x0000003002037812 */ /* 0x000fe200078e7803 */
[----:B------:R-:W-:Y:S01]  /*54460*/  SHF.R.S32.HI R2, RZ, 0x1f, R252 ;  /* 0x0000001fff027819 */ /* 0x000fe200000114fc */
[C---:B------:R-:W-:Y:S02]  /*54470*/  LOP3.LUT R39, R36.reuse, 0x20, RZ, 0x3c, !PT ;  /* 0x0000002024277812 */ /* 0x040fe400078e3cff */
[C---:B------:R-:W-:Y:S02]  /*54480*/  LOP3.LUT R38, R36.reuse, 0x40, RZ, 0x3c, !PT ;  /* 0x0000004024267812 */ /* 0x040fe400078e3cff */
[----:B------:R-:W-:Y:S01]  /*54490*/  LOP3.LUT R37, R36, 0x60, RZ, 0x3c, !PT ;  /* 0x0000006024257812 */ /* 0x000fe200078e3cff */
[----:B------:R-:W-:Y:S01]  /*544a0*/  IADD3 R36, R0, -0x2, RZ ;  /* 0xfffffffe00247810 */ /* 0x000fe20007ffe0ff */
[----:B------:R-:W-:Y:S01]  /*544b0*/  SHF.L.U64.HI R2, R252, 0x2, R2 ;  /* 0x00000002fc027819 */ /* 0x000fe20000010202 */
        /* <DEDUP_REMOVED lines=48> */
[----:B-1----:R-:W-:Y:S01]  /*547c0*/  CS2R R4, SRZ ;  /* 0x0000000000047805 */ /* 0x002fe2000001ff00 */
[----:B------:R-:W-:Y:S01]  /*547d0*/  CS2R R6, SRZ ;  /* 0x0000000000067805 */ /* 0x000fe2000001ff00 */
[----:B------:R-:W-:Y:S01]  /*547e0*/  LOP3.LUT R0, R3, 0x40, RZ, 0x3c, !PT ;  /* 0x0000004003007812 */ /* 0x000fe200078e3cff */
[----:B------:R-:W-:-:S02]  /*547f0*/  USHF.L.U32 UR7, UR4, 0x2, URZ ;  /* 0x0000000204077899 */ /* 0x000fc4000800063f */
[----:B------:R-:W-:Y:S02]  /*54800*/  USHF.L.U64.HI UR6, UR4, 0x2, UR6 ;  /* 0x0000000204067899 */ /* 0x000fe40008010206 */
[----:B------:R-:W-:Y:S02]  /*54810*/  UMOV UR5, 0x1 ;  /* 0x0000000100057882 */ /* 0x000fe40000000000 */
[----:B--2---:R-:W-:Y:S02]  /*54820*/  UMOV UR4, 0xffffffff ;  /* 0xffffffff00047882 */ /* 0x004fe40000000000 */
.L_x_1:
[----:B------:R-:W1:Y:S01]  /*54830*/  S2R R37, SR_TID.X ;  /* 0x0000000000257919 */ /* 0x000e620000002100 */
[----:B------:R-:W-:Y:S01]  /*54840*/  UIADD3 UR4, UR4, 0x1, URZ ;  /* 0x0000000104047890 */ /* 0x000fe2000fffe03f */
[----:B------:R-:W-:-:S04]  /*54850*/  DEPBAR.LE SB0, 0x2 ;  /* 0x000080800000791a */ /* 0x000fc80000000000 */
[----:B-----5:R-:W-:Y:S01]  /*54860*/  STL.64 [R1+0x6d38], R246 ;  /* 0x006d38f601007387 */ /* 0x020fe20000100a00 */
[----:B------:R-:W-:-:S03]  /*54870*/  UISETP.GT.AND UP0, UPT, UR4, 0x1, UPT ;  /* 0x000000010400788c */ /* 0x000fc6000bf04270 */
[----:B------:R-:W-:Y:S01]  /*54880*/  STL.64 [R1+0x6d30], R244 ;  /* 0x006d30f401007387 */ /* 0x000fe20000100a00 */
[----:B------:R-:W-:-:S03]  /*54890*/  USEL UR4, UR4, URZ, !UP0 ;  /* 0x0000003f04047287 */ /* 0x000fc6000c000000 */
[----:B------:R-:W-:Y:S03]  /*548a0*/  STL.64 [R1+0x6d28], R250 ;  /* 0x006d28fa01007387 */ /* 0x000fe60000100a00 */
[----:B------:R-:W-:Y:S01]  /*548b0*/  IMAD.U32 R0, RZ, RZ, UR4 ;  /* 0x00000004ff007e24 */ /* 0x000fe2000f8e00ff */
[----:B------:R-:W-:Y:S01]  /*548c0*/  STL.64 [R1+0x6d20], R248 ;  /* 0x006d20f801007387 */ /* 0x000fe20000100a00 */
[----:B------:R-:W-:-:S03]  /*548d0*/  IMAD.U32 R3, RZ, RZ, UR4 ;  /* 0x00000004ff037e24 */ /* 0x000fc6000f8e00ff */
[----:B------:R-:W-:Y:S01]  /*548e0*/  STL.64 [R1+0x6d18], R34 ;  /* 0x006d182201007387 */ /* 0x000fe20000100a00 */
[----:B-1----:R-:W-:-:S03]  /*548f0*/  LOP3.LUT R38, R37, 0x1c, RZ, 0xc0, !PT ;  /* 0x0000001c25267812 */ /* 0x002fc600078ec0ff */
[----:B------:R-:W-:Y:S01]  /*54900*/  STL.64 [R1+0x6d10], R32 ;  /* 0x006d102001007387 */ /* 0x000fe20000100a00 */
[C---:B------:R-:W-:Y:S02]  /*54910*/  LOP3.LUT R36, R37.reuse, 0x3, RZ, 0xc0, !PT ;  /* 0x0000000325247812 */ /* 0x040fe400078ec0ff */
[C---:B------:R-:W-:Y:S01]  /*54920*/  LOP3.LUT R39, R37.reuse, 0x1c, RZ, 0xc0, !PT ;  /* 0x0000001c25277812 */ /* 0x040fe200078ec0ff */
[----:B------:R-:W-:Y:S01]  /*54930*/  STL.64 [R1+0x6d08], R30 ;  /* 0x006d081e01007387 */ /* 0x000fe20000100a00 */
[----:B------:R-:W-:Y:S01]  /*54940*/  LOP3.LUT R37, R37, 0x3, RZ, 0xc0, !PT ;  /* 0x0000000325257812 */ /* 0x000fe200078ec0ff */
[----:B------:R-:W-:Y:S02]  /*54950*/  IMAD R36, R36, 0x120, R38 ;  /* 0x0000012024247824 */ /* 0x000fe400078e0226 */
[----:B------:R-:W-:Y:S02]  /*54960*/  STL.64 [R1+0x6d00], R28 ;  /* 0x006d001c01007387 */ /* 0x000fe40000100a00 */
[----:B------:R-:W-:Y:S01]  /*54970*/  IMAD R37, R37, 0x120, R39 ;  /* 0x0000012025257824 */ /* 0x000fe200078e0227 */
[----:B------:R-:W-:Y:S01]  /*54980*/  LOP3.LUT R36, R36, 0x20, RZ, 0x3c, !PT ;  /* 0x0000002024247812 */ /* 0x000fe200078e3cff */
[----:B------:R-:W-:Y:S03]  /*54990*/  STL.64 [R1+0x6cf8], R26 ;  /* 0x006cf81a01007387 */ /* 0x000fe60000100a00 */
[----:B------:R-:W-:Y:S01]  /*549a0*/  LEA R252, R3, R37, 0xf ;  /* 0x0000002503fc7211 */ /* 0x000fe200078e78ff */
[----:B------:R-:W-:Y:S04]  /*549b0*/  STL.64 [R1+0x6cf0], R24 ;  /* 0x006cf01801007387 */ /* 0x000fe80000100a00 */
[----:B------:R-:W-:Y:S04]  /*549c0*/  STL [R1+0x6cec], R20 ;  /* 0x006cec1401007387 */ /* 0x000fe80000100800 */
        /* <DEDUP_REMOVED lines=16> */
[----:B------:R1:W-:Y:S04]  /*54ad0*/  STL [R1+0x6ca8], R5 ;  /* 0x006ca80501007387 */ /* 0x0003e80000100800 */
[----:B------:R-:W-:Y:S04]  /*54ae0*/  STL [R1+0x6ca4], R6 ;  /* 0x006ca40601007387 */ /* 0x000fe80000100800 */
[----:B------:R-:W-:Y:S01]  /*54af0*/  STL [R1+0x6ca0], R7 ;  /* 0x006ca00701007387 */ /* 0x000fe20000100800 */
[----:B-1----:R-:W-:-:S03]  /*54b00*/  IMAD R5, R0, 0x8000, R36 ;  /* 0x0000800000057824 */ /* 0x002fc600078e0224 */
[----:B------:R1:W-:Y:S01]  /*54b10*/  STL [R1+0x47b8], R2 ;  /* 0x0047b80201007387 */ /* 0x0003e20000100800 */
[----:B------:R-:W-:-:S03]  /*54b20*/  IMAD.U32 R36, RZ, RZ, UR4 ;  /* 0x00000004ff247e24 */ /* 0x000fc6000f8e00ff */
[----:B------:R-:W-:Y:S04]  /*54b30*/  STL [R1+0xc50], R5 ;  /* 0x000c500501007387 */ /* 0x000fe80000100800 */
[----:B------:R-:W2:Y:S04]  /*54b40*/  LDL.LU.64 R8, [R1+0x70] ;  /* 0x0000700001087983 */ /* 0x000ea80000300a00 */
[----:B------:R-:W2:Y:S04]  /*54b50*/  LDL.LU.64 R10, [R1+0x78] ;  /* 0x00007800010a7983 */ /* 0x000ea80000300a00 */
[----:B------:R-:W3:Y:S04]  /*54b60*/  S2R R37, SR_TID.X ;  /* 0x0000000000257919 */ /* 0x000ee80000002100 */
[----:B------:R-:W4:Y:S04]  /*54b70*/  S2R R39, SR_TID.X ;  /* 0x0000000000277919 */ /* 0x000f280000002100 */
[----:B------:R-:W-:Y:S01]  /*54b80*/  BAR.SYNC.DEFER_BLOCKING 0x0 ;  /* 0x0000000000007b1d */ /* 0x000fe20000010000 */
[----:B---3--:R-:W-:-:S02]  /*54b90*/  LOP3.LUT R38, R37, 0x1c, RZ, 0xc0, !PT ;  /* 0x0000001c25267812 */ /* 0x008fc400078ec0ff */
[----:B------:R-:W-:-:S05]  /*54ba0*/  LOP3.LUT R37, R37, 0x3, RZ, 0xc0, !PT ;  /* 0x0000000325257812 */ /* 0x000fca00078ec0ff */
[----:B------:R-:W-:Y:S01]  /*54bb0*/  IMAD R37, R37, 0x120, R38 ;  /* 0x0000012025257824 */ /* 0x000fe200078e0226 */
[----:B----4-:R-:W-:Y:S01]  /*54bc0*/  LOP3.LUT R40, R39, 0x1c, RZ, 0xc0, !PT ;  /* 0x0000001c27287812 */ /* 0x010fe200078ec0ff */
[----:B------:R-:W-:Y:S03]  /*54bd0*/  LDS R225, [R5+0x40000] ;  /* 0x0400000005e17984 */ /* 0x000fe60000000800 */
[----:B------:R-:W-:Y:S01]  /*54be0*/  LOP3.LUT R37, R37, 0x40, RZ, 0x3c, !PT ;  /* 0x0000004025257812 */ /* 0x000fe200078e3cff */
[C---:B------:R-:W-:Y:S01]  /*54bf0*/  IMAD.SHL.U32 R38, R39.reuse, 0x2, RZ ;  /* 0x0000000227267824 */ /* 0x040fe200078e00ff */
[----:B------:R-:W-:Y:S02]  /*54c00*/  LDS R227, [R5+0x40400] ;  /* 0x0404000005e37984 */ /* 0x000fe40000000800 */
[----:B------:R-:W-:Y:S02]  /*54c10*/  LEA R4, R36, R37, 0xf ;  /* 0x0000002524047211 */ /* 0x000fe400078e78ff */
[C---:B------:R-:W-:Y:S01]  /*54c20*/  LOP3.LUT R37, R39.reuse, 0x7, RZ, 0xc0, !PT ;  /* 0x0000000727257812 */ /* 0x040fe200078ec0ff */
[----:B------:R-:W-:Y:S01]  /*54c30*/  LDS R241, [R5+0x40080] ;  /* 0x0400800005f17984 */ /* 0x000fe20000000800 */
[----:B------:R-:W-:-:S03]  /*54c40*/  LOP3.LUT R39, R39, 0x3, RZ, 0xc0, !PT ;  /* 0x0000000327277812 */ /* 0x000fc600078ec0ff */
[----:B------:R-:W-:Y:S02]  /*54c50*/  LDS R220, [R4+0x40000] ;  /* 0x0400000004dc7984 */ /* 0x000fe40000000800 */
[----:B------:R-:W-:Y:S02]  /*54c60*/  IMAD R39, R39, 0x120, R40 ;  /* 0x0000012027277824 */ /* 0x000fe400078e0228 */
[----:B------:R-:W-:Y:S03]  /*54c70*/  LDS R222, [R4+0x40400] ;  /* 0x0404000004de7984 */ /* 0x000fe60000000800 */
[----:B------:R-:W-:Y:S01]  /*54c80*/  LOP3.LUT R39, R39, 0x60, RZ, 0x3c, !PT ;  /* 0x0000006027277812 */ /* 0x000fe200078e3cff */
[----:B------:R-:W-:Y:S01]  /*54c90*/  IMAD R37, R37, 0x210, RZ ;  /* 0x0000021025257824 */ /* 0x000fe200078e02ff */
[----:B------:R-:W-:Y:S03]  /*54ca0*/  LDS R243, [R5+0x40480] ;  /* 0x0404800005f37984 */ /* 0x000fe60000000800 */
[----:B-1----:R-:W-:Y:S01]  /*54cb0*/  IMAD R2, R3, 0x8000, R39 ;  /* 0x0000800003027824 */ /* 0x002fe200078e0227 */
[----:B------:R-:W-:Y:S01]  /*54cc0*/  LOP3.LUT R37, R37, 0x30, R38, 0x78, !PT ;  /* 0x0000003025257812 */ /* 0x000fe200078e7826 */
[----:B------:R-:W-:Y:S04]  /*54cd0*/  STL [R1+0xc54], R4 ;  /* 0x000c540401007387 */ /* 0x000fe80000100800 */
[----:B------:R-:W-:Y:S04]  /*54ce0*/  STL [R1+0xc58], R2 ;  /* 0x000c580201007387 */ /* 0x000fe80000100800 */
[----:B------:R-:W-:Y:S04]  /*54cf0*/  LDS R36, [R4+0x40080] ;  /* 0x0400800004247984 */ /* 0x000fe80000000800 */
[----:B------:R1:W-:Y:S01]  /*54d00*/  LDS R38, [R4+0x40480] ;  /* 0x0404800004267984 */ /* 0x0003e20000000800 */
[----:B------:R-:W-:-:S03]  /*54d10*/  LEA R0, R0, R37, 0x11 ;  /* 0x0000002500007211 */ /* 0x000fc600078e88ff */
[----:B------:R-:W-:Y:S04]  /*54d20*/  LDS R224, [R252+0x40000] ;  /* 0x04000000fce07984 */ /* 0x000fe80000000800 */
[----:B-1----:R-:W3:Y:S04]  /*54d30*/  LDL.LU.64 R4, [R1+0x80] ;  /* 0x0000800001047983 */ /* 0x002ee80000300a00 */
[----:B------:R-:W3:Y:S04]  /*54d40*/  LDL.LU.64 R6, [R1+0x88] ;  /* 0x0000880001067983 */ /* 0x000ee80000300a00 */
[----:B------:R-:W-:Y:S04]  /*54d50*/  LDS R226, [R252+0x40400] ;  /* 0x04040000fce27984 */ /* 0x000fe80000000800 */
[----:B------:R-:W-:Y:S04]  /*54d60*/  LDSM.16.M88.4 R40, [R0] ;  /* 0x000000000028783b */ /* 0x000fe80000000200 */
[----:B------:R-:W1:Y:S04]  /*54d70*/  LDSM.16.M88.4 R60, [R0+0x5000] ;  /* 0x00500000003c783b */ /* 0x000e680000000200 */
[----:B------:R-:W-:Y:S04]  /*54d80*/  LDS R221, [R2+0x40000] ;  /* 0x0400000002dd7984 */ /* 0x000fe80000000800 */
[----:B------:R-:W-:Y:S04]  /*54d90*/  LDS R223, [R2+0x40400] ;  /* 0x0404000002df7984 */ /* 0x000fe80000000800 */
[----:B------:R-:W-:Y:S04]  /*54da0*/  LDS R240, [R252+0x40080] ;  /* 0x04008000fcf07984 */ /* 0x000fe80000000800 */
[----:B------:R-:W4:Y:S04]  /*54db0*/  LDS R242, [R252+0x40480] ;  /* 0x04048000fcf27984 */ /* 0x000f280000000800 */
[----:B------:R-:W-:Y:S04]  /*54dc0*/  STL [R1+0x6b88], R2 ;  /* 0x006b880201007387 */ /* 0x000fe80000100800 */
[----:B------:R-:W-:Y:S04]  /*54dd0*/  LDS R37, [R2+0x40080] ;  /* 0x0400800002257984 */ /* 0x000fe80000000800 */
[----:B------:R-:W2:Y:S04]  /*54de0*/  LDS R39, [R2+0x40480] ;  /* 0x0404800002277984 */ /* 0x000ea80000000800 */
[----:B------:R-:W3:Y:S04]  /*54df0*/  LDSM.16.M88.4 R44, [R0+0x1000] ;  /* 0x00100000002c783b */ /* 0x000ee80000000200 */
[----:B------:R-:W2:Y:S04]  /*54e00*/  LDSM.16.M88.4 R48, [R0+0x2000] ;  /* 0x002000000030783b */ /* 0x000ea80000000200 */
[----:B-1----:R-:W-:Y:S04]  /*54e10*/  STL [R1+0x6be8], R62 ;  /* 0x006be83e01007387 */ /* 0x002fe80000100800 */
[----:B------:R-:W-:Y:S04]  /*54e20*/  STL [R1+0x6be4], R63 ;  /* 0x006be43f01007387 */ /* 0x000fe80000100800 */
[----:B------:R-:W1:Y:S04]  /*54e30*/  LDSM.16.M88.4 R52, [R0+0x3000] ;  /* 0x003000000034783b */ /* 0x000e680000000200 */
[----:B------:R-:W1:Y:S01]  /*54e40*/  LDSM.16.M88.4 R56, [R0+0x4000] ;  /* 0x004000000038783b */ /* 0x000e620000000200 */
[-C--:B----4-:R-:W-:Y:S03]  /*54e50*/  HMMA.1688.F32.TF32 R28, R240, R40.reuse, R84 ;  /* 0x00000028f01c723c */ /* 0x090fe60000081054 */
[----:B------:R-:W4:Y:S04]  /*54e60*/  LDSM.16.M88.4 R64, [R0+0x6000] ;  /* 0x006000000040783b */ /* 0x000f280000000200 */
[----:B------:R-:W1:Y:S04]  /*54e70*/  LDSM.16.M88.4 R68, [R0+0x7000] ;  /* 0x007000000044783b */ /* 0x000e680000000200 */
[----:B------:R-:W1:Y:S04]  /*54e80*/  LDSM.16.M88.4 R72, [R0+0x8000] ;  /* 0x008000000048783b */ /* 0x000e680000000200 */
[----:B------:R-:W-:Y:S04]  /*54e90*/  LDSM.16.M88.4 R80, [R0+0xa000] ;  /* 0x00a000000050783b */ /* 0x000fe80000000200 */
        /* <DEDUP_REMOVED lines=19> */
[----:B------:R-:W-:Y:S01]  /*54fd0*/  LDSM.16.M88.4 R164, [R0+0x1f000] ;  /* 0x01f0000000a4783b */ /* 0x000fe20000000200 */
[-C--:B--2---:R-:W-:Y:S03]  /*54fe0*/  HMMA.1688.F32.TF32 R8, R224, R40.reuse, R8 ;  /* 0x00000028e008723c */ /* 0x084fe60000081008 */
[----:B------:R-:W-:Y:S11]  /*54ff0*/  LDSM.16.M88.4 R84, [R0+0xb000] ;  /* 0x00b000000054783b */ /* 0x000ff60000000200 */
[----:B------:R-:W-:Y:S10]  /*55000*/  @!UPT UIADD3 URZ, URZ, URZ, URZ ;  /* 0x0000003f3f3ff290 */ /* 0x000ff4000fffe03f */
[----:B------:R-:W-:Y:S01]  /*55010*/  IMAD.MOV.U32 R12, RZ, RZ, R8 ;  /* 0x000000ffff0c7224 */ /* 0x000fe200078e0008 */
[----:B------:R-:W-:Y:S01]  /*55020*/  MOV R14, R10 ;  /* 0x0000000a000e7202 */ /* 0x000fe20000000f00 */
[----:B------:R-:W-:Y:S02]  /*55030*/  IMAD.MOV.U32 R13, RZ, RZ, R9 ;  /* 0x000000ffff0d7224 */ /* 0x000fe400078e0009 */
[----:B------:R-:W-:Y:S01]  /*55040*/  IMAD.MOV.U32 R15, RZ, RZ, R11 ;  /* 0x000000ffff0f7224 */ /* 0x000fe200078e000b */
[----:B------:R-:W1:Y:S04]  /*55050*/  LDL.LU.64 R8, [R1+0x230] ;  /* 0x0002300001087983 */ /* 0x000e680000300a00 */
[----:B------:R-:W1:Y:S04]  /*55060*/  LDL.LU.64 R10, [R1+0x238] ;  /* 0x00023800010a7983 */ /* 0x000e680000300a00 */
[----:B------:R-:W1:Y:S04]  /*55070*/  LDL.LU.64 R16, [R1+0x220] ;  /* 0x0002200001107983 */ /* 0x000e680000300a00 */
[----:B------:R-:W1:Y:S04]  /*55080*/  LDL.LU.64 R18, [R1+0x228] ;  /* 0x0002280001127983 */ /* 0x000e680000300a00 */
[----:B------:R-:W4:Y:S04]  /*55090*/  LDL.LU.64 R20, [R1+0x60] ;  /* 0x0000600001147983 */ /* 0x000f280000300a00 */
[----:B------:R-:W4:Y:S04]  /*550a0*/  LDL.LU.64 R22, [R1+0x68] ;  /* 0x0000680001167983 */ /* 0x000f280000300a00 */
[----:B------:R-:W-:Y:S04]  /*550b0*/  STL.64 [R1+0x6d48], R14 ;  /* 0x006d480e01007387 */ /* 0x000fe80000100a00 */
[----:B------:R3:W-:Y:S02]  /*550c0*/  STL.64 [R1+0x6d40], R12 ;  /* 0x006d400c01007387 */ /* 0x0007e40000100a00 */
[-C--:B---3--:R-:W-:Y:S11]  /*550d0*/  HMMA.1688.F32.TF32 R12, R220, R40.reuse, R212 ;  /* 0x00000028dc0c723c */ /* 0x088ff600000810d4 */
[----:B------:R-:W-:Y:S11]  /*550e0*/  @!UPT UIADD3 URZ, URZ, URZ, URZ ;  /* 0x0000003f3f3ff290 */ /* 0x000ff6000fffe03f */
[----:B------:R-:W-:Y:S01]  /*550f0*/  @!UPT UIADD3 URZ, URZ, URZ, URZ ;  /* 0x0000003f3f3ff290 */ /* 0x000fe2000fffe03f */
[----:B------:R3:W-:Y:S04]  /*55100*/  STL.64 [R1+0x3b0], R12 ;  /* 0x0003b00c01007387 */ /* 0x0007e80000100a00 */
[----:B------:R3:W-:Y:S04]  /*55110*/  STL.64 [R1+0x3b8], R14 ;  /* 0x0003b80e01007387 */ /* 0x0007e80000100a00 */
[----:B---3--:R-:W3:Y:S04]  /*55120*/  LDL.LU.64 R12, [R1+0x50] ;  /* 0x00005000010c7983 */ /* 0x008ee80000300a00 */
[----:B------:R-:W-:Y:S04]  /*55130*/  STL.64 [R1+0x340], R28 ;  /* 0x0003401c01007387 */ /* 0x000fe80000100a00 */
[----:B------:R-:W-:Y:S04]  /*55140*/  STL.64 [R1+0x348], R30 ;  /* 0x0003481e01007387 */ /* 0x000fe80000100a00 */
[----:B------:R-:W3:Y:S01]  /*55150*/  LDL.LU.64 R14, [R1+0x58] ;  /* 0x00005800010e7983 */ /* 0x000ee20000300a00 */
[----:B------:R-:W-:Y:S11]  /*55160*/  HMMA.1688.F32.TF32 R24, R36, R40, R236 ;  /* 0x000000282418723c */ /* 0x000ff600000810ec */
[----:B------:R-:W-:Y:S11]  /*55170*/  @!UPT UIADD3 URZ, URZ, URZ, URZ ;  /* 0x0000003f3f3ff290 */ /* 0x000ff6000fffe03f */
[----:B------:R-:W-:Y:S01]  /*55180*/  @!UPT UIADD3 URZ, URZ, URZ, URZ ;  /* 0x0000003f3f3ff290 */ /* 0x000fe2000fffe03f */
[----:B------:R-:W-:Y:S04]  /*55190*/  STL.64 [R1+0x650], R24 ;  /* 0x0006501801007387 */ /* 0x000fe80000100a00 */
[----:B------:R2:W-:Y:S02]  /*551a0*/  STL.64 [R1+0x658], R26 ;  /* 0x0006581a01007387 */ /* 0x0005e40000100a00 */
[-C--:B--2---:R-:W-:Y:S08]  /*551b0*/  HMMA.1688.F32.TF32 R24, R224, R44.reuse, R4 ;  /* 0x0000002ce018723c */ /* 0x084ff00000081004 */
[-C--:B------:R-:W-:Y:S11]  /*551c0*/  HMMA.1688.F32.TF32 R28, R220, R44.reuse, R216 ;  /* 0x0000002cdc1c723c */ /* 0x080ff600000810d8 */
[----:B------:R-:W-:Y:S05]  /*551d0*/  @!UPT UIADD3 URZ, URZ, URZ, URZ ;  /* 0x0000003f3f3ff290 */ /* 0x000fea000fffe03f */
[----:B------:R-:W-:Y:S01]  /*551e0*/  IMAD.MOV.U32 R4, RZ, RZ, R24 ;  /* 0x000000ffff047224 */ /* 0x000fe200078e0018 */
[----:B------:R-:W-:Y:S01]  /*551f0*/  MOV R5, R25 ;  /* 0x0000001900057202 */ /* 0x000fe20000000f00 */
[----:B------:R-:W-:Y:S02]  /*55200*/  IMAD.MOV.U32 R6, RZ, RZ, R26 ;  /* 0x000000ffff067224 */ /* 0x000fe400078e001a */
[----:B------:R-:W-:Y:S02]  /*55210*/  IMAD.MOV.U32 R7, RZ, RZ, R27 ;  /* 0x000000ffff077224 */ /* 0x000fe400078e001b */
[----:B------:R-:W-:Y:S01]  /*55220*/  HMMA.1688.F32.TF32 R24, R240, R44, R228 ;  /* 0x0000002cf018723c */ /* 0x000fe200000810e4 */
[----:B------:R-:W-:Y:S11]  /*55230*/  STL.64 [R1+0x6d50], R42 ;  /* 0x006d502a01007387 */ /* 0x000ff60000100a00 */
[----:B------:R-:W-:Y:S11]  /*55240*/  @!UPT UIADD3 URZ, URZ, URZ, URZ ;  /* 0x0000003f3f3ff290 */ /* 0x000ff6000fffe03f */
[----:B------:R-:W-:Y:S01]  /*55250*/  STL.64 [R1+0x300], R24 ;  /* 0x0003001801007387 */ /* 0x000fe20000100a00 */
[----:B------:R-:W-:-:S03]  /*55260*/  MOV R2, R27 ;  /* 0x0000001b00027202 */ /* 0x000fc60000000f00 */
[----:B------:R-:W-:Y:S04]  /*55270*/  STL.64 [R1+0x390], R28 ;  /* 0x0003901c01007387 */ /* 0x000fe80000100a00 */
[----:B------:R-:W-:Y:S04]  /*55280*/  STL.64 [R1+0x398], R30 ;  /* 0x0003981e01007387 */ /* 0x000fe80000100a00 */
[----:B------:R2:W-:Y:S02]  /*55290*/  STL [R1+0x308], R26 ;  /* 0x0003081a01007387 */ /* 0x0005e40000100800 */
[----:B--2---:R-:W-:Y:S02]  /*552a0*/  HMMA.1688.F32.TF32 R24, R36, R44, R76 ;  /* 0x0000002c2418723c */ /* 0x004fe4000008104c */
[----:B------:R-:W-:Y:S04]  /*552b0*/  STL [R1+0x6bd0], R2 ;  /* 0x006bd00201007387 */ /* 0x000fe80000100800 */
[----:B------:R-:W3:Y:S11]  /*552c0*/  LDSM.16.M88.4 R76, [R0+0x9000] ;  /* 0x00900000004c783b */ /* 0x000ef60000000200 */
[----:B------:R-:W-:Y:S06]  /*552d0*/  @!UPT UIADD3 URZ, URZ, URZ, URZ ;  /* 0x0000003f3f3ff290 */ /* 0x000fec000fffe03f */
[----:B------:R1:W-:Y:S01]  /*552e0*/  STL.64 [R1+0x640], R24 ;  /* 0x0006401801007387 */ /* 0x0003e20000100a00 */
[----:B------:R-:W-:Y:S02]  /*552f0*/  IMAD.MOV.U32 R45, RZ, RZ, R26 ;  /* 0x000000ffff2d7224 */ /* 0x000fe400078e001a */
[----:B------:R-:W-:-:S05]  /*55300*/  IMAD.MOV.U32 R44, RZ, RZ, R27 ;  /* 0x000000ffff2c7224 */ /* 0x000fca00078e001b */
[----:B------:R-:W-:Y:S01]  /*55310*/  STL [R1+0x6abc], R44 ;  /* 0x006abc2c01007387 */ /* 0x000fe20000100800 */
[C---:B-1----:R-:W-:Y:S11]  /*55320*/  HMMA.1688.F32.TF32 R24, R224.reuse, R48, R8 ;  /* 0x00000030e018723c */ /* 0x042ff60000081008 */
[----:B------:R-:W-:Y:S11]  /*55330*/  @!UPT UIADD3 URZ, URZ, URZ, URZ ;  /* 0x0000003f3f3ff290 */ /* 0x000ff6000fffe03f */
[----:B------:R-:W-:Y:S02]  /*55340*/  @!UPT UIADD3 URZ, URZ, URZ, URZ ;  /* 0x0000003f3f3ff290 */ /* 0x000fe4000fffe03f */
[----:B------:R-:W-:Y:S01]  /*55350*/  MOV R8, R24 ;  /* 0x0000001800087202 */ /* 0x000fe20000000f00 */
[----:B------:R-:W-:Y:S01]  /*55360*/  IMAD.MOV.U32 R9, RZ, RZ, R25 ;  /* 0x000000ffff097224 */ /* 0x000fe200078e0019 */
[----:B------:R-:W-:Y:S01]  /*55370*/  MOV R11, R27 ;  /* 0x0000001b000b7202 */ /* 0x000fe20000000f00 */
[----:B------:R-:W-:Y:S02]  /*55380*/  IMAD.MOV.U32 R10, RZ, RZ, R26 ;  /* 0x000000ffff0a7224 */ /* 0x000fe400078e001a */
[C---:B------:R-:W-:Y:S01]  /*55390*/  HMMA.1688.F32.TF32 R24, R224.reuse, R52, R16 ;  /* 0x00000034e018723c */ /* 0x040fe20000081010 */
[----:B------:R-:W-:Y:S04]  /*553a0*/  STL [R1+0x6ab8], R45 ;  /* 0x006ab82d01007387 */ /* 0x000fe80000100800 */
[----:B------:R-:W2:Y:S04]  /*553b0*/  LDL.LU.64 R28, [R1+0x40] ;  /* 0x00004000011c7983 */ /* 0x000ea80000300a00 */
[----:B------:R-:W2:Y:S11]  /*553c0*/  LDL.LU.64 R30, [R1+0x48] ;  /* 0x00004800011e7983 */ /* 0x000eb60000300a00 */
[----:B------:R-:W-:Y:S04]  /*553d0*/  @!UPT UIADD3 URZ, URZ, URZ, URZ ;  /* 0x0000003f3f3ff290 */ /* 0x000fe8000fffe03f */
[----:B------:R-:W-:Y:S01]  /*553e0*/  IMAD.MOV.U32 R16, RZ, RZ, R24 ;  /* 0x000000ffff107224 */ /* 0x000fe200078e0018 */
[----:B------:R-:W-:Y:S01]  /*553f0*/  MOV R18, R26 ;  /* 0x0000001a00127202 */ /* 0x000fe20000000f00 */
[----:B------:R-:W-:Y:S02]  /*55400*/  IMAD.MOV.U32 R17, RZ, RZ, R25 ;  /* 0x000000ffff117224 */ /* 0x000fe400078e0019 */
[----:B------:R-:W-:Y:S02]  /*55410*/  IMAD.MOV.U32 R19, RZ, RZ, R27 ;  /* 0x000000ffff137224 */ /* 0x000fe400078e001b */
[C---:B----4-:R-:W-:Y:S08]  /*55420*/  HMMA.1688.F32.TF32 R24, R224.reuse, R56, R20 ;  /* 0x00000038e018723c */ /* 0x050ff00000081014 */
[----:B---3--:R-:W-:Y:S11]  /*55430*/  HMMA.1688.F32.TF32 R12, R224, R60, R12 ;  /* 0x0000003ce00c723c */ /* 0x008ff6000008100c */
[----:B------:R-:W-:Y:S05]  /*55440*/  @!UPT UIADD3 URZ, URZ, URZ, URZ ;  /* 0x0000003f3f3ff290 */ /* 0x000fea000fffe03f */
[----:B------:R-:W-:Y:S01]  /*55450*/  IMAD.MOV.U32 R20, RZ, RZ, R24 ;  /* 0x000000ffff147224 */ /* 0x000fe200078e0018 */
[----:B------:R-:W-:Y:S01]  /*55460*/  MOV R21, R25 ;  /* 0x0000001900157202 */ /* 0x000fe20000000f00 */
[----:B------:R-:W-:Y:S02]  /*55470*/  IMAD.MOV.U32 R22, RZ, RZ, R26 ;  /* 0x000000ffff167224 */ /* 0x000fe400078e001a */
[----:B------:R-:W-:-:S03]  /*55480*/  IMAD.MOV.U32 R23, RZ, RZ, R27 ;  /* 0x000000ffff177224 */ /* 0x000fc600078e001b */
[----:B------:R1:W-:Y:S04]  /*55490*/  STL.64 [R1+0x120], R12 ;  /* 0x0001200c01007387 */ /* 0x0003e80000100a00 */
[----:B------:R3:W-:Y:S04]  /*554a0*/  STL.64 [R1+0x128], R14 ;  /* 0x0001280e01007387 */ /* 0x0007e80000100a00 */
[----:B------:R-:W4:Y:S04]  /*554b0*/  LDL.LU.64 R24, [R1+0x30] ;  /* 0x0000300001187983 */ /* 0x000f280000300a00 */
[----:B------:R-:W4:Y:S04]  /*554c0*/  LDL.LU.64 R26, [R1+0x38] ;  /* 0x00003800011a7983 */ /* 0x000f280000300a00 */
[----:B-1----:R-:W4:Y:S04]  /*554d0*/  LDL.LU.64 R12, [R1+0x920] ;  /* 0x00092000010c7983 */ /* 0x002f280000300a00 */
[----:B---3--:R-:W3:Y:S04]  /*554e0*/  LDL.LU.64 R14, [R1+0x928] ;  /* 0x00092800010e7983 */ /* 0x008ee80000300a00 */
        /* <DEDUP_REMOVED lines=47> */
[----:B------:R-:W-:Y:S01]  /*557e0*/  STL [R1+0x6c94], R159 ;  /* 0x006c949f01007387 */ /* 0x000fe20000100800 */
[C---:B--2---:R-:W-:Y:S03]  /*557f0*/  HMMA.1688.F32.TF32 R28, R224.reuse, R64, R28 ;  /* 0x00000040e01c723c */ /* 0x044fe6000008101c */
[----:B------:R-:W-:Y:S04]  /*55800*/  STL [R1+0x6c9c], R163 ;  /* 0x006c9ca301007387 */ /* 0x000fe80000100800 */
[----:B------:R-:W-:Y:S04]  /*55810*/  STL [R1+0x6518], R0 ;  /* 0x0065180001007387 */ /* 0x000fe80000100800 */
[----:B------:R-:W2:Y:S04]  /*55820*/  LDL.LU.64 R40, [R1+0x910] ;  /* 0x0009100001287983 */ /* 0x000ea80000300a00 */
[----:B------:R-:W2:Y:S08]  /*55830*/  LDL.LU.64 R42, [R1+0x918] ;  /* 0x00091800012a7983 */ /* 0x000eb00000300a00 */
[----:B------:R1:W-:Y:S04]  /*55840*/  STL.64 [R1+0x110], R28 ;  /* 0x0001101c01007387 */ /* 0x0003e80000100a00 */
[----:B------:R1:W-:Y:S04]  /*55850*/  STL.64 [R1+0x118], R30 ;  /* 0x0001181e01007387 */ /* 0x0003e80000100a00 */
[----:B------:R-:W2:Y:S04]  /*55860*/  LDL.LU.64 R32, [R1+0x9a0] ;  /* 0x0009a00001207983 */ /* 0x000ea80000300a00 */
[----:B------:R-:W2:Y:S04]  /*55870*/  LDL.LU.64 R34, [R1+0x9a8] ;  /* 0x0009a80001227983 */ /* 0x000ea80000300a00 */
[----:B-1----:R-:W2:Y:S04]  /*55880*/  LDL.LU.64 R28, [R1+0x990] ;  /* 0x00099000011c7983 */ /* 0x002ea80000300a00 */
[----:B------:R-:W2:Y:S01]  /*55890*/  LDL.LU.64 R30, [R1+0x998] ;  /* 0x00099800011e7983 */ /* 0x000ea20000300a00 */
[C---:B----4-:R-:W-:Y:S08]  /*558a0*/  HMMA.1688.F32.TF32 R24, R224.reuse, R68, R24 ;  /* 0x00000044e018723c */ /* 0x050ff00000081018 */
[----:B---3--:R-:W-:Y:S11]  /*558b0*/  HMMA.1688.F32.TF32 R12, R224, R72, R12 ;  /* 0x00000048e00c723c */ /* 0x008ff6000008100c */
[----:B------:R-:W-:Y:S05]  /*558c0*/  @!UPT UIADD3 URZ, URZ, URZ, URZ ;  /* 0x0000003f3f3ff290 */ /* 0x000fea000fffe03f */
[----:B------:R-:W-:Y:S01]  /*558d0*/  MOV R107, R24 ;  /* 0x00000018006b7202 */ /* 0x000fe20000000f00 */
[----:B------:R-:W-:Y:S01]  /*558e0*/  IMAD.MOV.U32 R102, RZ, RZ, R25 ;  /* 0x000000ffff667224 */ /* 0x000fe200078e0019 */
[----:B------:R-:W-:Y:S01]  /*558f0*/  MOV R98, R27 ;  /* 0x0000001b00627202 */ /* 0x000fe20000000f00 */
[----:B------:R-:W-:Y:S01]  /*55900*/  IMAD.MOV.U32 R103, RZ, RZ, R26 ;  /* 0x000000ffff677224 */ /* 0x000fe200078e001a */
[----:B------:R-:W3:Y:S04]  /*55910*/  LDL.LU.64 R24, [R1+0x9f0] ;  /* 0x0009f00001187983 */ /* 0x000ee80000300a00 */
[----:B------:R-:W3:Y:S01]  /*55920*/  LDL.LU.64 R26, [R1+0x9f8] ;  /* 0x0009f800011a7983 */ /* 0x000ee20000300a00 */
[----:B------:R-:W-:Y:S01]  /*55930*/  IMAD.MOV.U32 R99, RZ, RZ, R12 ;  /* 0x000000ffff637224 */ /* 0x000fe200078e000c */
[----:B------:R-:W-:Y:S01]  /*55940*/  MOV R95, R14 ;  /* 0x0000000e005f7202 */ /* 0x000fe20000000f00 */
[----:B------:R-:W-:-:S02]  /*55950*/  IMAD.MOV.U32 R94, RZ, RZ, R13 ;  /* 0x000000ffff5e7224 */ /* 0x000fc400078e000d */
[----:B------:R-:W-:Y:S01]  /*55960*/  IMAD.MOV.U32 R90, RZ, RZ, R15 ;  /* 0x000000ffff5a7224 */ /* 0x000fe200078e000f */
[----:B------:R-:W4:Y:S04]  /*55970*/  LDL.LU.64 R12, [R1+0x9e0] ;  /* 0x0009e000010c7983 */ /* 0x000f280000300a00 */
[----:B------:R-:W4:Y:S04]  /*55980*/  LDL.LU.64 R14, [R1+0x9e8] ;  /* 0x0009e800010e7983 */ /* 0x000f280000300a00 */
[----:B------:R-:W4:Y:S04]  /*55990*/  LDL.LU.64 R208, [R1+0xa10] ;  /* 0x000a100001d07983 */ /* 0x000f280000300a00 */
[----:B------:R-:W4:Y:S04]  /*559a0*/  LDL.LU.64 R210, [R1+0xa18] ;  /* 0x000a180001d27983 */ /* 0x000f280000300a00 */
[----:B------:R-:W4:Y:S04]  /*559b0*/  LDL.LU.64 R168, [R1+0xa00] ;  /* 0x000a000001a87983 */ /* 0x000f280000300a00 */
[----:B------:R-:W4:Y:S01]  /*559c0*/  LDL.LU.64 R170, [R1+0xa08] ;  /* 0x000a080001aa7983 */ /* 0x000f220000300a00 */
[C---:B--2---:R-:W-:Y:S08]  /*559d0*/  HMMA.1688.F32.TF32 R40, R224.reuse, R76, R40 ;  /* 0x0000004ce028723c */ /* 0x044ff00000081028 */
[C---:B------:R-:W-:Y:S08]  /*559e0*/  HMMA.1688.F32.TF32 R32, R224.reuse, R80, R32 ;  /* 0x00000050e020723c */ /* 0x040ff00000081020 */
[----:B------:R-:W-:Y:S08]  /*559f0*/  HMMA.1688.F32.TF32 R28, R224, R84, R28 ;  /* 0x00000054e01c723c */ /* 0x000ff0000008101c */
[----:B------:R-:W-:Y:S01]  /*55a00*/  IMAD.MOV.U32 R91, RZ, RZ, R40 ;  /* 0x000000ffff5b7224 */ /* 0x000fe200078e0028 */
[----:B------:R-:W-:Y:S01]  /*55a10*/  MOV R86, R41 ;  /* 0x0000002900567202 */ /* 0x000fe20000000f00 */
[----:B------:R-:W-:Y:S01]  /*55a20*/  IMAD.MOV.U32 R87, RZ, RZ, R42 ;  /* 0x000000ffff577224 */ /* 0x000fe200078e002a */
[----:B------:R-:W2:Y:S01]  /*55a30*/  LDL.LU.64 R40, [R1+0xa60] ;  /* 0x000a600001287983 */ /* 0x000ea20000300a00 */
[----:B------:R-:W-:-:S03]  /*55a40*/  IMAD.MOV.U32 R82, RZ, RZ, R43 ;  /* 0x000000ffff527224 */ /* 0x000fc600078e002b */
[----:B------:R-:W2:Y:S01]  /*55a50*/  LDL.LU.64 R42, [R1+0xa68] ;  /* 0x000a6800012a7983 */ /* 0x000ea20000300a00 */
[----:B------:R-:W-:Y:S01]  /*55a60*/  MOV R83, R32 ;  /* 0x0000002000537202 */ /* 0x000fe20000000f00 */
[----:B------:R-:W-:Y:S01]  /*55a70*/  IMAD.MOV.U32 R78, RZ, RZ, R33 ;  /* 0x000000ffff4e7224 */ /* 0x000fe200078e0021 */
[----:B------:R-:W-:Y:S01]  /*55a80*/  MOV R74, R35 ;  /* 0x00000023004a7202 */ /* 0x000fe20000000f00 */
[----:B------:R-:W-:Y:S01]  /*55a90*/  IMAD.MOV.U32 R79, RZ, RZ, R34 ;  /* 0x000000ffff4f7224 */ /* 0x000fe200078e0022 */
[----:B------:R-:W2:Y:S04]  /*55aa0*/  LDL.LU.64 R32, [R1+0xa50] ;  /* 0x000a500001207983 */ /* 0x000ea80000300a00 */
[----:B------:R-:W-:Y:S01]  /*55ab0*/  IMAD.MOV.U32 R75, RZ, RZ, R28 ;  /* 0x000000ffff4b7224 */ /* 0x000fe200078e001c */
[----:B------:R-:W2:Y:S01]  /*55ac0*/  LDL.LU.64 R34, [R1+0xa58] ;  /* 0x000a580001227983 */ /* 0x000ea20000300a00 */
[----:B------:R-:W-:Y:S01]  /*55ad0*/  IMAD.MOV.U32 R62, RZ, RZ, R29 ;  /* 0x000000ffff3e7224 */ /* 0x000fe200078e001d */
[----:B------:R-:W-:Y:S01]  /*55ae0*/  MOV R63, R30 ;  /* 0x0000001e003f7202 */ /* 0x000fe20000000f00 */
[----:B------:R-:W-:Y:S01]  /*55af0*/  IMAD.MOV.U32 R70, RZ, RZ, R31 ;  /* 0x000000ffff467224 */ /* 0x000fe200078e001f */
[----:B------:R-:W2:Y:S04]  /*55b00*/  LDL.LU.64 R28, [R1+0xa40] ;  /* 0x000a4000011c7983 */ /* 0x000ea80000300a00 */
[----:B------:R-:W2:Y:S01]  /*55b10*/  LDL.LU.64 R30, [R1+0xa48] ;  /* 0x000a4800011e7983 */ /* 0x000ea20000300a00 */
[C---:B---3--:R-:W-:Y:S08]  /*55b20*/  HMMA.1688.F32.TF32 R24, R224.reuse, R88, R24 ;  /* 0x00000058e018723c */ /* 0x048ff00000081018 */
[----:B----4-:R-:W-:Y:S11]  /*55b30*/  HMMA.1688.F32.TF32 R12, R224, R92, R12 ;  /* 0x0000005ce00c723c */ /* 0x010ff6000008100c */
[----:B------:R-:W-:Y:S05]  /*55b40*/  @!UPT UIADD3 URZ, URZ, URZ, URZ ;  /* 0x0000003f3f3ff290 */ /* 0x000fea000fffe03f */
[----:B------:R-:W-:Y:S01]  /*55b50*/  IMAD.MOV.U32 R115, RZ, RZ, R24 ;  /* 0x000000ffff737224 */ /* 0x000fe200078e0018 */
[----:B------:R-:W-:Y:S01]  /*55b60*/  MOV R110, R25 ;  /* 0x00000019006e7202 */ /* 0x000fe20000000f00 */
[----:B------:R-:W-:Y:S01]  /*55b70*/  IMAD.MOV.U32 R111, RZ, RZ, R26 ;  /* 0x000000ffff6f7224 */ /* 0x000fe200078e001a */
[----:B------:R-:W3:Y:S01]  /*55b80*/  LDL.LU.64 R24, [R1+0xa30] ;  /* 0x000a300001187983 */ /* 0x000ee20000300a00 */
[----:B------:R-:W-:-:S03]  /*55b90*/  IMAD.MOV.U32 R106, RZ, RZ, R27 ;  /* 0x000000ffff6a7224 */ /* 0x000fc600078e001b */
[----:B------:R-:W3:Y:S01]  /*55ba0*/  LDL.LU.64 R26, [R1+0xa38] ;  /* 0x000a3800011a7983 */ /* 0x000ee20000300a00 */
[----:B------:R-:W-:Y:S01]  /*55bb0*/  MOV R123, R12 ;  /* 0x0000000c007b7202 */ /* 0x000fe20000000f00 */
[----:B------:R-:W-:Y:S01]  /*55bc0*/  IMAD.MOV.U32 R118, RZ, RZ, R13 ;  /* 0x000000ffff767224 */ /* 0x000fe200078e000d */
[----:B------:R-:W-:Y:S01]  /*55bd0*/  MOV R114, R15 ;  /* 0x0000000f00727202 */ /* 0x000fe20000000f00 */
[----:B------:R-:W-:Y:S01]  /*55be0*/  IMAD.MOV.U32 R119, RZ, RZ, R14 ;  /* 0x000000ffff777224 */ /* 0x000fe200078e000e */
[----:B------:R-:W4:Y:S04]  /*55bf0*/  LDL.LU.64 R12, [R1+0xa20] ;  /* 0x000a2000010c7983 */ /* 0x000f280000300a00 */
[----:B------:R-:W4:Y:S01]  /*55c00*/  LDL.LU.64 R14, [R1+0xa28] ;  /* 0x000a2800010e7983 */ /* 0x000f220000300a00 */
[C---:B------:R-:W-:Y:S11]  /*55c10*/  HMMA.1688.F32.TF32 R208, R224.reuse, R96, R208 ;  /* 0x00000060e0d0723c */ /* 0x040ff600000810d0 */
[----:B------:R-:W-:Y:S11]  /*55c20*/  @!UPT UIADD3 URZ, URZ, URZ, URZ ;  /* 0x0000003f3f3ff290 */ /* 0x000ff6000fffe03f */
[----:B------:R-:W-:Y:S02]  /*55c30*/  @!UPT UIADD3 URZ, URZ, URZ, URZ ;  /* 0x0000003f3f3ff290 */ /* 0x000fe4000fffe03f */
[----:B------:R-:W-:Y:S01]  /*55c40*/  IMAD.MOV.U32 R131, RZ, RZ, R208 ;  /* 0x000000ffff837224 */ /* 0x000fe200078e00d0 */
[----:B------:R-:W-:Y:S01]  /*55c50*/  MOV R127, R210 ;  /* 0x000000d2007f7202 */ /* 0x000fe20000000f00 */
[----:B------:R-:W-:Y:S02]  /*55c60*/  IMAD.MOV.U32 R126, RZ, RZ, R209 ;  /* 0x000000ffff7e7224 */ /* 0x000fe400078e00d1 */
[----:B------:R-:W-:Y:S01]  /*55c70*/  IMAD.MOV.U32 R122, RZ, RZ, R211 ;  /* 0x000000ffff7a7224 */ /* 0x000fe200078e00d3 */
        /* <DEDUP_REMOVED lines=10> */
[----:B------:R-:W-:Y:S03]  /*55d20*/  HMMA.1688.F32.TF32 R168, R224, R100, R168 ;  /* 0x00000064e0a8723c */ /* 0x000fe600000810a8 */
[----:B------:R-:W4:Y:S04]  /*55d30*/  LDL.LU.64 R232, [R1+0x830] ;  /* 0x0008300001e87983 */ /* 0x000f280000300a00 */
[----:B------:R-:W4:Y:S04]  /*55d40*/  LDL.LU.64 R234, [R1+0x838] ;  /* 0x0008380001ea7983 */ /* 0x000f280000300a00 */
[----:B------:R-:W4:Y:S04]  /*55d50*/  LDL.LU.64 R228, [R1+0x8a0] ;  /* 0x0008a00001e47983 */ /* 0x000f280000300a00 */
[----:B------:R-:W4:Y:S04]  /*55d60*/  LDL.LU.64 R230, [R1+0x8a8] ;  /* 0x0008a80001e67983 */ /* 0x000f280000300a00 */
[----:B------:R-:W4:Y:S04]  /*55d70*/  LDL.LU.64 R216, [R1+0x890] ;  /* 0x0008900001d87983 */ /* 0x000f280000300a00 */
[----:B------:R-:W4:Y:S01]  /*55d80*/  LDL.LU.64 R218, [R1+0x898] ;  /* 0x0008980001da7983 */ /* 0x000f220000300a00 */
[----:B------:R-:W-:Y:S01]  /*55d90*/  IMAD.MOV.U32 R66, RZ, RZ, R168 ;  /* 0x000000ffff427224 */ /* 0x000fe200078e00a8 */
[----:B------:R-:W-:Y:S01]  /*55da0*/  MOV R67, R169 ;  /* 0x000000a900437202 */ /* 0x000fe20000000f00 */
[----:B------:R-:W-:-:S02]  /*55db0*/  IMAD.MOV.U32 R71, RZ, RZ, R170 ;  /* 0x000000ffff477224 */ /* 0x000fc400078e00aa */
[----:B------:R-:W-:Y:S01]  /*55dc0*/  IMAD.MOV.U32 R2, RZ, RZ, R171 ;  /* 0x000000ffff027224 */ /* 0x000fe200078e00ab */
[C---:B--2---:R-:W-:Y:S08]  /*55dd0*/  HMMA.1688.F32.TF32 R40, R224.reuse, R104, R40 ;  /* 0x00000068e028723c */ /* 0x044ff00000081028 */
[C---:B------:R-:W-:Y:S08]  /*55de0*/  HMMA.1688.F32.TF32 R32, R224.reuse, R108, R32 ;  /* 0x0000006ce020723c */ /* 0x040ff00000081020 */
[----:B------:R-:W-:Y:S08]  /*55df0*/  HMMA.1688.F32.TF32 R28, R224, R112, R28 ;  /* 0x00000070e01c723c */ /* 0x000ff0000008101c */
[----:B------:R-:W-:Y:S01]  /*55e00*/  MOV R139, R40 ;  /* 0x00000028008b7202 */ /* 0x000fe20000000f00 */
[----:B------:R-:W-:Y:S01]  /*55e10*/  IMAD.MOV.U32 R134, RZ, RZ, R41 ;  /* 0x000000ffff867224 */ /* 0x000fe200078e0029 */
[----:B------:R-:W-:Y:S01]  /*55e20*/  MOV R130, R43 ;  /* 0x0000002b00827202 */ /* 0x000fe20000000f00 */
[----:B------:R-:W-:Y:S01]  /*55e30*/  IMAD.MOV.U32 R135, RZ, RZ, R42 ;  /* 0x000000ffff877224 */ /* 0x000fe200078e002a */
[----:B------:R-:W2:Y:S04]  /*55e40*/  LDL.LU.64 R40, [R1+0x900] ;  /* 0x0009000001287983 */ /* 0x000ea80000300a00 */
[----:B------:R-:W2:Y:S01]  /*55e50*/  LDL.LU.64 R42, [R1+0x908] ;  /* 0x00090800012a7983 */ /* 0x000ea20000300a00 */
[----:B------:R-:W-:Y:S01]  /*55e60*/  IMAD.MOV.U32 R147, RZ, RZ, R32 ;  /* 0x000000ffff937224 */ /* 0x000fe200078e0020 */
[----:B------:R-:W-:Y:S01]  /*55e70*/  MOV R143, R34 ;  /* 0x00000022008f7202 */ /* 0x000fe20000000f00 */
[----:B------:R-:W-:-:S02]  /*55e80*/  IMAD.MOV.U32 R142, RZ, RZ, R33 ;  /* 0x000000ffff8e7224 */ /* 0x000fc400078e0021 */
[----:B------:R-:W-:Y:S01]  /*55e90*/  IMAD.MOV.U32 R138, RZ, RZ, R35 ;  /* 0x000000ffff8a7224 */ /* 0x000fe200078e0023 */
[----:B------:R-:W2:Y:S02]  /*55ea0*/  LDL.LU.64 R32, [R1+0x8f0] ;  /* 0x0008f00001207983 */ /* 0x000ea40000300a00 */
[----:B------:R-:W-:Y:S01]  /*55eb0*/  IMAD.MOV.U32 R155, RZ, RZ, R28 ;  /* 0x000000ffff9b7224 */ /* 0x000fe200078e001c */
[----:B------:R-:W-:Y:S01]  /*55ec0*/  MOV R150, R29 ;  /* 0x0000001d00967202 */ /* 0x000fe20000000f00 */
[----:B------:R-:W2:Y:S01]  /*55ed0*/  LDL.LU.64 R34, [R1+0x8f8] ;  /* 0x0008f80001227983 */ /* 0x000ea20000300a00 */
[----:B------:R-:W-:Y:S02]  /*55ee0*/  IMAD.MOV.U32 R151, RZ, RZ, R30 ;  /* 0x000000ffff977224 */ /* 0x000fe400078e001e */
[----:B------:R-:W-:Y:S01]  /*55ef0*/  IMAD.MOV.U32 R146, RZ, RZ, R31 ;  /* 0x000000ffff927224 */ /* 0x000fe200078e001f */
[----:B------:R-:W2:Y:S04]  /*55f00*/  LDL.LU.64 R28, [R1+0x980] ;  /* 0x00098000011c7983 */ /* 0x000ea80000300a00 */
[----:B------:R-:W2:Y:S01]  /*55f10*/  LDL.LU.64 R30, [R1+0x988] ;  /* 0x00098800011e7983 */ /* 0x000ea20000300a00 */
[C---:B---3--:R-:W-:Y:S08]  /*55f20*/  HMMA.1688.F32.TF32 R24, R224.reuse, R116, R24 ;  /* 0x00000074e018723c */ /* 0x048ff00000081018 */
[C---:B----4-:R-:W-:Y:S11]  /*55f30*/  HMMA.1688.F32.TF32 R168, R224.reuse, R120, R12 ;  /* 0x00000078e0a8723c */ /* 0x050ff6000008100c */
[----:B------:R-:W-:Y:S05]  /*55f40*/  @!UPT UIADD3 URZ, URZ, URZ, URZ ;  /* 0x0000003f3f3ff290 */ /* 0x000fea000fffe03f */
[----:B------:R-:W-:Y:S01]  /*55f50*/  MOV R163, R24 ;  /* 0x0000001800a37202 */ /* 0x000fe20000000f00 */
[----:B------:R-:W-:Y:S01]  /*55f60*/  IMAD.MOV.U32 R158, RZ, RZ, R25 ;  /* 0x000000ffff9e7224 */ /* 0x000fe200078e0019 */
[----:B------:R-:W-:Y:S01]  /*55f70*/  MOV R154, R27 ;  /* 0x0000001b009a7202 */ /* 0x000fe20000000f00 */
[----:B------:R-:W-:Y:S01]  /*55f80*/  IMAD.MOV.U32 R159, RZ, RZ, R26 ;  /* 0x000000ffff9f7224 */ /* 0x000fe200078e001a */
[----:B------:R-:W3:Y:S04]  /*55f90*/  LDL.LU.64 R24, [R1+0x970] ;  /* 0x0009700001187983 */ /* 0x000ee80000300a00 */
[----:B------:R-:W3:Y:S04]  /*55fa0*/  LDL.LU.64 R26, [R1+0x978] ;  /* 0x00097800011a7983 */ /* 0x000ee80000300a00 */
[----:B------:R-:W4:Y:S04]  /*55fb0*/  LDL.LU.64 R12, [R1+0x9d0] ;  /* 0x0009d000010c7983 */ /* 0x000f280000300a00 */
[----:B------:R-:W4:Y:S01]  /*55fc0*/  LDL.LU.64 R14, [R1+0x9d8] ;  /* 0x0009d800010e7983 */ /* 0x000f220000300a00 */
[C---:B------:R-:W-:Y:S08]  /*55fd0*/  HMMA.1688.F32.TF32 R172, R224.reuse, R124, R172 ;  /* 0x0000007ce0ac723c */ /* 0x040ff000000810ac */
[C---:B------:R-:W-:Y:S01]  /*55fe0*/  HMMA.1688.F32.TF32 R176, R224.reuse, R128, R176 ;  /* 0x00000080e0b0723c */ /* 0x040fe200000810b0 */
[----:B------:R-:W-:Y:S04]  /*55ff0*/  STL.64 [R1+0x6b98], R170 ;  /* 0x006b98aa01007387 */ /* 0x000fe80000100a00 */
[----:B------:R1:W-:Y:S03]  /*56000*/  STL.64 [R1+0x6b90], R168 ;  /* 0x006b90a801007387 */ /* 0x0003e60000100a00 */
[----:B------:R-:W-:Y:S07]  /*56010*/  HMMA.1688.F32.TF32 R180, R224, R132, R180 ;  /* 0x00000084e0b4723c */ /* 0x000fee00000810b4 */
[----:B------:R-:W-:Y:S04]  /*56020*/  STL.64 [R1+0x6ba8], R174 ;  /* 0x006ba8ae01007387 */ /* 0x000fe80000100a00 */
[----:B------:R1:W-:Y:S04]  /*56030*/  STL.64 [R1+0x6ba0], R172 ;  /* 0x006ba0ac01007387 */ /* 0x0003e80000100a00 */
[----:B------:R-:W-:Y:S04]  /*56040*/  STL.64 [R1+0x6bb8], R178 ;  /* 0x006bb8b201007387 */ /* 0x000fe80000100a00 */
[----:B------:R1:W-:Y:S02]  /*56050*/  STL.64 [R1+0x6bb0], R176 ;  /* 0x006bb0b001007387 */ /* 0x0003e40000100a00 */
[C---:B-1----:R-:W-:Y:S08]  /*56060*/  HMMA.1688.F32.TF32 R168, R220.reuse, R56, R236 ;  /* 0x00000038dca8723c */ /* 0x042ff000000810ec */
[C---:B------:R-:W-:Y:S08]  /*56070*/  HMMA.1688.F32.TF32 R172, R220.reuse, R52, R244 ;  /* 0x00000034dcac723c */ /* 0x040ff000000810f4 */
[C---:B------:R-:W-:Y:S01]  /*56080*/  HMMA.1688.F32.TF32 R176, R220.reuse, R48, R248 ;  /* 0x00000030dcb0723c */ /* 0x040fe200000810f8 */
[----:B------:R-:W-:Y:S04]  /*56090*/  STL.64 [R1+0x6bc8], R182 ;  /* 0x006bc8b601007387 */ /* 0x000fe80000100a00 */
[----:B------:R-:W-:Y:S11]  /*560a0*/  STL.64 [R1+0x6bc0], R180 ;  /* 0x006bc0b401007387 */ /* 0x000ff60000100a00 */
[----:B------:R-:W-:Y:S07]  /*560b0*/  @!UPT UIADD3 URZ, URZ, URZ, URZ ;  /* 0x0000003f3f3ff290 */ /* 0x000fee000fffe03f */
[----:B------:R-:W-:Y:S04]  /*560c0*/  STL.64 [R1+0x350], R176 ;  /* 0x000350b001007387 */ /* 0x000fe80000100a00 */
[----:B------:R1:W-:Y:S04]  /*560d0*/  STL.64 [R1+0x358], R178 ;  /* 0x000358b201007387 */ /* 0x0003e80000100a00 */
[----:B------:R-:W-:Y:S04]  /*560e0*/  STL.64 [R1+0x370], R172 ;  /* 0x000370ac01007387 */ /* 0x000fe80000100a00 */
[----:B------:R1:W-:Y:S02]  /*560f0*/  STL.64 [R1+0x378], R174 ;  /* 0x000378ae01007387 */ /* 0x0003e40000100a00 */
[C---:B-1----:R-:W-:Y:S02]  /*56100*/  HMMA.1688.F32.TF32 R176, R220.reuse, R60, R232 ;  /* 0x0000003cdcb0723c */ /* 0x042fe400000810e8 */
[----:B------:R-:W-:Y:S04]  /*56110*/  STL.64 [R1+0x380], R168 ;  /* 0x000380a801007387 */ /* 0x000fe80000100a00 */
[----:B------:R1:W-:Y:S02]  /*56120*/  STL.64 [R1+0x388], R170 ;  /* 0x000388aa01007387 */ /* 0x0003e40000100a00 */
[C---:B------:R-:W-:Y:S08]  /*56130*/  HMMA.1688.F32.TF32 R172, R220.reuse, R64, R228 ;  /* 0x00000040dcac723c */ /* 0x040ff000000810e4 */
[C---:B-1----:R-:W-:Y:S07]  /*56140*/  HMMA.1688.F32.TF32 R168, R220.reuse, R68, R216 ;  /* 0x00000044dca8723c */ /* 0x042fee00000810d8 */
[----:B------:R-:W-:Y:S04]  /*56150*/  STL.64 [R1+0x3a0], R176 ;  /* 0x0003a0b001007387 */ /* 0x000fe80000100a00 */
[----:B------:R-:W-:Y:S04]  /*56160*/  STL.64 [R1+0x3a8], R178 ;  /* 0x0003a8b201007387 */ /* 0x000fe80000100a00 */
[----:B------:R-:W-:Y:S04]  /*56170*/  STL.64 [R1+0x3c0], R172 ;  /* 0x0003c0ac01007387 */ /* 0x000fe80000100a00 */
[----:B------:R-:W-:Y:S04]  /*56180*/  STL.64 [R1+0x3c8], R174 ;  /* 0x0003c8ae01007387 */ /* 0x000fe80000100a00 */
[----:B------:R-:W-:Y:S04]  /*56190*/  STL.64 [R1+0x3d0], R168 ;  /* 0x0003d0a801007387 */ /* 0x000fe80000100a00 */
[----:B------:R-:W-:Y:S01]  /*561a0*/  STL.64 [R1+0x3d8], R170 ;  /* 0x0003d8aa01007387 */ /* 0x000fe20000100a00 */
[C---:B--2---:R-:W-:Y:S08]  /*561b0*/  HMMA.1688.F32.TF32 R40, R220.reuse, R72, R40 ;  /* 0x00000048dc28723c */ /* 0x044ff00000081028 */
[C---:B------:R-:W-:Y:S08]  /*561c0*/  HMMA.1688.F32.TF32 R32, R220.reuse, R76, R32 ;  /* 0x0000004cdc20723c */ /* 0x040ff00000081020 */
[C---:B------:R-:W-:Y:S07]  /*561d0*/  HMMA.1688.F32.TF32 R28, R220.reuse, R80, R28 ;  /* 0x00000050dc1c723c */ /* 0x040fee000008101c */
[----:B------:R-:W-:Y:S04]  /*561e0*/  STL.64 [R1+0x3e0], R40 ;  /* 0x0003e02801007387 */ /* 0x000fe80000100a00 */
[----:B------:R-:W-:Y:S04]  /*561f0*/  STL.64 [R1+0x3e8], R42 ;  /* 0x0003e82a01007387 */ /* 0x000fe80000100a00 */
[----:B------:R1:W-:Y:S04]  /*56200*/  STL.64 [R1+0x3f0], R32 ;  /* 0x0003f02001007387 */ /* 0x0003e80000100a00 */
[----:B------:R3:W-:Y:S04]  /*56210*/  STL.64 [R1+0x3f8], R34 ;  /* 0x0003f82201007387 */ /* 0x0007e80000100a00 */
[----:B------:R1:W-:Y:S04]  /*56220*/  STL.64 [R1+0x400], R28 ;  /* 0x0004001c01007387 */ /* 0x0003e80000100a00 */
[----:B------:R1:W-:Y:S04]  /*56230*/  STL.64 [R1+0x408], R30 ;  /* 0x0004081e01007387 */ /* 0x0003e80000100a00 */
[----:B------:R-:W2:Y:S01]  /*56240*/  LDL.LU.64 R232, [R1+0x9c0] ;  /* 0x0009c00001e87983 */ /* 0x000ea20000300a00 */
[C---:B---3--:R-:W-:Y:S08]  /*56250*/  HMMA.1688.F32.TF32 R24, R220.reuse, R84, R24 ;  /* 0x00000054dc18723c */ /* 0x048ff00000081018 */
[----:B----4-:R-:W-:Y:S11]  /*56260*/  HMMA.1688.F32.TF32 R12, R220, R88, R12 ;  /* 0x00000058dc0c723c */ /* 0x010ff6000008100c */
[----:B------:R-:W-:Y:S04]  /*56270*/  @!UPT UIADD3 URZ, URZ, URZ, URZ ;  /* 0x0000003f3f3ff290 */ /* 0x000fe8000fffe03f */
[----:B------:R3:W-:Y:S04]  /*56280*/  STL.64 [R1+0x410], R24 ;  /* 0x0004101801007387 */ /* 0x0007e80000100a00 */
[----:B------:R4:W-:Y:S04]  /*56290*/  STL.64 [R1+0x418], R26 ;  /* 0x0004181a01007387 */ /* 0x0009e80000100a00 */
[----:B------:R-:W2:Y:S04]  /*562a0*/  LDL.LU.64 R234, [R1+0x9c8] ;  /* 0x0009c80001ea7983 */ /* 0x000ea80000300a00 */
[----:B------:R1:W-:Y:S04]  /*562b0*/  STL.64 [R1+0x420], R12 ;  /* 0x0004200c01007387 */ /* 0x0003e80000100a00 */
[----:B------:R1:W-:Y:S04]  /*562c0*/  STL.64 [R1+0x428], R14 ;  /* 0x0004280e01007387 */ /* 0x0003e80000100a00 */
[----:B------:R-:W2:Y:S04]  /*562d0*/  LDL.LU.64 R228, [R1+0x9b0] ;  /* 0x0009b00001e47983 */ /* 0x000ea80000300a00 */
[----:B------:R-:W2:Y:S04]  /*562e0*/  LDL.LU.64 R230, [R1+0x9b8] ;  /* 0x0009b80001e67983 */ /* 0x000ea80000300a00 */
[----:B-1----:R-:W2:Y:S04]  /*562f0*/  LDL.LU.64 R32, [R1+0x960] ;  /* 0x0009600001207983 */ /* 0x002ea80000300a00 */
[----:B------:R-:W2:Y:S04]  /*56300*/  LDL.LU.64 R34, [R1+0x968] ;  /* 0x0009680001227983 */ /* 0x000ea80000300a00 */
[----:B------:R-:W2:Y:S04]  /*56310*/  LDL.LU.64 R28, [R1+0x950] ;  /* 0x00095000011c7983 */ /* 0x000ea80000300a00 */
[----:B------:R-:W2:Y:S01]  /*56320*/  LDL.LU.64 R30, [R1+0x958] ;  /* 0x00095800011e7983 */ /* 0x000ea20000300a00 */
[C---:B------:R-:W-:Y:S08]  /*56330*/  HMMA.1688.F32.TF32 R184, R224.reuse, R136, R184 ;  /* 0x00000088e0b8723c */ /* 0x040ff000000810b8 */
[C---:B------:R-:W-:Y:S08]  /*56340*/  HMMA.1688.F32.TF32 R188, R224.reuse, R140, R188 ;  /* 0x0000008ce0bc723c */ /* 0x040ff000000810bc */
[C---:B------:R-:W-:Y:S08]  /*56350*/  HMMA.1688.F32.TF32 R192, R224.reuse, R144, R192 ;  /* 0x00000090e0c0723c */ /* 0x040ff000000810c0 */
[C---:B------:R-:W-:Y:S08]  /*56360*/  HMMA.1688.F32.TF32 R196, R224.reuse, R148, R196 ;  /* 0x00000094e0c4723c */ /* 0x040ff000000810c4 */
[C---:B------:R-:W-:Y:S08]  /*56370*/  HMMA.1688.F32.TF32 R200, R224.reuse, R152, R200 ;  /* 0x00000098e0c8723c */ /* 0x040ff000000810c8 */
[C---:B------:R-:W-:Y:S08]  /*56380*/  HMMA.1688.F32.TF32 R204, R224.reuse, R156, R204 ;  /* 0x0000009ce0cc723c */ /* 0x040ff000000810cc */
[C---:B------:R-:W-:Y:S08]  /*56390*/  HMMA.1688.F32.TF32 R208, R224.reuse, R160, R208 ;  /* 0x000000a0e0d0723c */ /* 0x040ff000000810d0 */
[----:B------:R-:W-:Y:S01]  /*563a0*/  HMMA.1688.F32.TF32 R212, R224, R164, R212 ;  /* 0x000000a4e0d4723c */ /* 0x000fe200000810d4 */
        /* <DEDUP_REMOVED lines=14> */
[----:B---3--:R-:W3:Y:S04]  /*56490*/  LDL.LU.64 R24, [R1+0x870] ;  /* 0x0008700001187983 */ /* 0x008ee80000300a00 */
[----:B----4-:R-:W3:Y:S04]  /*564a0*/  LDL.LU.64 R26, [R1+0x878] ;  /* 0x00087800011a7983 */ /* 0x010ee80000300a00 */
[----:B------:R-:W4:Y:S04]  /*564b0*/  LDL.LU.64 R12, [R1+0x860] ;  /* 0x00086000010c7983 */ /* 0x000f280000300a00 */
[----:B------:R-:W4:Y:S01]  /*564c0*/  LDL.LU.64 R14, [R1+0x868] ;  /* 0x00086800010e7983 */ /* 0x000f220000300a00 */
[C---:B--2---:R-:W-:Y:S08]  /*564d0*/  HMMA.1688.F32.TF32 R236, R220.reuse, R92, R232 ;  /* 0x0000005cdcec723c */ /* 0x044ff000000810e8 */
[C---:B------:R-:W-:Y:S08]  /*564e0*/  HMMA.1688.F32.TF32 R232, R220.reuse, R96, R228 ;  /* 0x00000060dce8723c */ /* 0x040ff000000810e4 */
[C---:B------:R-:W-:Y:S07]  /*564f0*/  HMMA.1688.F32.TF32 R228, R220.reuse, R100, R32 ;  /* 0x00000064dce4723c */ /* 0x040fee0000081020 */
[----:B------:R-:W-:Y:S04]  /*56500*/  STL.64 [R1+0x430], R236 ;  /* 0x000430ec01007387 */ /* 0x000fe80000100a00 */
[----:B------:R-:W-:Y:S04]  /*56510*/  STL.64 [R1+0x438], R238 ;  /* 0x000438ee01007387 */ /* 0x000fe80000100a00 */
[----:B------:R-:W2:Y:S04]  /*56520*/  LDL.LU.64 R32, [R1+0x850] ;  /* 0x0008500001207983 */ /* 0x000ea80000300a00 */
[----:B------:R-:W-:Y:S04]  /*56530*/  STL.64 [R1+0x440], R232 ;  /* 0x000440e801007387 */ /* 0x000fe80000100a00 */
[----:B------:R-:W-:Y:S04]  /*56540*/  STL.64 [R1+0x448], R234 ;  /* 0x000448ea01007387 */ /* 0x000fe80000100a00 */
[----:B------:R-:W2:Y:S04]  /*56550*/  LDL.LU.64 R34, [R1+0x858] ;  /* 0x0008580001227983 */ /* 0x000ea80000300a00 */
[----:B------:R-:W-:Y:S04]  /*56560*/  STL.64 [R1+0x450], R228 ;  /* 0x000450e401007387 */ /* 0x000fe80000100a00 */
[----:B------:R1:W-:Y:S02]  /*56570*/  STL.64 [R1+0x458], R230 ;  /* 0x000458e601007387 */ /* 0x0003e40000100a00 */
[C---:B-1----:R-:W-:Y:S02]  /*56580*/  HMMA.1688.F32.TF32 R228, R220.reuse, R104, R28 ;  /* 0x00000068dce4723c */ /* 0x042fe4000008101c */
[----:B------:R-:W2:Y:S04]  /*56590*/  LDL.LU.64 R28, [R1+0x820] ;  /* 0x00082000011c7983 */ /* 0x000ea80000300a00 */
[----:B------:R-:W2:Y:S11]  /*565a0*/  LDL.LU.64 R30, [R1+0x828] ;  /* 0x00082800011e7983 */ /* 0x000eb60000300a00 */
[----:B------:R-:W-:Y:S06]  /*565b0*/  @!UPT UIADD3 URZ, URZ, URZ, URZ ;  /* 0x0000003f3f3ff290 */ /* 0x000fec000fffe03f */
[----:B------:R-:W-:Y:S04]  /*565c0*/  STL.64 [R1+0x460], R228 ;  /* 0x000460e401007387 */ /* 0x000fe80000100a00 */
[----:B------:R1:W-:Y:S02]  /*565d0*/  STL.64 [R1+0x468], R230 ;  /* 0x000468e601007387 */ /* 0x0003e40000100a00 */
[C---:B-1----:R-:W-:Y:S08]  /*565e0*/  HMMA.1688.F32.TF32 R228, R220.reuse, R108, R224 ;  /* 0x0000006cdce4723c */ /* 0x042ff000000810e0 */
[C---:B------:R-:W-:Y:S08]  /*565f0*/  HMMA.1688.F32.TF32 R224, R220.reuse, R112, R216 ;  /* 0x00000070dce0723c */ /* 0x040ff000000810d8 */
[C---:B------:R-:W-:Y:S08]  /*56600*/  HMMA.1688.F32.TF32 R216, R220.reuse, R116, R180 ;  /* 0x00000074dcd8723c */ /* 0x040ff000000810b4 */
[C---:B------:R-:W-:Y:S08]  /*56610*/  HMMA.1688.F32.TF32 R180, R220.reuse, R120, R176 ;  /* 0x00000078dcb4723c */ /* 0x040ff000000810b0 */
[C---:B------:R-:W-:Y:S08]  /*56620*/  HMMA.1688.F32.TF32 R176, R220.reuse, R124, R172 ;  /* 0x0000007cdcb0723c */ /* 0x040ff000000810ac */
[C---:B------:R-:W-:Y:S08]  /*56630*/  HMMA.1688.F32.TF32 R172, R220.reuse, R128, R168 ;  /* 0x00000080dcac723c */ /* 0x040ff000000810a8 */
[C---:B------:R-:W-:Y:S08]  /*56640*/  HMMA.1688.F32.TF32 R168, R220.reuse, R132, R40 ;  /* 0x00000084dca8723c */ /* 0x040ff00000081028 */
[C---:B---3--:R-:W-:Y:S01]  /*56650*/  HMMA.1688.F32.TF32 R40, R220.reuse, R136, R24 ;  /* 0x00000088dc28723c */ /* 0x048fe20000081018 */
[----:B------:R-:W-:Y:S04]  /*56660*/  STL.64 [R1+0x470], R228 ;  /* 0x000470e401007387 */ /* 0x000fe80000100a00 */
[----:B------:R-:W-:Y:S03]  /*56670*/  STL.64 [R1+0x478], R230 ;  /* 0x000478e601007387 */ /* 0x000fe60000100a00 */
[C---:B----4-:R-:W-:Y:S01]  /*56680*/  HMMA.1688.F32.TF32 R12, R220.reuse, R140, R12 ;  /* 0x0000008cdc0c723c */ /* 0x050fe2000008100c */
        /* <DEDUP_REMOVED lines=12> */
[----:B------:R-:W3:Y:S04]  /*56750*/  LDL.LU.64 R24, [R1+0x810] ;  /* 0x0008100001187983 */ /* 0x000ee80000300a00 */
[----:B------:R-:W-:Y:S04]  /*56760*/  STL.64 [R1+0x4e0], R40 ;  /* 0x0004e02801007387 */ /* 0x000fe80000100a00 */
[----:B------:R-:W-:Y:S04]  /*56770*/  STL.64 [R1+0x4e8], R42 ;  /* 0x0004e82a01007387 */ /* 0x000fe80000100a00 */
[----:B------:R-:W3:Y:S04]  /*56780*/  LDL.LU.64 R26, [R1+0x818] ;  /* 0x00081800011a7983 */ /* 0x000ee80000300a00 */
[----:B------:R1:W-:Y:S04]  /*56790*/  STL.64 [R1+0x4f0], R12 ;  /* 0x0004f00c01007387 */ /* 0x0003e80000100a00 */
[----:B------:R4:W-:Y:S04]  /*567a0*/  STL.64 [R1+0x4f8], R14 ;  /* 0x0004f80e01007387 */ /* 0x0009e80000100a00 */
[----:B-1----:R-:W3:Y:S04]  /*567b0*/  LDL.LU.64 R12, [R1+0x800] ;  /* 0x00080000010c7983 */ /* 0x002ee80000300a00 */
[----:B----4-:R-:W3:Y:S01]  /*567c0*/  LDL.LU.64 R14, [R1+0x808] ;  /* 0x00080800010e7983 */ /* 0x010ee20000300a00 */
[C---:B--2---:R-:W-:Y:S08]  /*567d0*/  HMMA.1688.F32.TF32 R32, R220.reuse, R144, R32 ;  /* 0x00000090dc20723c */ /* 0x044ff00000081020 */
[C---:B------:R-:W-:Y:S11]  /*567e0*/  HMMA.1688.F32.TF32 R28, R220.reuse, R148, R28 ;  /* 0x00000094dc1c723c */ /* 0x040ff6000008101c */
[----:B------:R-:W-:Y:S05]  /*567f0*/  @!UPT UIADD3 URZ, URZ, URZ, URZ ;  /* 0x0000003f3f3ff290 */ /* 0x000fea000fffe03f */
[----:B------:R-:W-:Y:S01]  /*56800*/  IMAD.MOV.U32 R44, RZ, RZ, R35 ;  /* 0x000000ffff2c7224 */ /* 0x000fe200078e0023 */
[----:B------:R1:W-:Y:S04]  /*56810*/  STL.64 [R1+0x500], R32 ;  /* 0x0005002001007387 */ /* 0x0003e80000100a00 */
[----:B------:R2:W-:Y:S04]  /*56820*/  STL [R1+0x508], R34 ;  /* 0x0005082201007387 */ /* 0x0005e80000100800 */
[----:B------:R-:W-:Y:S04]  /*56830*/  STL [R1+0x6ac0], R44 ;  /* 0x006ac02c01007387 */ /* 0x000fe80000100800 */
[----:B------:R-:W4:Y:S04]  /*56840*/  LDL.LU.64 R176, [R1+0x7f0] ;  /* 0x0007f00001b07983 */ /* 0x000f280000300a00 */
[----:B------:R-:W4:Y:S04]  /*56850*/  LDL.LU.64 R178, [R1+0x7f8] ;  /* 0x0007f80001b27983 */ /* 0x000f280000300a00 */
[----:B------:R1:W-:Y:S04]  /*56860*/  STL.64 [R1+0x510], R28 ;  /* 0x0005101c01007387 */ /* 0x0003e80000100a00 */
[----:B------:R1:W-:Y:S04]  /*56870*/  STL.64 [R1+0x518], R30 ;  /* 0x0005181e01007387 */ /* 0x0003e80000100a00 */
[----:B------:R-:W4:Y:S04]  /*56880*/  LDL.LU.64 R172, [R1+0x7e0] ;  /* 0x0007e00001ac7983 */ /* 0x000f280000300a00 */
[----:B------:R-:W4:Y:S04]  /*56890*/  LDL.LU.64 R174, [R1+0x7e8] ;  /* 0x0007e80001ae7983 */ /* 0x000f280000300a00 */
[----:B------:R-:W4:Y:S04]  /*568a0*/  LDL.LU.64 R168, [R1+0x7b0] ;  /* 0x0007b00001a87983 */ /* 0x000f280000300a00 */
[----:B------:R-:W4:Y:S04]  /*568b0*/  LDL.LU.64 R170, [R1+0x7b8] ;  /* 0x0007b80001aa7983 */ /* 0x000f280000300a00 */
[----:B------:R-:W4:Y:S04]  /*568c0*/  LDL.LU.64 R40, [R1+0x7a0] ;  /* 0x0007a00001287983 */ /* 0x000f280000300a00 */
[----:B------:R-:W4:Y:S04]  /*568d0*/  LDL.LU.64 R42, [R1+0x7a8] ;  /* 0x0007a800012a7983 */ /* 0x000f280000300a00 */
[----:B-1----:R-:W4:Y:S04]  /*568e0*/  LDL.LU.64 R32, [R1+0x790] ;  /* 0x0007900001207983 */ /* 0x002f280000300a00 */
[----:B--2---:R-:W4:Y:S01]  /*568f0*/  LDL.LU.64 R34, [R1+0x798] ;  /* 0x0007980001227983 */ /* 0x004f220000300a00 */
[C---:B---3--:R-:W-:Y:S08]  /*56900*/  HMMA.1688.F32.TF32 R24, R220.reuse, R152, R24 ;  /* 0x00000098dc18723c */ /* 0x048ff00000081018 */
[----:B------:R-:W-:Y:S11]  /*56910*/  HMMA.1688.F32.TF32 R12, R220, R156, R12 ;  /* 0x0000009cdc0c723c */ /* 0x000ff6000008100c */
[----:B------:R-:W-:Y:S04]  /*56920*/  @!UPT UIADD3 URZ, URZ, URZ, URZ ;  /* 0x0000003f3f3ff290 */ /* 0x000fe8000fffe03f */
[----:B------:R1:W-:Y:S01]  /*56930*/  STL [R1+0x524], R25 ;  /* 0x0005241901007387 */ /* 0x0003e20000100800 */
[----:B------:R-:W-:-:S03]  /*56940*/  IMAD.MOV.U32 R45, RZ, RZ, R24 ;  /* 0x000000ffff2d7224 */ /* 0x000fc600078e0018 */
[----:B------:R3:W-:Y:S04]  /*56950*/  STL.64 [R1+0x528], R26 ;  /* 0x0005281a01007387 */ /* 0x0007e80000100a00 */
[----:B------:R-:W2:Y:S04]  /*56960*/  LDL.LU.64 R28, [R1+0x780] ;  /* 0x00078000011c7983 */ /* 0x000ea80000300a00 */
[----:B------:R-:W2:Y:S04]  /*56970*/  LDL.LU.64 R30, [R1+0x788] ;  /* 0x00078800011e7983 */ /* 0x000ea80000300a00 */
[----:B-1----:R-:W2:Y:S04]  /*56980*/  LDL.LU.64 R24, [R1+0x770] ;  /* 0x0007700001187983 */ /* 0x002ea80000300a00 */
[----:B---3--:R-:W3:Y:S01]  /*56990*/  LDL.LU.64 R26, [R1+0x778] ;  /* 0x00077800011a7983 */ /* 0x008ee20000300a00 */
[----:B------:R-:W-:-:S03]  /*569a0*/  MOV R44, R15 ;  /* 0x0000000f002c7202 */ /* 0x000fc60000000f00 */
[----:B------:R-:W-:Y:S04]  /*569b0*/  STL [R1+0x6ac4], R45 ;  /* 0x006ac42d01007387 */ /* 0x000fe80000100800 */
[----:B------:R1:W-:Y:S04]  /*569c0*/  STL.64 [R1+0x530], R12 ;  /* 0x0005300c01007387 */ /* 0x0003e80000100a00 */
[----:B------:R1:W-:Y:S04]  /*569d0*/  STL [R1+0x538], R14 ;  /* 0x0005380e01007387 */ /* 0x0003e80000100800 */
[----:B-1----:R-:W3:Y:S04]  /*569e0*/  LDL.LU.64 R12, [R1+0x760] ;  /* 0x00076000010c7983 */ /* 0x002ee80000300a00 */
[----:B------:R-:W3:Y:S04]  /*569f0*/  LDL.LU.64 R14, [R1+0x768] ;  /* 0x00076800010e7983 */ /* 0x000ee80000300a00 */
[----:B------:R1:W-:Y:S01]  /*56a00*/  STL [R1+0x6ac8], R44 ;  /* 0x006ac82c01007387 */ /* 0x0003e20000100800 */
[C---:B----4-:R-:W-:Y:S08]  /*56a10*/  HMMA.1688.F32.TF32 R176, R220.reuse, R160, R176 ;  /* 0x000000a0dcb0723c */ /* 0x050ff000000810b0 */
[----:B------:R-:W-:Y:S08]  /*56a20*/  HMMA.1688.F32.TF32 R172, R220, R164, R172 ;  /* 0x000000a4dcac723c */ /* 0x000ff000000810ac */
[C---:B------:R-:W-:Y:S08]  /*56a30*/  HMMA.1688.F32.TF32 R216, R240.reuse, R48, R168 ;  /* 0x00000030f0d8723c */ /* 0x040ff000000810a8 */
[C---:B------:R-:W-:Y:S08]  /*56a40*/  HMMA.1688.F32.TF32 R40, R240.reuse, R52, R40 ;  /* 0x00000034f028723c */ /* 0x040ff00000081028 */
[----:B------:R-:W-:Y:S01]  /*56a50*/  HMMA.1688.F32.TF32 R32, R240, R56, R32 ;  /* 0x00000038f020723c */ /* 0x000fe20000081020 */
[----:B------:R-:W-:Y:S01]  /*56a60*/  IMAD.MOV.U32 R45, RZ, RZ, R179 ;  /* 0x000000ffff2d7224 */ /* 0x000fe200078e00b3 */
[----:B------:R-:W-:Y:S01]  /*56a70*/  STL.64 [R1+0x550], R176 ;  /* 0x000550b001007387 */ /* 0x000fe20000100a00 */
[----:B-1----:R-:W-:-:S03]  /*56a80*/  IMAD.MOV.U32 R44, RZ, RZ, R175 ;  /* 0x000000ffff2c7224 */ /* 0x002fc600078e00af */
[----:B------:R-:W-:Y:S04]  /*56a90*/  STL [R1+0x558], R178 ;  /* 0x000558b201007387 */ /* 0x000fe80000100800 */
[----:B------:R-:W-:Y:S04]  /*56aa0*/  STL [R1+0x6acc], R45 ;  /* 0x006acc2d01007387 */ /* 0x000fe80000100800 */
[----:B------:R-:W-:Y:S04]  /*56ab0*/  STL.64 [R1+0x540], R172 ;  /* 0x000540ac01007387 */ /* 0x000fe80000100a00 */
[----:B------:R-:W-:Y:S04]  /*56ac0*/  STL [R1+0x548], R174 ;  /* 0x000548ae01007387 */ /* 0x000fe80000100800 */
[----:B------:R-:W-:Y:S04]  /*56ad0*/  STL [R1+0x6ad0], R44 ;  /* 0x006ad02c01007387 */ /* 0x000fe80000100800 */
[----:B------:R-:W-:Y:S04]  /*56ae0*/  STL [R1+0x6b84], R216 ;  /* 0x006b84d801007387 */ /* 0x000fe80000100800 */
[----:B------:R-:W-:Y:S04]  /*56af0*/  STL [R1+0x6b80], R217 ;  /* 0x006b80d901007387 */ /* 0x000fe80000100800 */
[----:B------:R-:W-:Y:S04]  /*56b00*/  STL [R1+0x6b7c], R218 ;  /* 0x006b7cda01007387 */ /* 0x000fe80000100800 */
[----:B------:R-:W-:Y:S04]  /*56b10*/  STL [R1+0x6b78], R219 ;  /* 0x006b78db01007387 */ /* 0x000fe80000100800 */
[----:B------:R1:W-:Y:S04]  /*56b20*/  STL.64 [R1+0x2e0], R40 ;  /* 0x0002e02801007387 */ /* 0x0003e80000100a00 */
[----:B------:R4:W-:Y:S04]  /*56b30*/  STL.64 [R1+0x2e8], R42 ;  /* 0x0002e82a01007387 */ /* 0x0009e80000100a00 */
[----:B------:R-:W-:Y:S04]  /*56b40*/  STL.64 [R1+0x2c0], R32 ;  /* 0x0002c02001007387 */ /* 0x000fe80000100a00 */
[----:B------:R-:W-:Y:S01]  /*56b50*/  STL.64 [R1+0x2c8], R34 ;  /* 0x0002c82201007387 */ /* 0x000fe20000100a00 */
[C---:B--2---:R-:W-:Y:S08]  /*56b60*/  HMMA.1688.F32.TF32 R28, R240.reuse, R60, R28 ;  /* 0x0000003cf01c723c */ /* 0x044ff0000008101c */
[C---:B---3--:R-:W-:Y:S08]  /*56b70*/  HMMA.1688.F32.TF32 R24, R240.reuse, R64, R24 ;  /* 0x00000040f018723c */ /* 0x048ff00000081018 */
[C---:B------:R-:W-:Y:S07]  /*56b80*/  HMMA.1688.F32.TF32 R12, R240.reuse, R68, R12 ;  /* 0x00000044f00c723c */ /* 0x040fee000008100c */
[----:B------:R-:W-:Y:S04]  /*56b90*/  STL.64 [R1+0x2b0], R28 ;  /* 0x0002b01c01007387 */ /* 0x000fe80000100a00 */
[----:B------:R-:W-:Y:S04]  /*56ba0*/  STL.64 [R1+0x2b8], R30 ;  /* 0x0002b81e01007387 */ /* 0x000fe80000100a00 */
[----:B-1----:R-:W2:Y:S04]  /*56bb0*/  LDL.LU.64 R40, [R1+0x280] ;  /* 0x0002800001287983 */ /* 0x002ea80000300a00 */
[----:B------:R-:W-:Y:S04]  /*56bc0*/  STL.64 [R1+0x2a0], R24 ;  /* 0x0002a01801007387 */ /* 0x000fe80000100a00 */
[----:B------:R-:W-:Y:S04]  /*56bd0*/  STL.64 [R1+0x2a8], R26 ;  /* 0x0002a81a01007387 */ /* 0x000fe80000100a00 */
[----:B----4-:R-:W2:Y:S04]  /*56be0*/  LDL.LU.64 R42, [R1+0x288] ;  /* 0x00028800012a7983 */ /* 0x010ea80000300a00 */
[----:B------:R1:W-:Y:S04]  /*56bf0*/  STL.64 [R1+0x290], R12 ;  /* 0x0002900c01007387 */ /* 0x0003e80000100a00 */
[----:B------:R3:W-:Y:S04]  /*56c00*/  STL.64 [R1+0x298], R14 ;  /* 0x0002980e01007387 */ /* 0x0007e80000100a00 */
[----:B-1----:R-:W4:Y:S04]  /*56c10*/  LDL.LU.64 R12, [R1+0x270] ;  /* 0x00027000010c7983 */ /* 0x002f280000300a00 */
[----:B---3--:R-:W4:Y:S04]  /*56c20*/  LDL.LU.64 R14, [R1+0x278] ;  /* 0x00027800010e7983 */ /* 0x008f280000300a00 */
        /* <DEDUP_REMOVED lines=30> */
[C---:B--2---:R-:W-:Y:S08]  /*56e10*/  HMMA.1688.F32.TF32 R40, R240.reuse, R72, R40 ;  /* 0x00000048f028723c */ /* 0x044ff00000081028 */
[C---:B----4-:R-:W-:Y:S08]  /*56e20*/  HMMA.1688.F32.TF32 R12, R240.reuse, R76, R12 ;  /* 0x0000004cf00c723c */ /* 0x050ff0000008100c */
[C---:B---3--:R-:W-:Y:S08]  /*56e30*/  HMMA.1688.F32.TF32 R244, R240.reuse, R80, R244 ;  /* 0x00000050f0f4723c */ /* 0x048ff000000810f4 */
[C---:B------:R-:W-:Y:S08]  /*56e40*/  HMMA.1688.F32.TF32 R248, R240.reuse, R84, R248 ;  /* 0x00000054f0f8723c */ /* 0x040ff000000810f8 */
[C---:B------:R-:W-:Y:S01]  /*56e50*/  HMMA.1688.F32.TF32 R32, R240.reuse, R88, R32 ;  /* 0x00000058f020723c */ /* 0x040fe20000081020 */
[----:B------:R-:W-:Y:S07]  /*56e60*/  STL.64 [R1+0x280], R40 ;  /* 0x0002802801007387 */ /* 0x000fee0000100a00 */
[C---:B------:R-:W-:Y:S01]  /*56e70*/  HMMA.1688.F32.TF32 R28, R240.reuse, R92, R28 ;  /* 0x0000005cf01c723c */ /* 0x040fe2000008101c */
[----:B------:R1:W-:Y:S07]  /*56e80*/  STL.64 [R1+0x288], R42 ;  /* 0x0002882a01007387 */ /* 0x0003ee0000100a00 */
[C---:B------:R-:W-:Y:S01]  /*56e90*/  HMMA.1688.F32.TF32 R24, R240.reuse, R96, R24 ;  /* 0x00000060f018723c */ /* 0x040fe20000081018 */
[----:B-1----:R-:W2:Y:S07]  /*56ea0*/  LDL.LU.64 R42, [R1+0x6d50] ;  /* 0x006d5000012a7983 */ /* 0x002eae0000300a00 */
[C---:B------:R-:W-:Y:S01]  /*56eb0*/  HMMA.1688.F32.TF32 R236, R240.reuse, R100, R236 ;  /* 0x00000064f0ec723c */ /* 0x040fe200000810ec */
[----:B------:R-:W-:Y:S04]  /*56ec0*/  STL.64 [R1+0x270], R12 ;  /* 0x0002700c01007387 */ /* 0x000fe80000100a00 */
[----:B------:R1:W-:Y:S03]  /*56ed0*/  STL.64 [R1+0x278], R14 ;  /* 0x0002780e01007387 */ /* 0x0003e60000100a00 */
[C---:B------:R-:W-:Y:S01]  /*56ee0*/  HMMA.1688.F32.TF32 R232, R240.reuse, R104, R232 ;  /* 0x00000068f0e8723c */ /* 0x040fe200000810e8 */
[----:B-1----:R-:W3:Y:S07]  /*56ef0*/  LDL.LU.64 R14, [R1+0x6d48] ;  /* 0x006d4800010e7983 */ /* 0x002eee0000300a00 */
[C---:B------:R-:W-:Y:S01]  /*56f00*/  HMMA.1688.F32.TF32 R228, R240.reuse, R108, R228 ;  /* 0x0000006cf0e4723c */ /* 0x040fe200000810e4 */
[----:B------:R-:W4:Y:S04]  /*56f10*/  LDL.LU.64 R12, [R1+0x6d40] ;  /* 0x006d4000010c7983 */ /* 0x000f280000300a00 */
[----:B------:R-:W-:Y:S03]  /*56f20*/  STL.64 [R1+0x260], R244 ;  /* 0x000260f401007387 */ /* 0x000fe60000100a00 */
[C---:B------:R-:W-:Y:S01]  /*56f30*/  HMMA.1688.F32.TF32 R224, R240.reuse, R112, R224 ;  /* 0x00000070f0e0723c */ /* 0x040fe200000810e0 */
[----:B------:R1:W-:Y:S07]  /*56f40*/  STL.64 [R1+0x268], R246 ;  /* 0x000268f601007387 */ /* 0x0003ee0000100a00 */
[C---:B------:R-:W-:Y:S01]  /*56f50*/  HMMA.1688.F32.TF32 R220, R240.reuse, R116, R220 ;  /* 0x00000074f0dc723c */ /* 0x040fe200000810dc */
[----:B-1----:R-:W2:Y:S04]  /*56f60*/  LDL.LU.64 R246, [R1+0x6d38] ;  /* 0x006d380001f67983 */ /* 0x002ea80000300a00 */
[----:B------:R-:W2:Y:S03]  /*56f70*/  LDL.LU.64 R244, [R1+0x6d30] ;  /* 0x006d300001f47983 */ /* 0x000ea60000300a00 */
[C---:B------:R-:W-:Y:S01]  /*56f80*/  HMMA.1688.F32.TF32 R216, R240.reuse, R120, R216 ;  /* 0x00000078f0d8723c */ /* 0x040fe200000810d8 */
[----:B------:R-:W-:Y:S04]  /*56f90*/  STL.64 [R1+0x250], R248 ;  /* 0x000250f801007387 */ /* 0x000fe80000100a00 */
[----:B------:R1:W-:Y:S03]  /*56fa0*/  STL.64 [R1+0x258], R250 ;  /* 0x000258fa01007387 */ /* 0x0003e60000100a00 */
        /* <DEDUP_REMOVED lines=8> */
[----:B------:R-:W2:Y:S04]  /*57030*/  LDL.LU.64 R32, [R1+0x6d10] ;  /* 0x006d100001207983 */ /* 0x000ea80000300a00 */
[----:B------:R-:W-:Y:S04]  /*57040*/  STL.64 [R1+0x230], R28 ;  /* 0x0002301c01007387 */ /* 0x000fe80000100a00 */
[----:B------:R1:W-:Y:S04]  /*57050*/  STL.64 [R1+0x238], R30 ;  /* 0x0002381e01007387 */ /* 0x0003e80000100a00 */
[----:B-1----:R-:W2:Y:S04]  /*57060*/  LDL.LU.64 R30, [R1+0x6d08] ;  /* 0x006d0800011e7983 */ /* 0x002ea80000300a00 */
[----:B------:R-:W2:Y:S04]  /*57070*/  LDL.LU.64 R28, [R1+0x6d00] ;  /* 0x006d0000011c7983 */ /* 0x000ea80000300a00 */
[----:B------:R-:W-:Y:S04]  /*57080*/  STL.64 [R1+0x220], R24 ;  /* 0x0002201801007387 */ /* 0x000fe80000100a00 */
[----:B------:R1:W-:Y:S04]  /*57090*/  STL.64 [R1+0x228], R26 ;  /* 0x0002281a01007387 */ /* 0x0003e80000100a00 */
[----:B-1----:R-:W2:Y:S04]  /*570a0*/  LDL.LU.64 R26, [R1+0x6cf8] ;  /* 0x006cf800011a7983 */ /* 0x002ea80000300a00 */
[----:B------:R-:W2:Y:S04]  /*570b0*/  LDL.LU.64 R24, [R1+0x6cf0] ;  /* 0x006cf00001187983 */ /* 0x000ea80000300a00 */
        /* <DEDUP_REMOVED lines=18> */
[----:B-1----:R-:W2:Y:S04]  /*571e0*/  LDL.LU.64 R220, [R1+0x170] ;  /* 0x0001700001dc7983 */ /* 0x002ea80000300a00 */
[----:B------:R-:W2:Y:S04]  /*571f0*/  LDL.LU.64 R222, [R1+0x178] ;  /* 0x0001780001de7983 */ /* 0x000ea80000300a00 */
[----:B------:R-:W3:Y:S04]  /*57200*/  LDL.LU.64 R172, [R1+0x730] ;  /* 0x0007300001ac7983 */ /* 0x000ee80000300a00 */
[----:B------:R-:W3:Y:S01]  /*57210*/  LDL.LU.64 R174, [R1+0x738] ;  /* 0x0007380001ae7983 */ /* 0x000ee20000300a00 */
[C---:B------:R-:W-:Y:S11]  /*57220*/  HMMA.1688.F32.TF32 R168, R240.reuse, R136, R168 ;  /* 0x00000088f0a8723c */ /* 0x040ff600000810a8 */
[----:B------:R-:W-:Y:S11]  /*57230*/  @!UPT UIADD3 URZ, URZ, URZ, URZ ;  /* 0x0000003f3f3ff290 */ /* 0x000ff6000fffe03f */
[----:B------:R-:W-:Y:S02]  /*57240*/  @!UPT UIADD3 URZ, URZ, URZ, URZ ;  /* 0x0000003f3f3ff290 */ /* 0x000fe4000fffe03f */
[----:B------:R-:W-:Y:S01]  /*57250*/  MOV R216, R168 ;  /* 0x000000a800d87202 */ /* 0x000fe20000000f00 */
[----:B------:R-:W-:Y:S01]  /*57260*/  IMAD.MOV.U32 R217, RZ, RZ, R169 ;  /* 0x000000ffffd97224 */ /* 0x000fe200078e00a9 */
[----:B------:R-:W-:Y:S01]  /*57270*/  MOV R219, R171 ;  /* 0x000000ab00db7202 */ /* 0x000fe20000000f00 */
        /* <DEDUP_REMOVED lines=13> */
[C---:B--2---:R-:W-:Y:S08]  /*57350*/  HMMA.1688.F32.TF32 R224, R240.reuse, R140, R220 ;  /* 0x0000008cf0e0723c */ /* 0x044ff000000810dc */
[C---:B---3--:R-:W-:Y:S11]  /*57360*/  HMMA.1688.F32.TF32 R220, R240.reuse, R144, R172 ;  /* 0x00000090f0dc723c */ /* 0x048ff600000810ac */
[----:B------:R-:W-:Y:S11]  /*57370*/  @!UPT UIADD3 URZ, URZ, URZ, URZ ;  /* 0x0000003f3f3ff290 */ /* 0x000ff6000fffe03f */
[----:B------:R-:W-:Y:S01]  /*57380*/  @!UPT UIADD3 URZ, URZ, URZ, URZ ;  /* 0x0000003f3f3ff290 */ /* 0x000fe2000fffe03f */
[----:B------:R1:W-:Y:S04]  /*57390*/  STL.64 [R1+0x6b60], R222 ;  /* 0x006b60de01007387 */ /* 0x0003e80000100a00 */
[----:B------:R-:W-:Y:S04]  /*573a0*/  STL.64 [R1+0x170], R224 ;  /* 0x000170e001007387 */ /* 0x000fe80000100a00 */
[----:B------:R4:W-:Y:S04]  /*573b0*/  STL.64 [R1+0x178], R226 ;  /* 0x000178e201007387 */ /* 0x0009e80000100a00 */
[----:B-1----:R-:W2:Y:S04]  /*573c0*/  LDL R223, [R1+0xc50] ;  /* 0x000c500001df7983 */ /* 0x002ea80000100800 */
[----:B------:R-:W-:Y:S04]  /*573d0*/  STL.64 [R1+0x6b58], R220 ;  /* 0x006b58dc01007387 */ /* 0x000fe80000100a00 */
[----:B------:R-:W3:Y:S01]  /*573e0*/  LDL.LU.64 R172, [R1+0x6e0] ;  /* 0x0006e00001ac7983 */ /* 0x000ee20000300a00 */
[----:B----4-:R-:W-:Y:S03]  /*573f0*/  HMMA.1688.F32.TF32 R224, R240, R148, R168 ;  /* 0x00000094f0e0723c */ /* 0x010fe600000810a8 */
[----:B------:R-:W3:Y:S04]  /*57400*/  LDL.LU.64 R174, [R1+0x6e8] ;  /* 0x0006e80001ae7983 */ /* 0x000ee80000300a00 */
[----:B------:R-:W4:Y:S04]  /*57410*/  LDL.LU.64 R168, [R1+0x6d0] ;  /* 0x0006d00001a87983 */ /* 0x000f280000300a00 */
[----:B------:R-:W4:Y:S01]  /*57420*/  LDL.LU.64 R170, [R1+0x6d8] ;  /* 0x0006d80001aa7983 */ /* 0x000f220000300a00 */
[----:B------:R-:W-:Y:S11]  /*57430*/  HMMA.1688.F32.TF32 R176, R36, R48, R176 ;  /* 0x0000003024b0723c */ /* 0x000ff600000810b0 */
[----:B------:R-:W-:Y:S04]  /*57440*/  STL.64 [R1+0x6b70], R226 ;  /* 0x006b70e201007387 */ /* 0x000fe80000100a00 */
[----:B------:R1:W-:Y:S09]  /*57450*/  STL.64 [R1+0x6b68], R224 ;  /* 0x006b68e001007387 */ /* 0x0003f20000100a00 */
[----:B------:R-:W-:Y:S01]  /*57460*/  IMAD.MOV.U32 R48, RZ, RZ, R179 ;  /* 0x000000ffff307224 */ /* 0x000fe200078e00b3 */
[----:B------:R-:W-:Y:S01]  /*57470*/  MOV R49, R178 ;  /* 0x000000b200317202 */ /* 0x000fe20000000f00 */
[----:B------:R-:W-:-:S02]  /*57480*/  IMAD.MOV.U32 R44, RZ, RZ, R176 ;  /* 0x000000ffff2c7224 */ /* 0x000fc400078e00b0 */
[----:B------:R-:W-:Y:S01]  /*57490*/  IMAD.MOV.U32 R45, RZ, RZ, R177 ;  /* 0x000000ffff2d7224 */ /* 0x000fe200078e00b1 */
[----:B------:R-:W-:Y:S04]  /*574a0*/  STL [R1+0x6ae0], R48 ;  /* 0x006ae03001007387 */ /* 0x000fe80000100800 */
[----:B------:R-:W-:Y:S04]  /*574b0*/  STL [R1+0x6adc], R49 ;  /* 0x006adc3101007387 */ /* 0x000fe80000100800 */
[----:B------:R-:W-:Y:S04]  /*574c0*/  STL [R1+0x6ad8], R44 ;  /* 0x006ad82c01007387 */ /* 0x000fe80000100800 */
[----:B------:R-:W-:Y:S04]  /*574d0*/  STL [R1+0x6ad4], R45 ;  /* 0x006ad42d01007387 */ /* 0x000fe80000100800 */
[----:B-1----:R-:W2:Y:S01]  /*574e0*/  LDL.LU.64 R224, [R1+0x6c0] ;  /* 0x0006c00001e07983 */ /* 0x002ea20000300a00 */
[C---:B------:R-:W-:Y:S08]  /*574f0*/  HMMA.1688.F32.TF32 R228, R240.reuse, R152, R228 ;  /* 0x00000098f0e4723c */ /* 0x040ff000000810e4 */
[C---:B------:R-:W-:Y:S08]  /*57500*/  HMMA.1688.F32.TF32 R232, R240.reuse, R156, R232 ;  /* 0x0000009cf0e8723c */ /* 0x040ff000000810e8 */
[C---:B------:R-:W-:Y:S08]  /*57510*/  HMMA.1688.F32.TF32 R236, R240.reuse, R160, R236 ;  /* 0x000000a0f0ec723c */ /* 0x040ff000000810ec */
[----:B------:R-:W-:Y:S08]  /*57520*/  HMMA.1688.F32.TF32 R240, R240, R164, R180 ;  /* 0x000000a4f0f0723c */ /* 0x000ff000000810b4 */
[C---:B---3--:R-:W-:Y:S08]  /*57530*/  HMMA.1688.F32.TF32 R172, R36.reuse, R52, R172 ;  /* 0x0000003424ac723c */ /* 0x048ff000000810ac */
[C---:B----4-:R-:W-:Y:S11]  /*57540*/  HMMA.1688.F32.TF32 R168, R36.reuse, R56, R168 ;  /* 0x0000003824a8723c */ /* 0x050ff600000810a8 */
[----:B------:R-:W-:Y:S04]  /*57550*/  @!UPT UIADD3 URZ, URZ, URZ, URZ ;  /* 0x0000003f3f3ff290 */ /* 0x000fe8000fffe03f */
[----:B------:R-:W-:Y:S04]  /*57560*/  STL.64 [R1+0x630], R172 ;  /* 0x000630ac01007387 */ /* 0x000fe80000100a00 */
[----:B------:R-:W-:Y:S04]  /*57570*/  STL.64 [R1+0x638], R174 ;  /* 0x000638ae01007387 */ /* 0x000fe80000100a00 */
[----:B------:R-:W3:Y:S04]  /*57580*/  LDL.LU.64 R226, [R1+0x6c8] ;  /* 0x0006c80001e27983 */ /* 0x000ee80000300a00 */
[----:B------:R-:W-:Y:S04]  /*57590*/  STL.64 [R1+0x620], R168 ;  /* 0x000620a801007387 */ /* 0x000fe80000100a00 */
[----:B------:R1:W-:Y:S04]  /*575a0*/  STL.64 [R1+0x628], R170 ;  /* 0x000628aa01007387 */ /* 0x0003e80000100a00 */
[----:B------:R-:W4:Y:S04]  /*575b0*/  LDL.LU.64 R180, [R1+0x6b0] ;  /* 0x0006b00001b47983 */ /* 0x000f280000300a00 */
[----:B------:R-:W4:Y:S01]  /*575c0*/  LDL.LU.64 R182, [R1+0x6b8] ;  /* 0x0006b80001b67983 */ /* 0x000f220000300a00 */
[C---:B-1----:R-:W-:Y:S03]  /*575d0*/  HMMA.1688.F32.TF32 R168, R36.reuse, R60, R244 ;  /* 0x0000003c24a8723c */ /* 0x042fe600000810f4 */
[----:B------:R-:W4:Y:S04]  /*575e0*/  LDL.LU.64 R176, [R1+0x6a0] ;  /* 0x0006a00001b07983 */ /* 0x000f280000300a00 */
[----:B------:R-:W4:Y:S04]  /*575f0*/  LDL.LU.64 R178, [R1+0x6a8] ;  /* 0x0006a80001b27983 */ /* 0x000f280000300a00 */
[----:B------:R-:W4:Y:S04]  /*57600*/  LDL.LU.64 R172, [R1+0x690] ;  /* 0x0006900001ac7983 */ /* 0x000f280000300a00 */
[----:B------:R-:W4:Y:S01]  /*57610*/  LDL.LU.64 R174, [R1+0x698] ;  /* 0x0006980001ae7983 */ /* 0x000f220000300a00 */
[----:B------:R-:W-:Y:S03]  /*57620*/  HMMA.1688.F32.TF32 R28, R36, R140, R28 ;  /* 0x0000008c241c723c */ /* 0x000fe6000008101c */
[----:B------:R-:W-:Y:S04]  /*57630*/  LDS R244, [R252+0x40800] ;  /* 0x04080000fcf47984 */ /* 0x000fe80000000800 */
[----:B------:R-:W-:Y:S01]  /*57640*/  LDS R246, [R252+0x40c00] ;  /* 0x040c0000fcf67984 */ /* 0x000fe20000000800 */
[----:B------:R-:W-:Y:S01]  /*57650*/  IMAD.MOV.U32 R48, RZ, RZ, R168 ;  /* 0x000000ffff307224 */ /* 0x000fe200078e00a8 */
[----:B------:R-:W-:Y:S01]  /*57660*/  MOV R49, R169 ;  /* 0x000000a900317202 */ /* 0x000fe20000000f00 */
[----:B------:R-:W-:Y:S01]  /*57670*/  IMAD.MOV.U32 R44, RZ, RZ, R170 ;  /* 0x000000ffff2c7224 */ /* 0x000fe200078e00aa */
[----:B------:R-:W4:Y:S01]  /*57680*/  LDL.LU.64 R168, [R1+0x680] ;  /* 0x0006800001a87983 */ /* 0x000f220000300a00 */
[----:B------:R-:W-:-:S03]  /*57690*/  IMAD.MOV.U32 R45, RZ, RZ, R171 ;  /* 0x000000ffff2d7224 */ /* 0x000fc600078e00ab */
[----:B------:R-:W4:Y:S04]  /*576a0*/  LDL.LU.64 R170, [R1+0x688] ;  /* 0x0006880001aa7983 */ /* 0x000f280000300a00 */
[----:B------:R-:W-:Y:S04]  /*576b0*/  STL [R1+0x6af0], R45 ;  /* 0x006af02d01007387 */ /* 0x000fe80000100800 */
[----:B------:R-:W-:Y:S04]  /*576c0*/  STL [R1+0x6aec], R44 ;  /* 0x006aec2c01007387 */ /* 0x000fe80000100800 */
[----:B------:R-:W-:Y:S04]  /*576d0*/  STL [R1+0x6ae8], R48 ;  /* 0x006ae83001007387 */ /* 0x000fe80000100800 */
[----:B------:R1:W-:Y:S04]  /*576e0*/  STL [R1+0x6ae4], R49 ;  /* 0x006ae43101007387 */ /* 0x0003e80000100800 */
[----:B--2---:R-:W-:Y:S04]  /*576f0*/  LDS R245, [R223+0x40800] ;  /* 0x04080000dff57984 */ /* 0x004fe80000000800 */
[----:B------:R-:W2:Y:S01]  /*57700*/  LDS R247, [R223+0x40c00] ;  /* 0x040c0000dff77984 */ /* 0x000ea20000000800 */
[C---:B---3--:R-:W-:Y:S08]  /*57710*/  HMMA.1688.F32.TF32 R224, R36.reuse, R64, R224 ;  /* 0x0000004024e0723c */ /* 0x048ff000000810e0 */
[C---:B----4-:R-:W-:Y:S08]  /*57720*/  HMMA.1688.F32.TF32 R180, R36.reuse, R68, R180 ;  /* 0x0000004424b4723c */ /* 0x050ff000000810b4 */
[C---:B------:R-:W-:Y:S08]  /*57730*/  HMMA.1688.F32.TF32 R176, R36.reuse, R72, R176 ;  /* 0x0000004824b0723c */ /* 0x040ff000000810b0 */
[C---:B------:R-:W-:Y:S01]  /*57740*/  HMMA.1688.F32.TF32 R172, R36.reuse, R76, R172 ;  /* 0x0000004c24ac723c */ /* 0x040fe200000810ac */
[----:B------:R-:W-:Y:S04]  /*57750*/  STL.64 [R1+0x600], R224 ;  /* 0x000600e001007387 */ /* 0x000fe80000100a00 */
[----:B------:R-:W-:Y:S04]  /*57760*/  STL.64 [R1+0x608], R226 ;  /* 0x000608e201007387 */ /* 0x000fe80000100a00 */
[----:B------:R3:W-:Y:S01]  /*57770*/  STL.64 [R1+0x5f0], R180 ;  /* 0x0005f0b401007387 */ /* 0x0007e20000100a00 */
[----:B------:R-:W-:Y:S03]  /*57780*/  HMMA.1688.F32.TF32 R168, R36, R80, R168 ;  /* 0x0000005024a8723c */ /* 0x000fe600000810a8 */
[----:B------:R4:W-:Y:S03]  /*57790*/  STL.64 [R1+0x5f8], R182 ;  /* 0x0005f8b601007387 */ /* 0x0009e60000100a00 */
[----:B-1----:R-:W-:Y:S01]  /*577a0*/  MOV R49, R179 ;  /* 0x000000b300317202 */ /* 0x002fe20000000f00 */
[----:B------:R-:W-:Y:S01]  /*577b0*/  IMAD.MOV.U32 R48, RZ, RZ, R178 ;  /* 0x000000ffff307224 */ /* 0x000fe200078e00b2 */
[----:B------:R-:W-:Y:S01]  /*577c0*/  MOV R45, R176 ;  /* 0x000000b0002d7202 */ /* 0x000fe20000000f00 */
[----:B---3--:R-:W3:Y:S01]  /*577d0*/  LDL.LU.64 R180, [R1+0x670] ;  /* 0x0006700001b47983 */ /* 0x008ee20000300a00 */
[----:B------:R-:W-:-:S03]  /*577e0*/  IMAD.MOV.U32 R44, RZ, RZ, R177 ;  /* 0x000000ffff2c7224 */ /* 0x000fc600078e00b1 */
[----:B----4-:R-:W3:Y:S04]  /*577f0*/  LDL.LU.64 R182, [R1+0x678] ;  /* 0x0006780001b67983 */ /* 0x010ee80000300a00 */
[----:B------:R-:W4:Y:S04]  /*57800*/  LDL.LU.64 R176, [R1+0x660] ;  /* 0x0006600001b07983 */ /* 0x000f280000300a00 */
[----:B------:R-:W4:Y:S04]  /*57810*/  LDL.LU.64 R178, [R1+0x668] ;  /* 0x0006680001b27983 */ /* 0x000f280000300a00 */
[----:B------:R1:W-:Y:S04]  /*57820*/  STL [R1+0x6b00], R49 ;  /* 0x006b003101007387 */ /* 0x0003e80000100800 */
[----:B------:R-:W-:Y:S04]  /*57830*/  STL [R1+0x6afc], R48 ;  /* 0x006afc3001007387 */ /* 0x000fe80000100800 */
[----:B------:R-:W-:Y:S04]  /*57840*/  STL [R1+0x6af8], R45 ;  /* 0x006af82d01007387 */ /* 0x000fe80000100800 */
[----:B------:R-:W-:Y:S04]  /*57850*/  STL [R1+0x6af4], R44 ;  /* 0x006af42c01007387 */ /* 0x000fe80000100800 */
[----:B------:R2:W-:Y:S04]  /*57860*/  STL.64 [R1+0x5d0], R172 ;  /* 0x0005d0ac01007387 */ /* 0x0005e80000100a00 */
[----:B------:R2:W-:Y:S01]  /*57870*/  STL.64 [R1+0x5d8], R174 ;  /* 0x0005d8ae01007387 */ /* 0x0005e20000100a00 */
[----:B-1----:R-:W-:-:S03]  /*57880*/  IMAD.MOV.U32 R49, RZ, RZ, R168 ;  /* 0x000000ffff317224 */ /* 0x002fc600078e00a8 */
[----:B--2---:R-:W2:Y:S04]  /*57890*/  LDL.LU.64 R172, [R1+0x560] ;  /* 0x0005600001ac7983 */ /* 0x004ea80000300a00 */
[----:B------:R-:W2:Y:S01]  /*578a0*/  LDL.LU.64 R174, [R1+0x568] ;  /* 0x0005680001ae7983 */ /* 0x000ea20000300a00 */
[----:B------:R-:W-:Y:S01]  /*578b0*/  IMAD.MOV.U32 R48, RZ, RZ, R169 ;  /* 0x000000ffff307224 */ /* 0x000fe200078e00a9 */
[----:B------:R-:W-:Y:S01]  /*578c0*/  MOV R45, R170 ;  /* 0x000000aa002d7202 */ /* 0x000fe20000000f00 */
[----:B------:R-:W-:Y:S01]  /*578d0*/  IMAD.MOV.U32 R44, RZ, RZ, R171 ;  /* 0x000000ffff2c7224 */ /* 0x000fe200078e00ab */
[----:B------:R-:W2:Y:S04]  /*578e0*/  LDL.LU.64 R168, [R1+0x330] ;  /* 0x0003300001a87983 */ /* 0x000ea80000300a00 */
[----:B------:R-:W2:Y:S04]  /*578f0*/  LDL.LU.64 R170, [R1+0x338] ;  /* 0x0003380001aa7983 */ /* 0x000ea80000300a00 */
[----:B------:R-:W-:Y:S04]  /*57900*/  STL [R1+0x6b10], R49 ;  /* 0x006b103101007387 */ /* 0x000fe80000100800 */
[----:B------:R-:W-:Y:S04]  /*57910*/  STL [R1+0x6b0c], R48 ;  /* 0x006b0c3001007387 */ /* 0x000fe80000100800 */
[----:B------:R1:W-:Y:S04]  /*57920*/  STL [R1+0x6b08], R45 ;  /* 0x006b082d01007387 */ /* 0x0003e80000100800 */
[----:B------:R1:W-:Y:S01]  /*57930*/  STL [R1+0x6b04], R44 ;  /* 0x006b042c01007387 */ /* 0x0003e20000100800 */
[C---:B---3--:R-:W-:Y:S08]  /*57940*/  HMMA.1688.F32.TF32 R180, R36.reuse, R84, R180 ;  /* 0x0000005424b4723c */ /* 0x048ff000000810b4 */
[C---:B----4-:R-:W-:Y:S11]  /*57950*/  HMMA.1688.F32.TF32 R176, R36.reuse, R88, R176 ;  /* 0x0000005824b0723c */ /* 0x050ff600000810b0 */
[----:B------:R-:W-:Y:S04]  /*57960*/  @!UPT UIADD3 URZ, URZ, URZ, URZ ;  /* 0x0000003f3f3ff290 */ /* 0x000fe8000fffe03f */
[----:B------:R3:W-:Y:S01]  /*57970*/  STL.64 [R1+0x5b0], R180 ;  /* 0x0005b0b401007387 */ /* 0x0007e20000100a00 */
[C---:B--2---:R-:W-:Y:S08]  /*57980*/  HMMA.1688.F32.TF32 R172, R36.reuse, R92, R172 ;  /* 0x0000005c24ac723c */ /* 0x044ff000000810ac */
[----:B------:R-:W-:Y:S01]  /*57990*/  HMMA.1688.F32.TF32 R168, R36, R96, R168 ;  /* 0x0000006024a8723c */ /* 0x000fe200000810a8 */
[----:B------:R2:W-:Y:S01]  /*579a0*/  STL.64 [R1+0x5b8], R182 ;  /* 0x0005b8b601007387 */ /* 0x0005e20000100a00 */
[----:B-1----:R-:W-:Y:S01]  /*579b0*/  IMAD.MOV.U32 R45, RZ, RZ, R176 ;  /* 0x000000ffff2d7224 */ /* 0x002fe200078e00b0 */
[----:B------:R-:W-:-:S02]  /*579c0*/  MOV R44, R177 ;  /* 0x000000b1002c7202 */ /* 0x000fc40000000f00 */
[----:B------:R1:W-:Y:S04]  /*579d0*/  STL.64 [R1+0x5a8], R178 ;  /* 0x0005a8b201007387 */ /* 0x0003e80000100a00 */
[----:B---3--:R-:W3:Y:S04]  /*579e0*/  LDL.LU.64 R180, [R1+0x310] ;  /* 0x0003100001b47983 */ /* 0x008ee80000300a00 */
[----:B--2---:R-:W3:Y:S04]  /*579f0*/  LDL.LU.64 R182, [R1+0x318] ;  /* 0x0003180001b67983 */ /* 0x004ee80000300a00 */
[----:B------:R-:W2:Y:S01]  /*57a00*/  LDL.LU.64 R176, [R1+0x2f0] ;  /* 0x0002f00001b07983 */ /* 0x000ea20000300a00 */
[----:B------:R-:W-:-:S03]  /*57a10*/  IMAD.MOV.U32 R48, RZ, RZ, R175 ;  /* 0x000000ffff307224 */ /* 0x000fc600078e00af */
[----:B-1----:R-:W2:Y:S01]  /*57a20*/  LDL.LU.64 R178, [R1+0x2f8] ;  /* 0x0002f80001b27983 */ /* 0x002ea20000300a00 */
[----:B------:R-:W-:-:S03]  /*57a30*/  IMAD.MOV.U32 R49, RZ, RZ, R174 ;  /* 0x000000ffff317224 */ /* 0x000fc600078e00ae */
[----:B------:R-:W-:Y:S04]  /*57a40*/  STL [R1+0x6b18], R45 ;  /* 0x006b182d01007387 */ /* 0x000fe80000100800 */
[----:B------:R-:W-:Y:S04]  /*57a50*/  STL [R1+0x6b14], R44 ;  /* 0x006b142c01007387 */ /* 0x000fe80000100800 */
[----:B------:R1:W-:Y:S04]  /*57a60*/  STL.64 [R1+0x590], R172 ;  /* 0x000590ac01007387 */ /* 0x0003e80000100a00 */
[----:B------:R-:W-:Y:S04]  /*57a70*/  STL [R1+0x6b20], R48 ;  /* 0x006b203001007387 */ /* 0x000fe80000100800 */
[----:B------:R-:W-:Y:S04]  /*57a80*/  STL [R1+0x6b1c], R49 ;  /* 0x006b1c3101007387 */ /* 0x000fe80000100800 */
[----:B------:R4:W-:Y:S04]  /*57a90*/  STL.64 [R1+0x570], R168 ;  /* 0x000570a801007387 */ /* 0x0009e80000100a00 */
[----:B-1----:R-:W2:Y:S04]  /*57aa0*/  LDL.LU.64 R172, [R1+0x2d0] ;  /* 0x0002d00001ac7983 */ /* 0x002ea80000300a00 */
[----:B------:R-:W2:Y:S01]  /*57ab0*/  LDL.LU.64 R174, [R1+0x2d8] ;  /* 0x0002d80001ae7983 */ /* 0x000ea20000300a00 */
[----:B------:R-:W-:Y:S01]  /*57ac0*/  MOV R45, R170 ;  /* 0x000000aa002d7202 */ /* 0x000fe20000000f00 */
[----:B------:R-:W-:-:S02]  /*57ad0*/  IMAD.MOV.U32 R44, RZ, RZ, R171 ;  /* 0x000000ffff2c7224 */ /* 0x000fc400078e00ab */
[----:B----4-:R-:W4:Y:S04]  /*57ae0*/  LDL.LU.64 R168, [R1+0x150] ;  /* 0x0001500001a87983 */ /* 0x010f280000300a00 */
[----:B------:R-:W4:Y:S04]  /*57af0*/  LDL.LU.64 R170, [R1+0x158] ;  /* 0x0001580001aa7983 */ /* 0x000f280000300a00 */
[----:B------:R-:W-:Y:S04]  /*57b00*/  STL [R1+0x6b28], R45 ;  /* 0x006b282d01007387 */ /* 0x000fe80000100800 */
[----:B------:R1:W-:Y:S01]  /*57b10*/  STL [R1+0x6b24], R44 ;  /* 0x006b242c01007387 */ /* 0x0003e20000100800 */
[C---:B---3--:R-:W-:Y:S08]  /*57b20*/  HMMA.1688.F32.TF32 R180, R36.reuse, R100, R180 ;  /* 0x0000006424b4723c */ /* 0x048ff000000810b4 */
[C---:B--2---:R-:W-:Y:S11]  /*57b30*/  HMMA.1688.F32.TF32 R176, R36.reuse, R104, R176 ;  /* 0x0000006824b0723c */ /* 0x044ff600000810b0 */
[----:B------:R-:W-:Y:S04]  /*57b40*/  @!UPT UIADD3 URZ, URZ, URZ, URZ ;  /* 0x0000003f3f3ff290 */ /* 0x000fe8000fffe03f */
[----:B------:R2:W-:Y:S01]  /*57b50*/  STL.64 [R1+0x560], R180 ;  /* 0x000560b401007387 */ /* 0x0005e20000100a00 */
[----:B------:R-:W-:Y:S03]  /*57b60*/  HMMA.1688.F32.TF32 R172, R36, R108, R172 ;  /* 0x0000006c24ac723c */ /* 0x000fe600000810ac */
[----:B------:R3:W-:Y:S05]  /*57b70*/  STL.64 [R1+0x568], R182 ;  /* 0x000568b601007387 */ /* 0x0007ea0000100a00 */
[----:B------:R-:W-:Y:S01]  /*57b80*/  IMAD.MOV.U32 R49, RZ, RZ, R179 ;  /* 0x000000ffff317224 */ /* 0x000fe200078e00b3 */
[----:B-1----:R-:W-:Y:S01]  /*57b90*/  MOV R44, R177 ;  /* 0x000000b1002c7202 */ /* 0x002fe20000000f00 */
[----:B------:R-:W-:Y:S01]  /*57ba0*/  IMAD.MOV.U32 R48, RZ, RZ, R178 ;  /* 0x000000ffff307224 */ /* 0x000fe200078e00b2 */
[----:B--2---:R-:W2:Y:S01]  /*57bb0*/  LDL.LU.64 R180, [R1+0x90] ;  /* 0x0000900001b47983 */ /* 0x004ea20000300a00 */
[----:B------:R-:W-:-:S03]  /*57bc0*/  IMAD.MOV.U32 R45, RZ, RZ, R176 ;  /* 0x000000ffff2d7224 */ /* 0x000fc600078e00b0 */
[----:B---3--:R-:W2:Y:S04]  /*57bd0*/  LDL.LU.64 R182, [R1+0x98] ;  /* 0x0000980001b67983 */ /* 0x008ea80000300a00 */
[----:B------:R-:W3:Y:S04]  /*57be0*/  LDL.LU.64 R176, [R1+0x20] ;  /* 0x0000200001b07983 */ /* 0x000ee80000300a00 */
[----:B------:R-:W3:Y:S04]  /*57bf0*/  LDL.LU.64 R178, [R1+0x28] ;  /* 0x0000280001b27983 */ /* 0x000ee80000300a00 */
[----:B------:R-:W-:Y:S04]  /*57c00*/  STL [R1+0x6b38], R49 ;  /* 0x006b383101007387 */ /* 0x000fe80000100800 */
[----:B------:R-:W-:Y:S04]  /*57c10*/  STL [R1+0x6b34], R48 ;  /* 0x006b343001007387 */ /* 0x000fe80000100800 */
[----:B------:R-:W-:Y:S01]  /*57c20*/  STL [R1+0x6b30], R45 ;  /* 0x006b302d01007387 */ /* 0x000fe20000100800 */
[----:B----4-:R-:W-:Y:S03]  /*57c30*/  HMMA.1688.F32.TF32 R168, R36, R112, R168 ;  /* 0x0000007024a8723c */ /* 0x010fe600000810a8 */
[----:B------:R-:W-:Y:S04]  /*57c40*/  STL [R1+0x6b2c], R44 ;  /* 0x006b2c2c01007387 */ /* 0x000fe80000100800 */
[----:B------:R1:W-:Y:S04]  /*57c50*/  STL.64 [R1+0x310], R172 ;  /* 0x000310ac01007387 */ /* 0x0003e80000100a00 */
[----:B------:R4:W-:Y:S04]  /*57c60*/  STL.64 [R1+0x318], R174 ;  /* 0x000318ae01007387 */ /* 0x0009e80000100a00 */
[----:B-1----:R-:W3:Y:S04]  /*57c70*/  LDL.LU.64 R172, [R1+0x10] ;  /* 0x0000100001ac7983 */ /* 0x002ee80000300a00 */
[----:B----4-:R-:W4:Y:S05]  /*57c80*/  LDL.LU.64 R174, [R1+0x18] ;  /* 0x0000180001ae7983 */ /* 0x010f2a0000300a00 */
[----:B------:R-:W-:Y:S01]  /*57c90*/  MOV R49, R168 ;  /* 0x000000a800317202 */ /* 0x000fe20000000f00 */
[----:B------:R-:W-:Y:S01]  /*57ca0*/  IMAD.MOV.U32 R48, RZ, RZ, R169 ;  /* 0x000000ffff307224 */ /* 0x000fe200078e00a9 */
[----:B------:R-:W-:Y:S01]  /*57cb0*/  MOV R44, R171 ;  /* 0x000000ab002c7202 */ /* 0x000fe20000000f00 */
[----:B------:R-:W-:Y:S01]  /*57cc0*/  IMAD.MOV.U32 R45, RZ, RZ, R170 ;  /* 0x000000ffff2d7224 */ /* 0x000fe200078e00aa */
[----:B------:R-:W4:Y:S04]  /*57cd0*/  LDL.LU.64 R168, [R1] ;  /* 0x0000000001a87983 */ /* 0x000f280000300a00 */
[----:B------:R-:W4:Y:S04]  /*57ce0*/  LDL.LU.64 R170, [R1+0x8] ;  /* 0x0000080001aa7983 */ /* 0x000f280000300a00 */
[----:B------:R1:W-:Y:S04]  /*57cf0*/  STL [R1+0x6b50], R49 ;  /* 0x006b503101007387 */ /* 0x0003e80000100800 */
[----:B------:R1:W-:Y:S04]  /*57d00*/  STL [R1+0x6b4c], R48 ;  /* 0x006b4c3001007387 */ /* 0x0003e80000100800 */
[----:B------:R-:W-:Y:S04]  /*57d10*/  STL [R1+0x6b48], R45 ;  /* 0x006b482d01007387 */ /* 0x000fe80000100800 */
[----:B------:R-:W-:Y:S01]  /*57d20*/  STL [R1+0x6b44], R44 ;  /* 0x006b442c01007387 */ /* 0x000fe20000100800 */
[----:B------:R-:W-:Y:S01]  /*57d30*/  IMAD.MOV.U32 R224, RZ, RZ, R12 ;  /* 0x000000ffffe07224 */ /* 0x000fe200078e000c */
[----:B------:R-:W-:Y:S01]  /*57d40*/  MOV R226, R14 ;  /* 0x0000000e00e27202 */ /* 0x000fe20000000f00 */
[----:B------:R-:W-:-:S02]  /*57d50*/  IMAD.MOV.U32 R225, RZ, RZ, R13 ;  /* 0x000000ffffe17224 */ /* 0x000fc400078e000d */
[----:B------:R-:W-:Y:S01]  /*57d60*/  IMAD.MOV.U32 R227, RZ, RZ, R15 ;  /* 0x000000ffffe37224 */ /* 0x000fe200078e000f */
[C---:B--2---:R-:W-:Y:S08]  /*57d70*/  HMMA.1688.F32.TF32 R180, R36.reuse, R116, R180 ;  /* 0x0000007424b4723c */ /* 0x044ff000000810b4 */
[C---:B---3--:R-:W-:Y:S11]  /*57d80*/  HMMA.1688.F32.TF32 R176, R36.reuse, R120, R176 ;  /* 0x0000007824b0723c */ /* 0x048ff600000810b0 */
[----:B------:R-:W-:Y:S04]  /*57d90*/  @!UPT UIADD3 URZ, URZ, URZ, URZ ;  /* 0x0000003f3f3ff290 */ /* 0x000fe8000fffe03f */
[----:B------:R-:W-:Y:S01]  /*57da0*/  STL.64 [R1+0x2d0], R180 ;  /* 0x0002d0b401007387 */ /* 0x000fe20000100a00 */
[----:B----4-:R-:W-:Y:S08]  /*57db0*/  HMMA.1688.F32.TF32 R172, R36, R124, R172 ;  /* 0x0000007c24ac723c */ /* 0x010ff000000810ac */
[----:B------:R-:W-:Y:S01]  /*57dc0*/  IMAD.MOV.U32 R0, RZ, RZ, R179 ;  /* 0x000000ffff007224 */ /* 0x000fe200078e00b3 */
[----:B------:R-:W-:Y:S01]  /*57dd0*/  MOV R3, R178 ;  /* 0x000000b200037202 */ /* 0x000fe20000000f00 */
[----:B------:R-:W-:Y:S04]  /*57de0*/  STL.64 [R1+0x2d8], R182 ;  /* 0x0002d8b601007387 */ /* 0x000fe80000100a00 */
[----:B------:R-:W-:Y:S04]  /*57df0*/  STL [R1+0x6b40], R0 ;  /* 0x006b400001007387 */ /* 0x000fe80000100800 */
[----:B------:R-:W-:Y:S05]  /*57e00*/  STL [R1+0x6b3c], R3 ;  /* 0x006b3c0301007387 */ /* 0x000fea0000100800 */
[----:B------:R2:W-:Y:S01]  /*57e10*/  STL.64 [R1+0x20], R172 ;  /* 0x000020ac01007387 */ /* 0x0005e20000100a00 */
[----:B-1----:R-:W-:Y:S01]  /*57e20*/  IMAD.MOV.U32 R49, RZ, RZ, R174 ;  /* 0x000000ffff317224 */ /* 0x002fe200078e00ae */
[----:B------:R-:W-:-:S02]  /*57e30*/  MOV R48, R175 ;  /* 0x000000af00307202 */ /* 0x000fc40000000f00 */
[C---:B--2---:R-:W-:Y:S08]  /*57e40*/  HMMA.1688.F32.TF32 R172, R36.reuse, R128, R168 ;  /* 0x0000008024ac723c */ /* 0x044ff000000810a8 */
[----:B------:R-:W-:Y:S01]  /*57e50*/  HMMA.1688.F32.TF32 R168, R36, R132, R248 ;  /* 0x0000008424a8723c */ /* 0x000fe200000810f8 */
[----:B------:R-:W-:Y:S11]  /*57e60*/  IMAD.MOV.U32 R41, RZ, RZ, R176 ;  /* 0x000000ffff297224 */ /* 0x000ff600078e00b0 */
[----:B------:R-:W-:Y:S03]  /*57e70*/  @!UPT UIADD3 URZ, URZ, URZ, URZ ;  /* 0x0000003f3f3ff290 */ /* 0x000fe6000fffe03f */
[----:B------:R1:W-:Y:S04]  /*57e80*/  STL.64 [R1+0x10], R172 ;  /* 0x000010ac01007387 */ /* 0x0003e80000100a00 */
[----:B------:R2:W-:Y:S05]  /*57e90*/  STL.64 [R1+0x18], R174 ;  /* 0x000018ae01007387 */ /* 0x0005ea0000100a00 */
[----:B------:R-:W-:Y:S01]  /*57ea0*/  IMAD.MOV.U32 R45, RZ, RZ, R168 ;  /* 0x000000ffff2d7224 */ /* 0x000fe200078e00a8 */
[----:B------:R-:W-:Y:S01]  /*57eb0*/  MOV R0, R170 ;  /* 0x000000aa00007202 */ /* 0x000fe20000000f00 */
[----:B------:R-:W-:Y:S01]  /*57ec0*/  IMAD.MOV.U32 R44, RZ, RZ, R169 ;  /* 0x000000ffff2c7224 */ /* 0x000fe200078e00a9 */
[----:B------:R-:W-:Y:S01]  /*57ed0*/  MOV R169, R21 ;  /* 0x0000001500a97202 */ /* 0x000fe20000000f00 */
[----:B------:R-:W-:-:S02]  /*57ee0*/  IMAD.MOV.U32 R168, RZ, RZ, R20 ;  /* 0x000000ffffa87224 */ /* 0x000fc400078e0014 */
[----:B------:R-:W3:Y:S01]  /*57ef0*/  LDL.LU R20, [R1+0x6cec] ;  /* 0x006cec0001147983 */ /* 0x000ee20000300800 */
[----:B------:R-:W-:Y:S02]  /*57f00*/  IMAD.MOV.U32 R3, RZ, RZ, R171 ;  /* 0x000000ffff037224 */ /* 0x000fe400078e00ab */
[----:B------:R-:W-:Y:S01]  /*57f10*/  IMAD.MOV.U32 R170, RZ, RZ, R22 ;  /* 0x000000ffffaa7224 */ /* 0x000fe200078e0016 */
[----:B------:R-:W3:Y:S01]  /*57f20*/  LDL.LU R21, [R1+0x6ce8] ;  /* 0x006ce80001157983 */ /* 0x000ee20000300800 */
[----:B------:R-:W-:Y:S01]  /*57f30*/  IMAD.MOV.U32 R171, RZ, RZ, R23 ;  /* 0x000000ffffab7224 */ /* 0x000fe200078e0017 */
[----:B-1----:R-:W-:Y:S02]  /*57f40*/  MOV R172, R16 ;  /* 0x0000001000ac7202 */ /* 0x002fe40000000f00 */
[----:B------:R-:W3:Y:S01]  /*57f50*/  LDL.LU R22, [R1+0x6ce4] ;  /* 0x006ce40001167983 */ /* 0x000ee20000300800 */
[----:B------:R-:W-:-:S03]  /*57f60*/  IMAD.MOV.U32 R173, RZ, RZ, R17 ;  /* 0x000000ffffad7224 */ /* 0x000fc600078e0011 */
[----:B------:R-:W3:Y:S01]  /*57f70*/  LDL.LU R23, [R1+0x6ce0] ;  /* 0x006ce00001177983 */ /* 0x000ee20000300800 */
[----:B--2---:R-:W-:Y:S01]  /*57f80*/  IMAD.MOV.U32 R174, RZ, RZ, R18 ;  /* 0x000000ffffae7224 */ /* 0x004fe200078e0012 */
[----:B------:R-:W-:Y:S02]  /*57f90*/  MOV R175, R19 ;  /* 0x0000001300af7202 */ /* 0x000fe40000000f00 */
[----:B------:R-:W2:Y:S04]  /*57fa0*/  LDL.LU R16, [R1+0x6cdc] ;  /* 0x006cdc0001107983 */ /* 0x000ea80000300800 */
[----:B------:R-:W2:Y:S04]  /*57fb0*/  LDL.LU R17, [R1+0x6cd8] ;  /* 0x006cd80001117983 */ /* 0x000ea80000300800 */
[----:B------:R-:W2:Y:S04]  /*57fc0*/  LDL.LU R18, [R1+0x6cd4] ;  /* 0x006cd40001127983 */ /* 0x000ea80000300800 */
[----:B------:R-:W2:Y:S01]  /*57fd0*/  LDL.LU R19, [R1+0x6cd0] ;  /* 0x006cd00001137983 */ /* 0x000ea20000300800 */
[----:B------:R-:W-:-:S03]  /*57fe0*/  IMAD.MOV.U32 R40, RZ, RZ, R177 ;  /* 0x000000ffff287224 */ /* 0x000fc600078e00b1 */
[----:B------:R-:W4:Y:S01]  /*57ff0*/  LDL.LU R12, [R1+0x6ccc] ;  /* 0x006ccc00010c7983 */ /* 0x000f220000300800 */
[----:B------:R-:W-:-:S03]  /*58000*/  IMAD.MOV.U32 R176, RZ, RZ, R8 ;  /* 0x000000ffffb07224 */ /* 0x000fc600078e0008 */
[----:B------:R-:W4:Y:S01]  /*58010*/  LDL.LU R13, [R1+0x6cc8] ;  /* 0x006cc800010d7983 */ /* 0x000f220000300800 */
[----:B------:R-:W-:-:S03]  /*58020*/  MOV R177, R9 ;  /* 0x0000000900b17202 */ /* 0x000fc60000000f00 */
[----:B------:R-:W4:Y:S01]  /*58030*/  LDL.LU R14, [R1+0x6cc4] ;  /* 0x006cc400010e7983 */ /* 0x000f220000300800 */
        /* <DEDUP_REMOVED lines=11> */
[----:B------:R-:W4:Y:S04]  /*580f0*/  LDL.LU R4, [R1+0x6cac] ;  /* 0x006cac0001047983 */ /* 0x000f280000300800 */
[----:B------:R-:W4:Y:S04]  /*58100*/  LDL.LU R5, [R1+0x6ca8] ;  /* 0x006ca80001057983 */ /* 0x000f280000300800 */
[----:B------:R-:W4:Y:S04]  /*58110*/  LDL.LU R6, [R1+0x6ca4] ;  /* 0x006ca40001067983 */ /* 0x000f280000300800 */
[----:B------:R-:W4:Y:S01]  /*58120*/  LDL.LU R7, [R1+0x6ca0] ;  /* 0x006ca00001077983 */ /* 0x000f220000300800 */
[C---:B------:R-:W-:Y:S08]  /*58130*/  HMMA.1688.F32.TF32 R248, R36.reuse, R136, R32 ;  /* 0x0000008824f8723c */ /* 0x040ff00000081020 */
[----:B------:R-:W-:Y:S01]  /*58140*/  HMMA.1688.F32.TF32 R24, R36, R144, R24 ;  /* 0x000000902418723c */ /* 0x000fe20000081018 */
[----:B------:R-:W-:Y:S01]  /*58150*/  MOV R220, R163 ;  /* 0x000000a300dc7202 */ /* 0x000fe20000000f00 */
[----:B------:R-:W-:Y:S01]  /*58160*/  IMAD.MOV.U32 R221, RZ, RZ, R158 ;  /* 0x000000ffffdd7224 */ /* 0x000fe200078e009e */
[----:B------:R-:W-:Y:S01]  /*58170*/  LDS R33, [R223+0x40880] ;  /* 0x04088000df217984 */ /* 0x000fe20000000800 */
[----:B------:R-:W-:-:S03]  /*58180*/  IMAD.MOV.U32 R222, RZ, RZ, R159 ;  /* 0x000000ffffde7224 */ /* 0x000fc600078e009f */
[----:B------:R1:W-:Y:S01]  /*58190*/  LDS R35, [R223+0x40c80] ;  /* 0x040c8000df237984 */ /* 0x0003e20000000800 */
[----:B------:R-:W-:Y:S03]  /*581a0*/  HMMA.1688.F32.TF32 R224, R244, R42, R224 ;  /* 0x0000002af4e0723c */ /* 0x000fe600000810e0 */
[----:B------:R-:W-:Y:S04]  /*581b0*/  LDS R32, [R252+0x40880] ;  /* 0x04088000fc207984 */ /* 0x000fe80000000800 */
[----:B------:R-:W-:Y:S04]  /*581c0*/  STL.64 [R1+0x6938], R250 ;  /* 0x006938fa01007387 */ /* 0x000fe80000100a00 */
[----:B------:R1:W-:Y:S04]  /*581d0*/  STL.64 [R1+0x6930], R248 ;  /* 0x006930f801007387 */ /* 0x0003e80000100a00 */
[----:B------:R-:W-:Y:S04]  /*581e0*/  STL.64 [R1+0x6948], R30 ;  /* 0x0069481e01007387 */ /* 0x000fe80000100a00 */
[----:B------:R1:W-:Y:S04]  /*581f0*/  STL.64 [R1+0x6940], R28 ;  /* 0x0069401c01007387 */ /* 0x0003e80000100a00 */
[----:B------:R-:W-:Y:S04]  /*58200*/  STL.64 [R1+0x6958], R26 ;  /* 0x0069581a01007387 */ /* 0x000fe80000100a00 */
[----:B------:R1:W-:Y:S01]  /*58210*/  STL.64 [R1+0x6950], R24 ;  /* 0x0069501801007387 */ /* 0x0003e20000100a00 */
[----:B------:R-:W-:Y:S01]  /*58220*/  IMAD.MOV.U32 R96, RZ, RZ, R224 ;  /* 0x000000ffff607224 */ /* 0x000fe200078e00e0 */
[----:B-1----:R-:W-:Y:S01]  /*58230*/  MOV R223, R154 ;  /* 0x0000009a00df7202 */ /* 0x002fe20000000f00 */
[----:B------:R-:W-:Y:S01]  /*58240*/  IMAD.MOV.U32 R97, RZ, RZ, R225 ;  /* 0x000000ffff617224 */ /* 0x000fe200078e00e1 */
[----:B------:R-:W-:Y:S01]  /*58250*/  MOV R113, R226 ;  /* 0x000000e200717202 */ /* 0x000fe20000000f00 */
[----:B------:R-:W-:Y:S01]  /*58260*/  IMAD.MOV.U32 R224, RZ, RZ, R155 ;  /* 0x000000ffffe07224 */ /* 0x000fe200078e009b */
[----:B------:R-:W-:Y:S01]  /*58270*/  MOV R226, R151 ;  /* 0x0000009700e27202 */ /* 0x000fe20000000f00 */
[----:B------:R-:W-:Y:S01]  /*58280*/  IMAD.MOV.U32 R225, RZ, RZ, R150 ;  /* 0x000000ffffe17224 */ /* 0x000fe200078e0096 */
[----:B------:R-:W1:Y:S01]  /*58290*/  LDS R34, [R252+0x40c80] ;  /* 0x040c8000fc227984 */ /* 0x000e620000000800 */
[----:B------:R-:W-:-:S02]  /*582a0*/  IMAD.MOV.U32 R112, RZ, RZ, R227 ;  /* 0x000000ffff707224 */ /* 0x000fc400078e00e3 */
[----:B------:R-:W-:Y:S01]  /*582b0*/  IMAD.MOV.U32 R227, RZ, RZ, R146 ;  /* 0x000000ffffe37224 */ /* 0x000fe200078e0092 */
[----:B------:R-:W-:Y:S01]  /*582c0*/  MOV R249, R142 ;  /* 0x0000008e00f97202 */ /* 0x000fe20000000f00 */
[----:B------:R-:W-:Y:S02]  /*582d0*/  IMAD.MOV.U32 R248, RZ, RZ, R147 ;  /* 0x000000fffff87224 */ /* 0x000fe400078e0093 */
[----:B------:R-:W-:Y:S01]  /*582e0*/  IMAD.MOV.U32 R250, RZ, RZ, R143 ;  /* 0x000000fffffa7224 */ /* 0x000fe200078e008f */
[----:B------:R-:W-:Y:S01]  /*582f0*/  MOV R28, R139 ;  /* 0x0000008b001c7202 */ /* 0x000fe20000000f00 */
[----:B------:R-:W-:Y:S02]  /*58300*/  IMAD.MOV.U32 R251, RZ, RZ, R138 ;  /* 0x000000fffffb7224 */ /* 0x000fe400078e008a */
[----:B------:R-:W-:Y:S01]  /*58310*/  IMAD.MOV.U32 R29, RZ, RZ, R134 ;  /* 0x000000ffff1d7224 */ /* 0x000fe200078e0086 */
[----:B------:R-:W-:Y:S01]  /*58320*/  MOV R31, R130 ;  /* 0x00000082001f7202 */ /* 0x000fe20000000f00 */
[----:B------:R-:W-:Y:S01]  /*58330*/  IMAD.MOV.U32 R30, RZ, RZ, R135 ;  /* 0x000000ffff1e7224 */ /* 0x000fe200078e0087 */
[----:B------:R-:W-:Y:S01]  /*58340*/  MOV R24, R66 ;  /* 0x0000004200187202 */ /* 0x000fe20000000f00 */
[----:B------:R-:W-:-:S02]  /*58350*/  IMAD.MOV.U32 R25, RZ, RZ, R67 ;  /* 0x000000ffff197224 */ /* 0x000fc400078e0043 */
[----:B------:R-:W-:Y:S01]  /*58360*/  IMAD.MOV.U32 R26, RZ, RZ, R71 ;  /* 0x000000ffff1a7224 */ /* 0x000fe200078e0047 */
[C---:B---3--:R-:W-:Y:S08]  /*58370*/  HMMA.1688.F32.TF32 R20, R36.reuse, R148, R20 ;  /* 0x000000942414723c */ /* 0x048ff00000081014 */
[C---:B--2---:R-:W-:Y:S08]  /*58380*/  HMMA.1688.F32.TF32 R16, R36.reuse, R152, R16 ;  /* 0x000000982410723c */ /* 0x044ff00000081010 */
[C---:B----4-:R-:W-:Y:S08]  /*58390*/  HMMA.1688.F32.TF32 R12, R36.reuse, R156, R12 ;  /* 0x0000009c240c723c */ /* 0x050ff0000008100c */
[C---:B------:R-:W-:Y:S01]  /*583a0*/  HMMA.1688.F32.TF32 R8, R36.reuse, R160, R8 ;  /* 0x000000a02408723c */ /* 0x040fe20000081008 */
[----:B------:R-:W-:Y:S07]  /*583b0*/  STL.64 [R1+0x6968], R22 ;  /* 0x0069681601007387 */ /* 0x000fee0000100a00 */
[----:B------:R-:W-:Y:S01]  /*583c0*/  HMMA.1688.F32.TF32 R4, R36, R164, R4 ;  /* 0x000000a42404723c */ /* 0x000fe20000081004 */
        /* <DEDUP_REMOVED lines=9> */
[----:B------:R-:W3:Y:S04]  /*58460*/  LDL.LU R163, [R1+0x6c9c] ;  /* 0x006c9c0001a37983 */ /* 0x000ee80000300800 */
[----:B------:R-:W4:Y:S01]  /*58470*/  LDL.LU R158, [R1+0x6c98] ;  /* 0x006c9800019e7983 */ /* 0x000f220000300800 */
[----:B--2---:R-:W-:Y:S03]  /*58480*/  HMMA.1688.F32.TF32 R4, R244, R46, R180 ;  /* 0x0000002ef404723c */ /* 0x004fe600000810b4 */
[----:B------:R-:W4:Y:S04]  /*58490*/  LDL.LU R159, [R1+0x6c94] ;  /* 0x006c9400019f7983 */ /* 0x000f280000300800 */
[----:B------:R-:W2:Y:S04]  /*584a0*/  LDL.LU R154, [R1+0x6c90] ;  /* 0x006c9000019a7983 */ /* 0x000ea80000300800 */
[----:B------:R-:W2:Y:S04]  /*584b0*/  LDL.LU R155, [R1+0x6c8c] ;  /* 0x006c8c00019b7983 */ /* 0x000ea80000300800 */
[----:B------:R-:W2:Y:S04]  /*584c0*/  LDL.LU R150, [R1+0x6c88] ;  /* 0x006c880001967983 */ /* 0x000ea80000300800 */
[----:B------:R-:W2:Y:S04]  /*584d0*/  LDL.LU R151, [R1+0x6c84] ;  /* 0x006c840001977983 */ /* 0x000ea80000300800 */
[----:B------:R-:W2:Y:S01]  /*584e0*/  LDL.LU R146, [R1+0x6c80] ;  /* 0x006c800001927983 */ /* 0x000ea20000300800 */
[----:B------:R-:W-:Y:S01]  /*584f0*/  IMAD.MOV.U32 R92, RZ, RZ, R4 ;  /* 0x000000ffff5c7224 */ /* 0x000fe200078e0004 */
[----:B------:R-:W-:Y:S01]  /*58500*/  MOV R93, R5 ;  /* 0x00000005005d7202 */ /* 0x000fe20000000f00 */
[----:B------:R-:W-:Y:S01]  /*58510*/  IMAD.MOV.U32 R109, RZ, RZ, R6 ;  /* 0x000000ffff6d7224 */ /* 0x000fe200078e0006 */
[----:B------:R-:W2:Y:S01]  /*58520*/  LDL.LU R147, [R1+0x6c7c] ;  /* 0x006c7c0001937983 */ /* 0x000ea20000300800 */
[----:B------:R-:W-:-:S02]  /*58530*/  IMAD.MOV.U32 R108, RZ, RZ, R7 ;  /* 0x000000ffff6c7224 */ /* 0x000fc400078e0007 */
[----:B------:R-:W-:Y:S01]  /*58540*/  HMMA.1688.F32.TF32 R4, R244, R50, R176 ;  /* 0x00000032f404723c */ /* 0x000fe200000810b0 */
[----:B------:R-:W2:Y:S04]  /*58550*/  LDL.LU R142, [R1+0x6c78] ;  /* 0x006c7800018e7983 */ /* 0x000ea80000300800 */
[----:B------:R-:W2:Y:S04]  /*58560*/  LDL.LU R143, [R1+0x6c74] ;  /* 0x006c7400018f7983 */ /* 0x000ea80000300800 */
[----:B------:R-:W2:Y:S01]  /*58570*/  LDL.LU R138, [R1+0x6c70] ;  /* 0x006c7000018a7983 */ /* 0x000ea20000300800 */
[----:B------:R-:W-:-:S03]  /*58580*/  IMAD.MOV.U32 R20, RZ, RZ, R131 ;  /* 0x000000ffff147224 */ /* 0x000fc600078e0083 */
[----:B------:R-:W2:Y:S01]  /*58590*/  LDL.LU R139, [R1+0x6c6c] ;  /* 0x006c6c00018b7983 */ /* 0x000ea20000300800 */
[----:B------:R-:W-:-:S03]  /*585a0*/  IMAD.MOV.U32 R21, RZ, RZ, R126 ;  /* 0x000000ffff157224 */ /* 0x000fc600078e007e */
[----:B------:R-:W2:Y:S01]  /*585b0*/  LDL.LU R134, [R1+0x6c68] ;  /* 0x006c680001867983 */ /* 0x000ea20000300800 */
[----:B------:R-:W-:-:S03]  /*585c0*/  MOV R22, R127 ;  /* 0x0000007f00167202 */ /* 0x000fc60000000f00 */
[----:B------:R-:W2:Y:S03]  /*585d0*/  LDL.LU R135, [R1+0x6c64] ;  /* 0x006c640001877983 */ /* 0x000ea60000300800 */
[----:B------:R-:W-:Y:S01]  /*585e0*/  MOV R88, R4 ;  /* 0x0000000400587202 */ /* 0x000fe20000000f00 */
[----:B------:R-:W-:Y:S01]  /*585f0*/  IMAD.MOV.U32 R89, RZ, RZ, R5 ;  /* 0x000000ffff597224 */ /* 0x000fe200078e0005 */
[----:B------:R-:W-:Y:S01]  /*58600*/  MOV R104, R7 ;  /* 0x0000000700687202 */ /* 0x000fe20000000f00 */
[----:B------:R-:W-:Y:S01]  /*58610*/  IMAD.MOV.U32 R105, RZ, RZ, R6 ;  /* 0x000000ffff697224 */ /* 0x000fe200078e0006 */
[----:B------:R-:W2:Y:S01]  /*58620*/  LDL.LU R130, [R1+0x6c60] ;  /* 0x006c600001827983 */ /* 0x000ea20000300800 */
[----:B------:R-:W-:Y:S01]  /*58630*/  HMMA.1688.F32.TF32 R4, R244, R54, R172 ;  /* 0x00000036f404723c */ /* 0x000fe200000810ac */
[----:B------:R-:W-:Y:S02]  /*58640*/  IMAD.MOV.U32 R23, RZ, RZ, R122 ;  /* 0x000000ffff177224 */ /* 0x000fe400078e007a */
[----:B------:R-:W2:Y:S01]  /*58650*/  LDL.LU R131, [R1+0x6c5c] ;  /* 0x006c5c0001837983 */ /* 0x000ea20000300800 */
[----:B------:R-:W-:-:S03]  /*58660*/  IMAD.MOV.U32 R16, RZ, RZ, R123 ;  /* 0x000000ffff107224 */ /* 0x000fc600078e007b */
[----:B------:R-:W2:Y:S01]  /*58670*/  LDL.LU R126, [R1+0x6c58] ;  /* 0x006c5800017e7983 */ /* 0x000ea20000300800 */
[----:B------:R-:W-:-:S03]  /*58680*/  MOV R17, R118 ;  /* 0x0000007600117202 */ /* 0x000fc60000000f00 */
[----:B------:R-:W2:Y:S01]  /*58690*/  LDL.LU R127, [R1+0x6c54] ;  /* 0x006c5400017f7983 */ /* 0x000ea20000300800 */
[----:B------:R-:W-:-:S03]  /*586a0*/  IMAD.MOV.U32 R18, RZ, RZ, R119 ;  /* 0x000000ffff127224 */ /* 0x000fc600078e0077 */
[----:B------:R-:W2:Y:S01]  /*586b0*/  LDL.LU R122, [R1+0x6c50] ;  /* 0x006c5000017a7983 */ /* 0x000ea20000300800 */
[----:B------:R-:W-:-:S03]  /*586c0*/  IMAD.MOV.U32 R19, RZ, RZ, R114 ;  /* 0x000000ffff137224 */ /* 0x000fc600078e0072 */
[----:B------:R-:W2:Y:S04]  /*586d0*/  LDL.LU R123, [R1+0x6c4c] ;  /* 0x006c4c00017b7983 */ /* 0x000ea80000300800 */
[----:B------:R-:W2:Y:S01]  /*586e0*/  LDL.LU R118, [R1+0x6c48] ;  /* 0x006c480001767983 */ /* 0x000ea20000300800 */
[----:B------:R-:W-:Y:S01]  /*586f0*/  IMAD.MOV.U32 R84, RZ, RZ, R4 ;  /* 0x000000ffff547224 */ /* 0x000fe200078e0004 */
[----:B------:R-:W-:Y:S01]  /*58700*/  MOV R101, R6 ;  /* 0x0000000600657202 */ /* 0x000fe20000000f00 */
[----:B------:R-:W-:Y:S01]  /*58710*/  IMAD.MOV.U32 R85, RZ, RZ, R5 ;  /* 0x000000ffff557224 */ /* 0x000fe200078e0005 */
[----:B------:R-:W2:Y:S01]  /*58720*/  LDL.LU R119, [R1+0x6c44] ;  /* 0x006c440001777983 */ /* 0x000ea20000300800 */
[----:B------:R-:W-:Y:S02]  /*58730*/  IMAD.MOV.U32 R100, RZ, RZ, R7 ;  /* 0x000000ffff647224 */ /* 0x000fe400078e0007 */
[----:B------:R-:W-:Y:S01]  /*58740*/  HMMA.1688.F32.TF32 R4, R244, R58, R168 ;  /* 0x0000003af404723c */ /* 0x000fe200000810a8 */
[----:B------:R-:W2:Y:S04]  /*58750*/  LDL.LU R114, [R1+0x6c40] ;  /* 0x006c400001727983 */ /* 0x000ea80000300800 */
[----:B------:R-:W2:Y:S04]  /*58760*/  LDL.LU R180, [R1+0x120] ;  /* 0x0001200001b47983 */ /* 0x000ea80000300800 */
[----:B------:R-:W2:Y:S04]  /*58770*/  LDL.LU R181, [R1+0x124] ;  /* 0x0001240001b57983 */ /* 0x000ea80000300800 */
[----:B------:R-:W2:Y:S04]  /*58780*/  LDL.LU R182, [R1+0x128] ;  /* 0x0001280001b67983 */ /* 0x000ea80000300800 */
[----:B------:R-:W2:Y:S01]  /*58790*/  LDL.LU R183, [R1+0x12c] ;  /* 0x00012c0001b77983 */ /* 0x000ea20000300800 */
[----:B------:R-:W-:-:S03]  /*587a0*/  MOV R12, R115 ;  /* 0x00000073000c7202 */ /* 0x000fc60000000f00 */
[----:B------:R-:W2:Y:S01]  /*587b0*/  LDL.LU R176, [R1+0x110] ;  /* 0x0001100001b07983 */ /* 0x000ea20000300800 */
[----:B------:R-:W-:-:S03]  /*587c0*/  IMAD.MOV.U32 R13, RZ, RZ, R110 ;  /* 0x000000ffff0d7224 */ /* 0x000fc600078e006e */
        /* <DEDUP_REMOVED lines=21> */
[----:B------:R-:W-:-:S03]  /*58920*/  IMAD.MOV.U32 R171, RZ, RZ, R90 ;  /* 0x000000ffffab7224 */ /* 0x000fc600078e005a */
[----:B------:R-:W2:Y:S01]  /*58930*/  LDL.LU R99, [R1+0x6c1c] ;  /* 0x006c1c0001637983 */ /* 0x000ea20000300800 */
[----:B------:R-:W-:-:S03]  /*58940*/  MOV R120, R5 ;  /* 0x0000000500787202 */ /* 0x000fc60000000f00 */
[----:B------:R-:W2:Y:S01]  /*58950*/  LDL.LU R94, [R1+0x6c18] ;  /* 0x006c1800015e7983 */ /* 0x000ea20000300800 */
[----:B------:R-:W-:Y:S01]  /*58960*/  MOV R4, R91 ;  /* 0x0000005b00047202 */ /* 0x000fe20000000f00 */
[----:B------:R-:W-:Y:S02]  /*58970*/  IMAD.MOV.U32 R117, RZ, RZ, R6 ;  /* 0x000000ffff757224 */ /* 0x000fe400078e0006 */
[----:B------:R-:W2:Y:S01]  /*58980*/  LDL.LU R95, [R1+0x6c14] ;  /* 0x006c1400015f7983 */ /* 0x000ea20000300800 */
[----:B------:R-:W-:-:S03]  /*58990*/  IMAD.MOV.U32 R5, RZ, RZ, R86 ;  /* 0x000000ffff057224 */ /* 0x000fc600078e0056 */
[----:B------:R-:W2:Y:S01]  /*589a0*/  LDL.LU R90, [R1+0x6c10] ;  /* 0x006c1000015a7983 */ /* 0x000ea20000300800 */
[----:B------:R-:W-:Y:S01]  /*589b0*/  IMAD.MOV.U32 R116, RZ, RZ, R7 ;  /* 0x000000ffff747224 */ /* 0x000fe200078e0007 */
[----:B------:R-:W-:Y:S01]  /*589c0*/  MOV R7, R82 ;  /* 0x0000005200077202 */ /* 0x000fe20000000f00 */
[----:B------:R-:W-:Y:S01]  /*589d0*/  IMAD.MOV.U32 R6, RZ, RZ, R87 ;  /* 0x000000ffff067224 */ /* 0x000fe200078e0057 */
        /* <DEDUP_REMOVED lines=17> */
[----:B------:R-:W3:Y:S04]  /*58af0*/  LDL.LU R62, [R1+0x6be8] ;  /* 0x006be800013e7983 */ /* 0x000ee80000300800 */
[----:B------:R-:W3:Y:S04]  /*58b00*/  LDL.LU R63, [R1+0x6be4] ;  /* 0x006be400013f7983 */ /* 0x000ee80000300800 */
[----:B------:R-:W4:Y:S04]  /*58b10*/  LDL.LU R70, [R1+0x6be0] ;  /* 0x006be00001467983 */ /* 0x000f280000300800 */
[----:B------:R-:W4:Y:S04]  /*58b20*/  LDL.LU R66, [R1+0x6bdc] ;  /* 0x006bdc0001427983 */ /* 0x000f280000300800 */
[----:B------:R-:W4:Y:S04]  /*58b30*/  LDL.LU R67, [R1+0x6bd8] ;  /* 0x006bd80001437983 */ /* 0x000f280000300800 */
[----:B------:R-:W4:Y:S01]  /*58b40*/  LDL.LU R71, [R1+0x6bd4] ;  /* 0x006bd40001477983 */ /* 0x000f220000300800 */
[----:B------:R-:W-:-:S03]  /*58b50*/  MOV R27, R2 ;  /* 0x00000002001b7202 */ /* 0x000fc60000000f00 */
[----:B------:R-:W4:Y:S01]  /*58b60*/  LDL.LU R2, [R1+0x6bd0] ;  /* 0x006bd00001027983 */ /* 0x000f220000300800 */
[C---:B--2---:R-:W-:Y:S08]  /*58b70*/  HMMA.1688.F32.TF32 R168, R244.reuse, R74, R168 ;  /* 0x0000004af4a8723c */ /* 0x044ff000000810a8 */
[C---:B---3--:R-:W-:Y:S08]  /*58b80*/  HMMA.1688.F32.TF32 R180, R244.reuse, R62, R180 ;  /* 0x0000003ef4b4723c */ /* 0x048ff000000810b4 */
[C---:B----4-:R-:W-:Y:S08]  /*58b90*/  HMMA.1688.F32.TF32 R176, R244.reuse, R66, R176 ;  /* 0x00000042f4b0723c */ /* 0x050ff000000810b0 */
[----:B------:R-:W-:Y:S08]  /*58ba0*/  HMMA.1688.F32.TF32 R172, R244, R70, R172 ;  /* 0x00000046f4ac723c */ /* 0x000ff000000810ac */
[----:B------:R-:W-:Y:S01]  /*58bb0*/  MOV R125, R182 ;  /* 0x000000b6007d7202 */ /* 0x000fe20000000f00 */
[----:B------:R-:W-:-:S02]  /*58bc0*/  IMAD.MOV.U32 R124, RZ, RZ, R183 ;  /* 0x000000ffff7c7224 */ /* 0x000fc400078e00b7 */
[----:B------:R-:W-:Y:S01]  /*58bd0*/  IMAD.MOV.U32 R129, RZ, RZ, R180 ;  /* 0x000000ffff817224 */ /* 0x000fe200078e00b4 */
[----:B------:R-:W2:Y:S01]  /*58be0*/  LDL.LU.64 R182, [R1+0x6bc8] ;  /* 0x006bc80001b67983 */ /* 0x000ea20000300a00 */
[----:B------:R-:W-:-:S03]  /*58bf0*/  IMAD.MOV.U32 R128, RZ, RZ, R181 ;  /* 0x000000ffff807224 */ /* 0x000fc600078e00b5 */
[----:B------:R-:W2:Y:S01]  /*58c00*/  LDL.LU.64 R180, [R1+0x6bc0] ;  /* 0x006bc00001b47983 */ /* 0x000ea20000300a00 */
[----:B------:R-:W-:Y:S01]  /*58c10*/  IMAD.MOV.U32 R53, RZ, RZ, R178 ;  /* 0x000000ffff357224 */ /* 0x000fe200078e00b2 */
[----:B------:R-:W-:Y:S01]  /*58c20*/  MOV R56, R177 ;  /* 0x000000b100387202 */ /* 0x000fe20000000f00 */
[----:B------:R-:W-:Y:S02]  /*58c30*/  IMAD.MOV.U32 R52, RZ, RZ, R179 ;  /* 0x000000ffff347224 */ /* 0x000fe400078e00b3 */
[----:B------:R-:W-:Y:S01]  /*58c40*/  IMAD.MOV.U32 R57, RZ, RZ, R176 ;  /* 0x000000ffff397224 */ /* 0x000fe200078e00b0 */
[----:B------:R-:W3:Y:S01]  /*58c50*/  LDL.LU.64 R178, [R1+0x6bb8] ;  /* 0x006bb80001b27983 */ /* 0x000ee20000300a00 */
[----:B------:R-:W-:Y:S01]  /*58c60*/  MOV R69, R170 ;  /* 0x000000aa00457202 */ /* 0x000fe20000000f00 */
[----:B------:R-:W-:Y:S02]  /*58c70*/  IMAD.MOV.U32 R61, RZ, RZ, R174 ;  /* 0x000000ffff3d7224 */ /* 0x000fe400078e00ae */
[----:B------:R-:W3:Y:S01]  /*58c80*/  LDL.LU.64 R176, [R1+0x6bb0] ;  /* 0x006bb00001b07983 */ /* 0x000ee20000300a00 */
[----:B------:R-:W-:Y:S01]  /*58c90*/  MOV R60, R175 ;  /* 0x000000af003c7202 */ /* 0x000fe20000000f00 */
[----:B------:R-:W-:Y:S01]  /*58ca0*/  IMAD.MOV.U32 R64, RZ, RZ, R173 ;  /* 0x000000ffff407224 */ /* 0x000fe200078e00ad */
[----:B------:R-:W-:Y:S01]  /*58cb0*/  MOV R65, R172 ;  /* 0x000000ac00417202 */ /* 0x000fe20000000f00 */
[----:B------:R-:W4:Y:S01]  /*58cc0*/  LDL.LU.64 R174, [R1+0x6ba8] ;  /* 0x006ba80001ae7983 */ /* 0x000f220000300a00 */
[----:B------:R-:W-:-:S02]  /*58cd0*/  IMAD.MOV.U32 R68, RZ, RZ, R171 ;  /* 0x000000ffff447224 */ /* 0x000fc400078e00ab */
[----:B------:R-:W-:Y:S01]  /*58ce0*/  IMAD.MOV.U32 R73, RZ, RZ, R168 ;  /* 0x000000ffff497224 */ /* 0x000fe200078e00a8 */
[----:B------:R-:W4:Y:S01]  /*58cf0*/  LDL.LU.64 R172, [R1+0x6ba0] ;  /* 0x006ba00001ac7983 */ /* 0x000f220000300a00 */
[----:B------:R-:W-:-:S03]  /*58d00*/  IMAD.MOV.U32 R72, RZ, RZ, R169 ;  /* 0x000000ffff487224 */ /* 0x000fc600078e00a9 */
[----:B------:R-:W2:Y:S04]  /*58d10*/  LDL.LU.64 R170, [R1+0x6b98] ;  /* 0x006b980001aa7983 */ /* 0x000ea80000300a00 */
[----:B------:R-:W2:Y:S01]  /*58d20*/  LDL.LU.64 R168, [R1+0x6b90] ;  /* 0x006b900001a87983 */ /* 0x000ea20000300a00 */
[C---:B------:R-:W-:Y:S11]  /*58d30*/  HMMA.1688.F32.TF32 R4, R244.reuse, R78, R4 ;  /* 0x0000004ef404723c */ /* 0x040ff60000081004 */
[----:B------:R-:W-:Y:S11]  /*58d40*/  @!UPT UIADD3 URZ, URZ, URZ, URZ ;  /* 0x0000003f3f3ff290 */ /* 0x000ff6000fffe03f */
[----:B------:R-:W-:Y:S02]  /*58d50*/  @!UPT UIADD3 URZ, URZ, URZ, URZ ;  /* 0x0000003f3f3ff290 */ /* 0x000fe4000fffe03f */
[----:B------:R-:W-:Y:S01]  /*58d60*/  IMAD.MOV.U32 R81, RZ, RZ, R4 ;  /* 0x000000ffff517224 */ /* 0x000fe200078e0004 */
[----:B------:R-:W-:Y:S01]  /*58d70*/  MOV R80, R5 ;  /* 0x0000000500507202 */ /* 0x000fe20000000f00 */
[----:B------:R-:W-:Y:S02]  /*58d80*/  IMAD.MOV.U32 R77, RZ, RZ, R6 ;  /* 0x000000ffff4d7224 */ /* 0x000fe400078e0006 */
[----:B------:R-:W-:Y:S02]  /*58d90*/  IMAD.MOV.U32 R76, RZ, RZ, R7 ;  /* 0x000000ffff4c7224 */ /* 0x000fe400078e0007 */
[C---:B------:R-:W-:Y:S08]  /*58da0*/  HMMA.1688.F32.TF32 R4, R244.reuse, R82, R36 ;  /* 0x00000052f404723c */ /* 0x040ff00000081024 */
[C---:B------:R-:W-:Y:S08]  /*58db0*/  HMMA.1688.F32.TF32 R36, R244.reuse, R86, R8 ;  /* 0x00000056f424723c */ /* 0x040ff00000081008 */
[C---:B------:R-:W-:Y:S07]  /*58dc0*/  HMMA.1688.F32.TF32 R8, R244.reuse, R90, R12 ;  /* 0x0000005af408723c */ /* 0x040fee000008100c */
[----:B------:R-:W-:Y:S04]  /*58dd0*/  STL.64 [R1+0x7f0], R4 ;  /* 0x0007f00401007387 */ /* 0x000fe80000100a00 */
[----:B------:R1:W-:Y:S02]  /*58de0*/  STL.64 [R1+0x7f8], R6 ;  /* 0x0007f80601007387 */ /* 0x0003e40000100a00 */
[C---:B-1----:R-:W-:Y:S02]  /*58df0*/  HMMA.1688.F32.TF32 R4, R244.reuse, R94, R16 ;  /* 0x0000005ef404723c */ /* 0x042fe40000081010 */
[----:B------:R-:W-:Y:S04]  /*58e00*/  STL.64 [R1+0x7e0], R36 ;  /* 0x0007e02401007387 */ /* 0x000fe80000100a00 */
[----:B------:R-:W-:Y:S02]  /*58e10*/  STL.64 [R1+0x7e8], R38 ;  /* 0x0007e82601007387 */ /* 0x000fe40000100a00 */
[C---:B------:R-:W-:Y:S02]  /*58e20*/  HMMA.1688.F32.TF32 R12, R244.reuse, R98, R20 ;  /* 0x00000062f40c723c */ /* 0x040fe40000081014 */
[----:B------:R-:W-:Y:S04]  /*58e30*/  STL.64 [R1+0x7d0], R8 ;  /* 0x0007d00801007387 */ /* 0x000fe80000100a00 */
[----:B------:R1:W-:Y:S09]  /*58e40*/  STL.64 [R1+0x7d8], R10 ;  /* 0x0007d80a01007387 */ /* 0x0003f20000100a00 */
[----:B------:R-:W-:Y:S01]  /*58e50*/  STL.64 [R1+0x7c0], R4 ;  /* 0x0007c00401007387 */ /* 0x000fe20000100a00 */
[C---:B-1----:R-:W-:Y:S03]  /*58e60*/  HMMA.1688.F32.TF32 R8, R244.reuse, R102, R24 ;  /* 0x00000066f408723c */ /* 0x042fe60000081018 */
[----:B------:R1:W-:Y:S05]  /*58e70*/  STL.64 [R1+0x7c8], R6 ;  /* 0x0007c80601007387 */ /* 0x0003ea0000100a00 */
[C---:B-1----:R-:W-:Y:S01]  /*58e80*/  HMMA.1688.F32.TF32 R4, R244.reuse, R106, R28 ;  /* 0x0000006af404723c */ /* 0x042fe2000008101c */
[----:B------:R-:W-:Y:S04]  /*58e90*/  STL.64 [R1+0x7b0], R12 ;  /* 0x0007b00c01007387 */ /* 0x000fe80000100a00 */
[----:B------:R1:W-:Y:S10]  /*58ea0*/  STL.64 [R1+0x7b8], R14 ;  /* 0x0007b80e01007387 */ /* 0x0003f40000100a00 */
[----:B------:R-:W-:Y:S04]  /*58eb0*/  STL.64 [R1+0x7a0], R8 ;  /* 0x0007a00801007387 */ /* 0x000fe80000100a00 */
[----:B------:R1:W-:Y:S02]  /*58ec0*/  STL.64 [R1+0x7a8], R10 ;  /* 0x0007a80a01007387 */ /* 0x0003e40000100a00 */
[C---:B-1----:R-:W-:Y:S02]  /*58ed0*/  HMMA.1688.F32.TF32 R12, R244.reuse, R110, R248 ;  /* 0x0000006ef40c723c */ /* 0x042fe400000810f8 */
[----:B------:R-:W-:Y:S06]  /*58ee0*/  STL.64 [R1+0x790], R4 ;  /* 0x0007900401007387 */ /* 0x000fec0000100a00 */
[C---:B------:R-:W-:Y:S01]  /*58ef0*/  HMMA.1688.F32.TF32 R8, R244.reuse, R114, R224 ;  /* 0x00000072f408723c */ /* 0x040fe200000810e0 */
[----:B------:R1:W-:Y:S07]  /*58f00*/  STL.64 [R1+0x798], R6 ;  /* 0x0007980601007387 */ /* 0x0003ee0000100a00 */
[C---:B-1----:R-:W-:Y:S07]  /*58f10*/  HMMA.1688.F32.TF32 R4, R244.reuse, R118, R220 ;  /* 0x00000076f404723c */ /* 0x042fee00000810dc */
[----:B------:R-:W-:Y:S04]  /*58f20*/  STL.64 [R1+0x780], R12 ;  /* 0x0007800c01007387 */ /* 0x000fe80000100a00 */
[----:B------:R-:W-:Y:S04]  /*58f30*/  STL.64 [R1+0x788], R14 ;  /* 0x0007880e01007387 */ /* 0x000fe80000100a00 */
[----:B------:R-:W-:Y:S04]  /*58f40*/  STL.64 [R1+0x770], R8 ;  /* 0x0007700801007387 */ /* 0x000fe80000100a00 */
[----:B------:R-:W-:Y:S04]  /*58f50*/  STL.64 [R1+0x778], R10 ;  /* 0x0007780a01007387 */ /* 0x000fe80000100a00 */
[----:B------:R-:W-:Y:S04]  /*58f60*/  STL.64 [R1+0x760], R4 ;  /* 0x0007600401007387 */ /* 0x000fe80000100a00 */
[----:B------:R3:W-:Y:S02]  /*58f70*/  STL.64 [R1+0x768], R6 ;  /* 0x0007680601007387 */ /* 0x0007e40000100a00 */
[C---:B---3--:R-:W-:Y:S08]  /*58f80*/  HMMA.1688.F32.TF32 R4, R244.reuse, R130, R176 ;  /* 0x00000082f404723c */ /* 0x048ff000000810b0 */
[C---:B----4-:R-:W-:Y:S08]  /*58f90*/  HMMA.1688.F32.TF32 R8, R244.reuse, R126, R172 ;  /* 0x0000007ef408723c */ /* 0x050ff000000810ac */
[----:B--2---:R-:W-:Y:S11]  /*58fa0*/  HMMA.1688.F32.TF32 R12, R244, R122, R168 ;  /* 0x0000007af40c723c */ /* 0x004ff600000810a8 */
[----:B------:R-:W-:Y:S11]  /*58fb0*/  @!UPT UIADD3 URZ, URZ, URZ, URZ ;  /* 0x0000003f3f3ff290 */ /* 0x000ff6000fffe03f */
[----:B------:R-:W-:Y:S01]  /*58fc0*/  @!UPT UIADD3 URZ, URZ, URZ, URZ ;  /* 0x0000003f3f3ff290 */ /* 0x000fe2000fffe03f */
[----:B------:R-:W-:Y:S04]  /*58fd0*/  STL.64 [R1+0x750], R12 ;  /* 0x0007500c01007387 */ /* 0x000fe80000100a00 */
[----:B------:R-:W-:Y:S04]  /*58fe0*/  STL.64 [R1+0x758], R14 ;  /* 0x0007580e01007387 */ /* 0x000fe80000100a00 */
[----:B------:R-:W-:Y:S04]  /*58ff0*/  STL.64 [R1+0x740], R8 ;  /* 0x0007400801007387 */ /* 0x000fe80000100a00 */
[----:B------:R-:W-:Y:S04]  /*59000*/  STL.64 [R1+0x748], R10 ;  /* 0x0007480a01007387 */ /* 0x000fe80000100a00 */
[----:B------:R1:W-:Y:S04]  /*59010*/  STL.64 [R1+0x738], R6 ;  /* 0x0007380601007387 */ /* 0x0003e80000100a00 */
[----:B------:R-:W2:Y:S04]  /*59020*/  LDL.LU R224, [R1+0x340] ;  /* 0x0003400001e07983 */ /* 0x000ea80000300800 */
[----:B------:R-:W2:Y:S04]  /*59030*/  LDL.LU R225, [R1+0x344] ;  /* 0x0003440001e17983 */ /* 0x000ea80000300800 */
[----:B------:R-:W2:Y:S04]  /*59040*/  LDL.LU R226, [R1+0x348] ;  /* 0x0003480001e27983 */ /* 0x000ea80000300800 */
[----:B------:R-:W2:Y:S01]  /*59050*/  LDL.LU R227, [R1+0x34c] ;  /* 0x00034c0001e37983 */ /* 0x000ea20000300800 */
[----:B------:R-:W-:Y:S01]  /*59060*/  MOV R132, R4 ;  /* 0x0000000400847202 */ /* 0x000fe20000000f00 */
[----:B------:R-:W-:-:S02]  /*59070*/  IMAD.MOV.U32 R133, RZ, RZ, R5 ;  /* 0x000000ffff857224 */ /* 0x000fc400078e0005 */
[----:B-1----:R-:W-:Y:S03]  /*59080*/  HMMA.1688.F32.TF32 R4, R244, R134, R180 ;  /* 0x00000086f404723c */ /* 0x002fe600000810b4 */
[----:B------:R-:W-:Y:S04]  /*59090*/  STL [R1+0x692c], R133 ;  /* 0x00692c8501007387 */ /* 0x000fe80000100800 */
[----:B------:R-:W-:Y:S11]  /*590a0*/  STL [R1+0x6928], R132 ;  /* 0x0069288401007387 */ /* 0x000ff60000100800 */
[----:B------:R-:W-:Y:S05]  /*590b0*/  @!UPT UIADD3 URZ, URZ, URZ, URZ ;  /* 0x0000003f3f3ff290 */ /* 0x000fea000fffe03f */
[----:B------:R1:W-:Y:S04]  /*590c0*/  STL.64 [R1+0x728], R6 ;  /* 0x0007280601007387 */ /* 0x0003e80000100a00 */
[----:B------:R-:W3:Y:S04]  /*590d0*/  LDL.LU R220, [R1+0x300] ;  /* 0x0003000001dc7983 */ /* 0x000ee80000300800 */
[----:B------:R-:W3:Y:S04]  /*590e0*/  LDL.LU R221, [R1+0x304] ;  /* 0x0003040001dd7983 */ /* 0x000ee80000300800 */
[----:B------:R-:W3:Y:S01]  /*590f0*/  LDL.LU R222, [R1+0x308] ;  /* 0x0003080001de7983 */ /* 0x000ee20000300800 */
[----:B------:R-:W-:Y:S01]  /*59100*/  IMAD.MOV.U32 R136, RZ, RZ, R4 ;  /* 0x000000ffff887224 */ /* 0x000fe200078e0004 */
[----:B------:R-:W-:-:S02]  /*59110*/  MOV R137, R5 ;  /* 0x0000000500897202 */ /* 0x000fc40000000f00 */
[C---:B-1----:R-:W-:Y:S01]  /*59120*/  HMMA.1688.F32.TF32 R4, R244.reuse, R138, R184 ;  /* 0x0000008af404723c */ /* 0x042fe200000810b8 */
[----:B------:R-:W-:Y:S02]  /*59130*/  IMAD.MOV.U32 R223, RZ, RZ, R2 ;  /* 0x000000ffffdf7224 */ /* 0x000fe400078e0002 */
[----:B------:R-:W4:Y:S11]  /*59140*/  LDL.LU R2, [R1+0x6b88] ;  /* 0x006b880001027983 */ /* 0x000f360000300800 */
[----:B------:R-:W-:Y:S10]  /*59150*/  @!UPT UIADD3 URZ, URZ, URZ, URZ ;  /* 0x0000003f3f3ff290 */ /* 0x000ff4000fffe03f */
[----:B------:R-:W-:Y:S01]  /*59160*/  IMAD.MOV.U32 R140, RZ, RZ, R4 ;  /* 0x000000ffff8c7224 */ /* 0x000fe200078e0004 */
[----:B------:R-:W-:Y:S01]  /*59170*/  MOV R141, R5 ;  /* 0x00000005008d7202 */ /* 0x000fe20000000f00 */
[----:B------:R-:W-:Y:S02]  /*59180*/  IMAD.MOV.U32 R133, RZ, RZ, R6 ;  /* 0x000000ffff857224 */ /* 0x000fe400078e0006 */
[----:B------:R-:W-:Y:S02]  /*59190*/  IMAD.MOV.U32 R132, RZ, RZ, R7 ;  /* 0x000000ffff847224 */ /* 0x000fe400078e0007 */
[C---:B------:R-:W-:Y:S11]  /*591a0*/  HMMA.1688.F32.TF32 R4, R244.reuse, R142, R188 ;  /* 0x0000008ef404723c */ /* 0x040ff600000810bc */
[----:B------:R-:W-:Y:S11]  /*591b0*/  @!UPT UIADD3 URZ, URZ, URZ, URZ ;  /* 0x0000003f3f3ff290 */ /* 0x000ff6000fffe03f */
[----:B------:R-:W-:Y:S01]  /*591c0*/  @!UPT UIADD3 URZ, URZ, URZ, URZ ;  /* 0x0000003f3f3ff290 */ /* 0x000fe2000fffe03f */
[----:B------:R1:W-:Y:S01]  /*591d0*/  STL.64 [R1+0x708], R6 ;  /* 0x0007080601007387 */ /* 0x0003e20000100a00 */
[----:B------:R-:W-:Y:S01]  /*591e0*/  MOV R144, R4 ;  /* 0x0000000400907202 */ /* 0x000fe20000000f00 */
[----:B------:R-:W-:Y:S02]  /*591f0*/  IMAD.MOV.U32 R145, RZ, RZ, R5 ;  /* 0x000000ffff917224 */ /* 0x000fe400078e0005 */
[C---:B-1----:R-:W-:Y:S11]  /*59200*/  HMMA.1688.F32.TF32 R4, R244.reuse, R146, R192 ;  /* 0x00000092f404723c */ /* 0x042ff600000810c0 */
[----:B------:R-:W-:Y:S11]  /*59210*/  @!UPT UIADD3 URZ, URZ, URZ, URZ ;  /* 0x0000003f3f3ff290 */ /* 0x000ff6000fffe03f */
[----:B------:R-:W-:Y:S01]  /*59220*/  @!UPT UIADD3 URZ, URZ, URZ, URZ ;  /* 0x0000003f3f3ff290 */ /* 0x000fe2000fffe03f */
[----:B------:R1:W-:Y:S01]  /*59230*/  STL.64 [R1+0x6f8], R6 ;  /* 0x0006f80601007387 */ /* 0x0003e20000100a00 */
[----:B------:R-:W-:Y:S01]  /*59240*/  IMAD.MOV.U32 R148, RZ, RZ, R4 ;  /* 0x000000ffff947224 */ /* 0x000fe200078e0004 */
[----:B------:R-:W-:Y:S02]  /*59250*/  MOV R149, R5 ;  /* 0x0000000500957202 */ /* 0x000fe40000000f00 */
[C---:B-1----:R-:W-:Y:S11]  /*59260*/  HMMA.1688.F32.TF32 R4, R244.reuse, R150, R196 ;  /* 0x00000096f404723c */ /* 0x042ff600000810c4 */
[----:B------:R-:W-:Y:S11]  /*59270*/  @!UPT UIADD3 URZ, URZ, URZ, URZ ;  /* 0x0000003f3f3ff290 */ /* 0x000ff6000fffe03f */
[----:B------:R-:W-:Y:S01]  /*59280*/  @!UPT UIADD3 URZ, URZ, URZ, URZ ;  /* 0x0000003f3f3ff290 */ /* 0x000fe2000fffe03f */
[----:B------:R1:W-:Y:S01]  /*59290*/  STL.64 [R1+0x6e8], R6 ;  /* 0x0006e80601007387 */ /* 0x0003e20000100a00 */
[----:B------:R-:W-:Y:S02]  /*592a0*/  IMAD.MOV.U32 R152, RZ, RZ, R4 ;  /* 0x000000ffff987224 */ /* 0x000fe400078e0004 */
[----:B------:R-:W-:Y:S02]  /*592b0*/  IMAD.MOV.U32 R153, RZ, RZ, R5 ;  /* 0x000000ffff997224 */ /* 0x000fe400078e0005 */
[C---:B-1----:R-:W-:Y:S11]  /*592c0*/  HMMA.1688.F32.TF32 R4, R244.reuse, R154, R200 ;  /* 0x0000009af404723c */ /* 0x042ff600000810c8 */
        /* <DEDUP_REMOVED lines=17> */
[----:B-1----:R-:W-:Y:S01]  /*593e0*/  HMMA.1688.F32.TF32 R4, R244, R166, R212 ;  /* 0x000000a6f404723c */ /* 0x002fe200000810d4 */
[----:B------:R-:W4:Y:S07]  /*593f0*/  LDL R247, [R1+0xc54] ;  /* 0x000c540001f77983 */ /* 0x000f2e0000100800 */
[C---:B--2---:R-:W-:Y:S11]  /*59400*/  HMMA.1688.F32.TF32 R176, R32.reuse, R42, R224 ;  /* 0x0000002a20b0723c */ /* 0x044ff600000810e0 */
[----:B------:R-:W-:Y:S04]  /*59410*/  @!UPT UIADD3 URZ, URZ, URZ, URZ ;  /* 0x0000003f3f3ff290 */ /* 0x000fe8000fffe03f */
[----:B------:R1:W-:Y:S04]  /*59420*/  STL.64 [R1+0x6a0], R4 ;  /* 0x0006a00401007387 */ /* 0x0003e80000100a00 */
[----:B------:R2:W-:Y:S04]  /*59430*/  STL.64 [R1+0x6a8], R6 ;  /* 0x0006a80601007387 */ /* 0x0005e80000100a00 */
[----:B------:R-:W-:Y:S04]  /*59440*/  STL.64 [R1+0x69b8], R178 ;  /* 0x0069b8b201007387 */ /* 0x000fe80000100a00 */
[----:B------:R1:W-:Y:S04]  /*59450*/  STL.64 [R1+0x69b0], R176 ;  /* 0x0069b0b001007387 */ /* 0x0003e80000100a00 */
[----:B------:R-:W4:Y:S04]  /*59460*/  LDL.LU R248, [R1+0x170] ;  /* 0x0001700001f87983 */ /* 0x000f280000300800 */
        /* <DEDUP_REMOVED lines=15> */
[----:B-1----:R-:W4:Y:S04]  /*59560*/  LDL.LU R4, [R1+0x1e0] ;  /* 0x0001e00001047983 */ /* 0x002f280000300800 */
[----:B------:R-:W4:Y:S04]  /*59570*/  LDL.LU R5, [R1+0x1e4] ;  /* 0x0001e40001057983 */ /* 0x000f280000300800 */
[----:B--2---:R-:W2:Y:S04]  /*59580*/  LDL.LU R6, [R1+0x1e8] ;  /* 0x0001e80001067983 */ /* 0x004ea80000300800 */
[----:B------:R-:W2:Y:S04]  /*59590*/  LDL.LU R7, [R1+0x1ec] ;  /* 0x0001ec0001077983 */ /* 0x000ea80000300800 */
        /* <DEDUP_REMOVED lines=39> */
[----:B------:R-:W2:Y:S01]  /*59810*/  LDL.LU R199, [R1+0x24c] ;  /* 0x00024c0001c77983 */ /* 0x000ea20000300800 */
[----:B---3--:R-:W-:Y:S03]  /*59820*/  HMMA.1688.F32.TF32 R36, R32, R46, R220 ;  /* 0x0000002e2024723c */ /* 0x008fe600000810dc */
[----:B------:R-:W3:Y:S04]  /*59830*/  LDL.LU R224, [R1+0x2e0] ;  /* 0x0002e00001e07983 */ /* 0x000ee80000300800 */
[----:B------:R-:W3:Y:S04]  /*59840*/  LDL.LU R225, [R1+0x2e4] ;  /* 0x0002e40001e17983 */ /* 0x000ee80000300800 */
[----:B------:R-:W3:Y:S04]  /*59850*/  LDL.LU R226, [R1+0x2e8] ;  /* 0x0002e80001e27983 */ /* 0x000ee80000300800 */
[----:B------:R-:W3:Y:S04]  /*59860*/  LDL.LU R227, [R1+0x2ec] ;  /* 0x0002ec0001e37983 */ /* 0x000ee80000300800 */
        /* <DEDUP_REMOVED lines=19> */
[----:B------:R-:W2:Y:S04]  /*599a0*/  LDL.LU R11, [R1+0x1cc] ;  /* 0x0001cc00010b7983 */ /* 0x000ea80000300800 */
[----:B------:R-:W2:Y:S04]  /*599b0*/  LDL.LU R216, [R1+0x6b84] ;  /* 0x006b840001d87983 */ /* 0x000ea80000300800 */
[----:B------:R-:W2:Y:S04]  /*599c0*/  LDL.LU R217, [R1+0x6b80] ;  /* 0x006b800001d97983 */ /* 0x000ea80000300800 */
[----:B------:R-:W2:Y:S04]  /*599d0*/  LDL.LU R218, [R1+0x6b7c] ;  /* 0x006b7c0001da7983 */ /* 0x000ea80000300800 */
[----:B------:R-:W2:Y:S04]  /*599e0*/  LDL.LU R219, [R1+0x6b78] ;  /* 0x006b780001db7983 */ /* 0x000ea80000300800 */
[----:B------:R-:W-:Y:S04]  /*599f0*/  STL.64 [R1+0x69c8], R38 ;  /* 0x0069c82601007387 */ /* 0x000fe80000100a00 */
[----:B------:R1:W-:Y:S04]  /*59a00*/  STL.64 [R1+0x69c0], R36 ;  /* 0x0069c02401007387 */ /* 0x0003e80000100a00 */
[----:B----4-:R-:W-:Y:S04]  /*59a10*/  LDS R168, [R247+0x40800] ;  /* 0x04080000f7a87984 */ /* 0x010fe80000000800 */
[----:B------:R-:W-:Y:S04]  /*59a20*/  LDS R170, [R247+0x40c00] ;  /* 0x040c0000f7aa7984 */ /* 0x000fe80000000800 */
[----:B-1----:R-:W4:Y:S04]  /*59a30*/  LDL.LU R36, [R1+0x2a0] ;  /* 0x0002a00001247983 */ /* 0x002f280000300800 */
[----:B------:R-:W4:Y:S04]  /*59a40*/  LDL.LU R37, [R1+0x2a4] ;  /* 0x0002a40001257983 */ /* 0x000f280000300800 */
[----:B------:R-:W4:Y:S04]  /*59a50*/  LDL.LU R38, [R1+0x2a8] ;  /* 0x0002a80001267983 */ /* 0x000f280000300800 */
[----:B------:R-:W4:Y:S04]  /*59a60*/  LDL.LU R39, [R1+0x2ac] ;  /* 0x0002ac0001277983 */ /* 0x000f280000300800 */
[----:B------:R-:W-:Y:S04]  /*59a70*/  LDS R169, [R2+0x40800] ;  /* 0x0408000002a97984 */ /* 0x000fe80000000800 */
[----:B------:R-:W1:Y:S01]  /*59a80*/  LDS R171, [R2+0x40c00] ;  /* 0x040c000002ab7984 */ /* 0x000e620000000800 */
[C---:B--2---:R-:W-:Y:S11]  /*59a90*/  HMMA.1688.F32.TF32 R216, R32.reuse, R50, R216 ;  /* 0x0000003220d8723c */ /* 0x044ff600000810d8 */
[----:B------:R-:W-:Y:S11]  /*59aa0*/  @!UPT UIADD3 URZ, URZ, URZ, URZ ;  /* 0x0000003f3f3ff290 */ /* 0x000ff6000fffe03f */
[----:B------:R-:W-:Y:S01]  /*59ab0*/  @!UPT UIADD3 URZ, URZ, URZ, URZ ;  /* 0x0000003f3f3ff290 */ /* 0x000fe2000fffe03f */
[----:B------:R-:W-:Y:S04]  /*59ac0*/  STL.64 [R1+0x69d8], R218 ;  /* 0x0069d8da01007387 */ /* 0x000fe80000100a00 */
[----:B------:R2:W-:Y:S04]  /*59ad0*/  STL.64 [R1+0x69d0], R216 ;  /* 0x0069d0d801007387 */ /* 0x0005e80000100a00 */
[----:B--2---:R-:W2:Y:S04]  /*59ae0*/  LDL.LU R216, [R1+0x2b0] ;  /* 0x0002b00001d87983 */ /* 0x004ea80000300800 */
[----:B------:R-:W2:Y:S04]  /*59af0*/  LDL.LU R217, [R1+0x2b4] ;  /* 0x0002b40001d97983 */ /* 0x000ea80000300800 */
[----:B------:R-:W2:Y:S04]  /*59b00*/  LDL.LU R218, [R1+0x2b8] ;  /* 0x0002b80001da7983 */ /* 0x000ea80000300800 */
[----:B------:R-:W2:Y:S01]  /*59b10*/  LDL.LU R219, [R1+0x2bc] ;  /* 0x0002bc0001db7983 */ /* 0x000ea20000300800 */
[C---:B---3--:R-:W-:Y:S08]  /*59b20*/  HMMA.1688.F32.TF32 R224, R32.reuse, R54, R224 ;  /* 0x0000003620e0723c */ /* 0x048ff000000810e0 */
[C---:B------:R-:W-:Y:S08]  /*59b30*/  HMMA.1688.F32.TF32 R220, R32.reuse, R58, R220 ;  /* 0x0000003a20dc723c */ /* 0x040ff000000810dc */
[C---:B----4-:R-:W-:Y:S07]  /*59b40*/  HMMA.1688.F32.TF32 R36, R32.reuse, R66, R36 ;  /* 0x000000422024723c */ /* 0x050fee0000081024 */
[----:B------:R-:W-:Y:S04]  /*59b50*/  STL.64 [R1+0xa00], R224 ;  /* 0x000a00e001007387 */ /* 0x000fe80000100a00 */
[----:B------:R3:W-:Y:S01]  /*59b60*/  STL.64 [R1+0xa08], R226 ;  /* 0x000a08e201007387 */ /* 0x0007e20000100a00 */
[C---:B------:R-:W-:Y:S03]  /*59b70*/  HMMA.1688.F32.TF32 R176, R32.reuse, R70, R176 ;  /* 0x0000004620b0723c */ /* 0x040fe600000810b0 */
[----:B---3--:R-:W3:Y:S04]  /*59b80*/  LDL.LU.64 R226, [R1+0x6b70] ;  /* 0x006b700001e27983 */ /* 0x008ee80000300a00 */
[----:B------:R-:W3:Y:S04]  /*59b90*/  LDL.LU.64 R224, [R1+0x6b68] ;  /* 0x006b680001e07983 */ /* 0x000ee80000300a00 */
[----:B------:R-:W-:Y:S04]  /*59ba0*/  STL.64 [R1+0x9f0], R220 ;  /* 0x0009f0dc01007387 */ /* 0x000fe80000100a00 */
[----:B------:R4:W-:Y:S01]  /*59bb0*/  STL.64 [R1+0x9f8], R222 ;  /* 0x0009f8de01007387 */ /* 0x0009e20000100a00 */
[C---:B------:R-:W-:Y:S03]  /*59bc0*/  HMMA.1688.F32.TF32 R212, R32.reuse, R74, R212 ;  /* 0x0000004a20d4723c */ /* 0x040fe600000810d4 */
[----:B----4-:R-:W4:Y:S04]  /*59bd0*/  LDL.LU.64 R222, [R1+0x6b60] ;  /* 0x006b600001de7983 */ /* 0x010f280000300a00 */
[----:B------:R-:W4:Y:S01]  /*59be0*/  LDL.LU.64 R220, [R1+0x6b58] ;  /* 0x006b580001dc7983 */ /* 0x000f220000300a00 */
[C---:B------:R-:W-:Y:S08]  /*59bf0*/  HMMA.1688.F32.TF32 R200, R32.reuse, R86, R200 ;  /* 0x0000005620c8723c */ /* 0x040ff000000810c8 */
[C---:B------:R-:W-:Y:S08]  /*59c00*/  HMMA.1688.F32.TF32 R188, R32.reuse, R98, R188 ;  /* 0x0000006220bc723c */ /* 0x040ff000000810bc */
[C---:B------:R-:W-:Y:S08]  /*59c10*/  HMMA.1688.F32.TF32 R172, R32.reuse, R110, R172 ;  /* 0x0000006e20ac723c */ /* 0x040ff000000810ac */
[C---:B--2---:R-:W-:Y:S11]  /*59c20*/  HMMA.1688.F32.TF32 R216, R32.reuse, R62, R216 ;  /* 0x0000003e20d8723c */ /* 0x044ff600000810d8 */
[----:B------:R-:W-:Y:S11]  /*59c30*/  @!UPT UIADD3 URZ, URZ, URZ, URZ ;  /* 0x0000003f3f3ff290 */ /* 0x000ff6000fffe03f */
[----:B------:R-:W-:Y:S01]  /*59c40*/  @!UPT UIADD3 URZ, URZ, URZ, URZ ;  /* 0x0000003f3f3ff290 */ /* 0x000fe2000fffe03f */
[----:B------:R-:W-:Y:S04]  /*59c50*/  STL.64 [R1+0x9e0], R216 ;  /* 0x0009e0d801007387 */ /* 0x000fe80000100a00 */
[----:B------:R-:W-:Y:S04]  /*59c60*/  STL.64 [R1+0x9e8], R218 ;  /* 0x0009e8da01007387 */ /* 0x000fe80000100a00 */
[----:B------:R-:W-:Y:S04]  /*59c70*/  STL.64 [R1+0x9d0], R36 ;  /* 0x0009d02401007387 */ /* 0x000fe80000100a00 */
[----:B------:R2:W-:Y:S02]  /*59c80*/  STL.64 [R1+0x9d8], R38 ;  /* 0x0009d82601007387 */ /* 0x0005e40000100a00 */
[C---:B--2---:R-:W-:Y:S02]  /*59c90*/  HMMA.1688.F32.TF32 R36, R32.reuse, R78, R208 ;  /* 0x0000004e2024723c */ /* 0x044fe400000810d0 */
[----:B------:R-:W-:Y:S04]  /*59ca0*/  STL.64 [R1+0x9c0], R176 ;  /* 0x0009c0b001007387 */ /* 0x000fe80000100a00 */
[----:B------:R2:W-:Y:S04]  /*59cb0*/  STL.64 [R1+0x9c8], R178 ;  /* 0x0009c8b201007387 */ /* 0x0005e80000100a00 */
[----:B------:R-:W-:Y:S04]  /*59cc0*/  STL.64 [R1+0x9b0], R212 ;  /* 0x0009b0d401007387 */ /* 0x000fe80000100a00 */
[----:B------:R-:W-:Y:S01]  /*59cd0*/  STL.64 [R1+0x9b8], R214 ;  /* 0x0009b8d601007387 */ /* 0x000fe20000100a00 */
[C---:B--2---:R-:W-:Y:S08]  /*59ce0*/  HMMA.1688.F32.TF32 R176, R32.reuse, R82, R204 ;  /* 0x0000005220b0723c */ /* 0x044ff000000810cc */
[----:B------:R-:W-:Y:S04]  /*59cf0*/  STL.64 [R1+0x9a0], R36 ;  /* 0x0009a02401007387 */ /* 0x000fe80000100a00 */
[----:B------:R2:W-:Y:S02]  /*59d00*/  STL.64 [R1+0x9a8], R38 ;  /* 0x0009a82601007387 */ /* 0x0005e40000100a00 */
[C---:B--2---:R-:W-:Y:S09]  /*59d10*/  HMMA.1688.F32.TF32 R36, R32.reuse, R90, R196 ;  /* 0x0000005a2024723c */ /* 0x044ff200000810c4 */
[----:B------:R-:W-:Y:S04]  /*59d20*/  STL.64 [R1+0x990], R176 ;  /* 0x000990b001007387 */ /* 0x000fe80000100a00 */
[----:B------:R2:W-:Y:S04]  /*59d30*/  STL.64 [R1+0x998], R178 ;  /* 0x000998b201007387 */ /* 0x0005e80000100a00 */
[----:B------:R-:W-:Y:S04]  /*59d40*/  STL.64 [R1+0x980], R200 ;  /* 0x000980c801007387 */ /* 0x000fe80000100a00 */
[----:B------:R-:W-:Y:S01]  /*59d50*/  STL.64 [R1+0x988], R202 ;  /* 0x000988ca01007387 */ /* 0x000fe20000100a00 */
[C---:B--2---:R-:W-:Y:S03]  /*59d60*/  HMMA.1688.F32.TF32 R176, R32.reuse, R94, R192 ;  /* 0x0000005e20b0723c */ /* 0x044fe600000810c0 */
[----:B------:R-:W-:Y:S04]  /*59d70*/  STL.64 [R1+0x970], R36 ;  /* 0x0009702401007387 */ /* 0x000fe80000100a00 */
[----:B------:R2:W-:Y:S02]  /*59d80*/  STL.64 [R1+0x978], R38 ;  /* 0x0009782601007387 */ /* 0x0005e40000100a00 */
[C---:B--2---:R-:W-:Y:S11]  /*59d90*/  HMMA.1688.F32.TF32 R36, R32.reuse, R102, R184 ;  /* 0x000000662024723c */ /* 0x044ff600000810b8 */
[----:B------:R-:W-:Y:S03]  /*59da0*/  @!UPT UIADD3 URZ, URZ, URZ, URZ ;  /* 0x0000003f3f3ff290 */ /* 0x000fe6000fffe03f */
[----:B------:R-:W-:Y:S04]  /*59db0*/  STL.64 [R1+0x960], R176 ;  /* 0x000960b001007387 */ /* 0x000fe80000100a00 */
[----:B------:R2:W-:Y:S04]  /*59dc0*/  STL.64 [R1+0x968], R178 ;  /* 0x000968b201007387 */ /* 0x0005e80000100a00 */
[----:B------:R-:W-:Y:S04]  /*59dd0*/  STL.64 [R1+0x950], R188 ;  /* 0x000950bc01007387 */ /* 0x000fe80000100a00 */
[----:B------:R-:W-:Y:S01]  /*59de0*/  STL.64 [R1+0x958], R190 ;  /* 0x000958be01007387 */ /* 0x000fe20000100a00 */
[C---:B--2---:R-:W-:Y:S03]  /*59df0*/  HMMA.1688.F32.TF32 R176, R32.reuse, R106, R180 ;  /* 0x0000006a20b0723c */ /* 0x044fe600000810b4 */
[----:B------:R-:W-:Y:S04]  /*59e00*/  STL.64 [R1+0x940], R36 ;  /* 0x0009402401007387 */ /* 0x000fe80000100a00 */
[----:B------:R2:W-:Y:S02]  /*59e10*/  STL.64 [R1+0x948], R38 ;  /* 0x0009482601007387 */ /* 0x0005e40000100a00 */
[C---:B--2---:R-:W-:Y:S08]  /*59e20*/  HMMA.1688.F32.TF32 R36, R32.reuse, R114, R4 ;  /* 0x000000722024723c */ /* 0x044ff00000081004 */
[C---:B------:R-:W-:Y:S06]  /*59e30*/  HMMA.1688.F32.TF32 R4, R32.reuse, R118, R24 ;  /* 0x000000762004723c */ /* 0x040fec0000081018 */
[----:B------:R-:W-:Y:S04]  /*59e40*/  STL.64 [R1+0x930], R176 ;  /* 0x000930b001007387 */ /* 0x000fe80000100a00 */
[----:B------:R-:W-:Y:S04]  /*59e50*/  STL.64 [R1+0x938], R178 ;  /* 0x000938b201007387 */ /* 0x000fe80000100a00 */
[----:B------:R-:W-:Y:S04]  /*59e60*/  STL.64 [R1+0x920], R172 ;  /* 0x000920ac01007387 */ /* 0x000fe80000100a00 */
[----:B------:R-:W-:Y:S04]  /*59e70*/  STL.64 [R1+0x928], R174 ;  /* 0x000928ae01007387 */ /* 0x000fe80000100a00 */
[----:B------:R-:W1:Y:S04]  /*59e80*/  LDL.LU R24, [R1+0x3b0] ;  /* 0x0003b00001187983 */ /* 0x000e680000300800 */
[----:B------:R-:W-:Y:S04]  /*59e90*/  STL.64 [R1+0x910], R36 ;  /* 0x0009102401007387 */ /* 0x000fe80000100a00 */
[----:B------:R2:W-:Y:S04]  /*59ea0*/  STL.64 [R1+0x918], R38 ;  /* 0x0009182601007387 */ /* 0x0005e80000100a00 */
[----:B------:R-:W-:Y:S04]  /*59eb0*/  STL.64 [R1+0x900], R4 ;  /* 0x0009000401007387 */ /* 0x000fe80000100a00 */
[----:B------:R3:W-:Y:S01]  /*59ec0*/  STL.64 [R1+0x908], R6 ;  /* 0x0009080601007387 */ /* 0x0007e20000100a00 */
[C---:B--2---:R-:W-:Y:S03]  /*59ed0*/  HMMA.1688.F32.TF32 R36, R32.reuse, R122, R8 ;  /* 0x0000007a2024723c */ /* 0x044fe60000081008 */
[----:B------:R-:W1:Y:S04]  /*59ee0*/  LDL.LU R25, [R1+0x3b4] ;  /* 0x0003b40001197983 */ /* 0x000e680000300800 */
[----:B------:R-:W1:Y:S01]  /*59ef0*/  LDL.LU R26, [R1+0x3b8] ;  /* 0x0003b800011a7983 */ /* 0x000e620000300800 */
[C---:B------:R-:W-:Y:S03]  /*59f00*/  HMMA.1688.F32.TF32 R8, R32.reuse, R126, R12 ;  /* 0x0000007e2008723c */ /* 0x040fe6000008100c */
[----:B------:R-:W1:Y:S04]  /*59f10*/  LDL.LU R27, [R1+0x3bc] ;  /* 0x0003bc00011b7983 */ /* 0x000e680000300800 */
[----:B------:R-:W-:Y:S01]  /*59f20*/  LDS R172, [R247+0x40880] ;  /* 0x04088000f7ac7984 */ /* 0x000fe20000000800 */
[C---:B---3--:R-:W-:Y:S03]  /*59f30*/  HMMA.1688.F32.TF32 R4, R32.reuse, R130, R16 ;  /* 0x000000822004723c */ /* 0x048fe60000081010 */
[----:B------:R-:W-:Y:S04]  /*59f40*/  LDS R174, [R247+0x40c80] ;  /* 0x040c8000f7ae7984 */ /* 0x000fe80000000800 */
[----:B------:R-:W-:Y:S01]  /*59f50*/  LDS R173, [R2+0x40880] ;  /* 0x0408800002ad7984 */ /* 0x000fe20000000800 */
[C---:B------:R-:W-:Y:S03]  /*59f60*/  HMMA.1688.F32.TF32 R12, R32.reuse, R134, R20 ;  /* 0x00000086200c723c */ /* 0x040fe60000081014 */
[----:B------:R-:W-:Y:S04]  /*59f70*/  STL.64 [R1+0x8f0], R36 ;  /* 0x0008f02401007387 */ /* 0x000fe80000100a00 */
[----:B------:R-:W-:Y:S04]  /*59f80*/  STL.64 [R1+0x8f8], R38 ;  /* 0x0008f82601007387 */ /* 0x000fe80000100a00 */
[----:B------:R-:W-:Y:S04]  /*59f90*/  STL.64 [R1+0x8e0], R8 ;  /* 0x0008e00801007387 */ /* 0x000fe80000100a00 */
[----:B------:R2:W-:Y:S04]  /*59fa0*/  STL.64 [R1+0x8e8], R10 ;  /* 0x0008e80a01007387 */ /* 0x0005e80000100a00 */
[----:B------:R-:W-:Y:S04]  /*59fb0*/  STL.64 [R1+0x8d0], R4 ;  /* 0x0008d00401007387 */ /* 0x000fe80000100a00 */
[----:B------:R3:W-:Y:S01]  /*59fc0*/  STL.64 [R1+0x8d8], R6 ;  /* 0x0008d80601007387 */ /* 0x0007e20000100a00 */
[C---:B--2---:R-:W-:Y:S03]  /*59fd0*/  HMMA.1688.F32.TF32 R8, R32.reuse, R138, R28 ;  /* 0x0000008a2008723c */ /* 0x044fe6000008101c */
[----:B------:R-:W2:Y:S05]  /*59fe0*/  LDS R175, [R2+0x40c80] ;  /* 0x040c800002af7984 */ /* 0x000eaa0000000800 */
[C---:B---3--:R-:W-:Y:S01]  /*59ff0*/  HMMA.1688.F32.TF32 R4, R32.reuse, R142, R248 ;  /* 0x0000008e2004723c */ /* 0x048fe200000810f8 */
[----:B------:R-:W-:Y:S04]  /*5a000*/  STL.64 [R1+0x8c0], R12 ;  /* 0x0008c00c01007387 */ /* 0x000fe80000100a00 */
[----:B------:R-:W-:Y:S04]  /*5a010*/  STL.64 [R1+0x8c8], R14 ;  /* 0x0008c80e01007387 */ /* 0x000fe80000100a00 */
[----:B------:R-:W3:Y:S06]  /*5a020*/  LDL.LU R28, [R1+0x390] ;  /* 0x00039000011c7983 */ /* 0x000eec0000300800 */
[----:B------:R-:W-:Y:S04]  /*5a030*/  STL.64 [R1+0x8b0], R8 ;  /* 0x0008b00801007387 */ /* 0x000fe80000100a00 */
[----:B------:R4:W-:Y:S04]  /*5a040*/  STL.64 [R1+0x8b8], R10 ;  /* 0x0008b80a01007387 */ /* 0x0009e80000100a00 */
[----:B------:R-:W-:Y:S04]  /*5a050*/  STL.64 [R1+0x8a0], R4 ;  /* 0x0008a00401007387 */ /* 0x000fe80000100a00 */
[----:B------:R2:W-:Y:S04]  /*5a060*/  STL.64 [R1+0x8a8], R6 ;  /* 0x0008a80601007387 */ /* 0x0005e80000100a00 */
[----:B------:R-:W3:Y:S04]  /*5a070*/  LDL.LU R29, [R1+0x394] ;  /* 0x00039400011d7983 */ /* 0x000ee80000300800 */
[----:B------:R-:W3:Y:S04]  /*5a080*/  LDL.LU R30, [R1+0x398] ;  /* 0x00039800011e7983 */ /* 0x000ee80000300800 */
[----:B------:R-:W3:Y:S04]  /*5a090*/  LDL.LU R31, [R1+0x39c] ;  /* 0x00039c00011f7983 */ /* 0x000ee80000300800 */
[----:B------:R-:W3:Y:S04]  /*5a0a0*/  LDL.LU R248, [R1+0x350] ;  /* 0x0003500001f87983 */ /* 0x000ee80000300800 */
[----:B------:R-:W3:Y:S04]  /*5a0b0*/  LDL.LU R249, [R1+0x354] ;  /* 0x0003540001f97983 */ /* 0x000ee80000300800 */
[----:B------:R-:W3:Y:S04]  /*5a0c0*/  LDL.LU R250, [R1+0x358] ;  /* 0x0003580001fa7983 */ /* 0x000ee80000300800 */
[----:B------:R-:W3:Y:S01]  /*5a0d0*/  LDL.LU R251, [R1+0x35c] ;  /* 0x00035c0001fb7983 */ /* 0x000ee20000300800 */
[C---:B----4-:R-:W-:Y:S08]  /*5a0e0*/  HMMA.1688.F32.TF32 R8, R32.reuse, R146, R220 ;  /* 0x000000922008723c */ /* 0x050ff000000810dc */
[C---:B--2---:R-:W-:Y:S01]  /*5a0f0*/  HMMA.1688.F32.TF32 R4, R32.reuse, R150, R224 ;  /* 0x000000962004723c */ /* 0x044fe200000810e0 */
[----:B------:R-:W-:Y:S11]  /*5a100*/  STL.64 [R1+0x6ab0], R150 ;  /* 0x006ab09601007387 */ /* 0x000ff60000100a00 */
[----:B------:R-:W-:Y:S03]  /*5a110*/  @!UPT UIADD3 URZ, URZ, URZ, URZ ;  /* 0x0000003f3f3ff290 */ /* 0x000fe6000fffe03f */
[----:B------:R-:W-:Y:S04]  /*5a120*/  STL.64 [R1+0x890], R8 ;  /* 0x0008900801007387 */ /* 0x000fe80000100a00 */
[----:B------:R-:W-:Y:S04]  /*5a130*/  STL.64 [R1+0x898], R10 ;  /* 0x0008980a01007387 */ /* 0x000fe80000100a00 */
[----:B------:R-:W-:Y:S04]  /*5a140*/  STL.64 [R1+0x6aa8], R148 ;  /* 0x006aa89401007387 */ /* 0x000fe80000100a00 */
[----:B------:R-:W-:Y:S04]  /*5a150*/  STL.64 [R1+0x880], R4 ;  /* 0x0008800401007387 */ /* 0x000fe80000100a00 */
[----:B------:R2:W-:Y:S02]  /*5a160*/  STL.64 [R1+0x888], R6 ;  /* 0x0008880601007387 */ /* 0x0005e40000100a00 */
[C---:B--2---:R-:W-:Y:S02]  /*5a170*/  HMMA.1688.F32.TF32 R4, R32.reuse, R154, R228 ;  /* 0x0000009a2004723c */ /* 0x044fe400000810e4 */
[----:B------:R-:W-:Y:S04]  /*5a180*/  STL.64 [R1+0x6aa0], R154 ;  /* 0x006aa09a01007387 */ /* 0x000fe80000100a00 */
[----:B------:R-:W-:Y:S11]  /*5a190*/  STL.64 [R1+0x6a98], R152 ;  /* 0x006a989801007387 */ /* 0x000ff60000100a00 */
[----:B------:R-:W-:Y:S06]  /*5a1a0*/  @!UPT UIADD3 URZ, URZ, URZ, URZ ;  /* 0x0000003f3f3ff290 */ /* 0x000fec000fffe03f */
        /* <DEDUP_REMOVED lines=14> */
[----:B--2---:R-:W-:Y:S02]  /*5a290*/  HMMA.1688.F32.TF32 R4, R32, R166, R240 ;  /* 0x000000a62004723c */ /* 0x004fe400000810f0 */
[----:B------:R-:W-:Y:S04]  /*5a2a0*/  STL.64 [R1+0x6a70], R166 ;  /* 0x006a70a601007387 */ /* 0x000fe80000100a00 */
[----:B------:R-:W-:Y:S02]  /*5a2b0*/  STL.64 [R1+0x6a68], R164 ;  /* 0x006a68a401007387 */ /* 0x000fe40000100a00 */
[C---:B-1----:R-:W-:Y:S11]  /*5a2c0*/  HMMA.1688.F32.TF32 R192, R168.reuse, R42, R24 ;  /* 0x0000002aa8c0723c */ /* 0x042ff60000081018 */
[----:B------:R-:W-:Y:S04]  /*5a2d0*/  @!UPT UIADD3 URZ, URZ, URZ, URZ ;  /* 0x0000003f3f3ff290 */ /* 0x000fe8000fffe03f */
[----:B------:R1:W-:Y:S04]  /*5a2e0*/  STL.64 [R1+0x840], R4 ;  /* 0x0008400401007387 */ /* 0x0003e80000100a00 */
[----:B------:R2:W-:Y:S04]  /*5a2f0*/  STL.64 [R1+0x848], R6 ;  /* 0x0008480601007387 */ /* 0x0005e80000100a00 */
[----:B------:R-:W-:Y:S04]  /*5a300*/  STL.64 [R1+0x6a60], R42 ;  /* 0x006a602a01007387 */ /* 0x000fe80000100a00 */
[----:B------:R-:W-:Y:S04]  /*5a310*/  STL.64 [R1+0x6a58], R40 ;  /* 0x006a582801007387 */ /* 0x000fe80000100a00 */
[----:B------:R-:W-:Y:S04]  /*5a320*/  STL.64 [R1+0x69e8], R194 ;  /* 0x0069e8c201007387 */ /* 0x000fe80000100a00 */
[----:B------:R-:W-:Y:S04]  /*5a330*/  STL.64 [R1+0x69e0], R192 ;  /* 0x0069e0c001007387 */ /* 0x000fe80000100a00 */
[----:B------:R-:W-:Y:S04]  /*5a340*/  STL [R1+0x6a00], R247 ;  /* 0x006a00f701007387 */ /* 0x000fe80000100800 */
[----:B------:R-:W-:Y:S01]  /*5a350*/  STL.64 [R1+0x6a50], R46 ;  /* 0x006a502e01007387 */ /* 0x000fe20000100a00 */
[C---:B---3--:R-:W-:Y:S08]  /*5a360*/  HMMA.1688.F32.TF32 R196, R168.reuse, R46, R28 ;  /* 0x0000002ea8c4723c */ /* 0x048ff0000008101c */
[C---:B------:R-:W-:Y:S11]  /*5a370*/  HMMA.1688.F32.TF32 R32, R168.reuse, R50, R248 ;  /* 0x00000032a820723c */ /* 0x040ff600000810f8 */
[----:B------:R-:W-:Y:S04]  /*5a380*/  @!UPT UIADD3 URZ, URZ, URZ, URZ ;  /* 0x0000003f3f3ff290 */ /* 0x000fe8000fffe03f */
[----:B------:R-:W-:Y:S04]  /*5a390*/  STL.64 [R1+0x69f8], R198 ;  /* 0x0069f8c601007387 */ /* 0x000fe80000100a00 */
[----:B------:R-:W-:Y:S04]  /*5a3a0*/  STL.64 [R1+0x69f0], R196 ;  /* 0x0069f0c401007387 */ /* 0x000fe80000100a00 */
[----:B-1----:R-:W3:Y:S04]  /*5a3b0*/  LDL.LU R4, [R1+0x370] ;  /* 0x0003700001047983 */ /* 0x002ee80000300800 */
[----:B------:R-:W3:Y:S04]  /*5a3c0*/  LDL.LU R5, [R1+0x374] ;  /* 0x0003740001057983 */ /* 0x000ee80000300800 */
[----:B--2---:R-:W3:Y:S04]  /*5a3d0*/  LDL.LU R6, [R1+0x378] ;  /* 0x0003780001067983 */ /* 0x004ee80000300800 */
[----:B------:R-:W3:Y:S04]  /*5a3e0*/  LDL.LU R7, [R1+0x37c] ;  /* 0x00037c0001077983 */ /* 0x000ee80000300800 */
[----:B------:R-:W2:Y:S04]  /*5a3f0*/  LDL.LU R248, [R1+0x400] ;  /* 0x0004000001f87983 */ /* 0x000ea80000300800 */
[----:B------:R-:W2:Y:S04]  /*5a400*/  LDL.LU R249, [R1+0x404] ;  /* 0x0004040001f97983 */ /* 0x000ea80000300800 */
[----:B------:R-:W2:Y:S04]  /*5a410*/  LDL.LU R250, [R1+0x408] ;  /* 0x0004080001fa7983 */ /* 0x000ea80000300800 */
[----:B------:R-:W2:Y:S04]  /*5a420*/  LDL.LU R251, [R1+0x40c] ;  /* 0x00040c0001fb7983 */ /* 0x000ea80000300800 */
[----:B------:R-:W4:Y:S04]  /*5a430*/  LDL.LU R8, [R1+0x380] ;  /* 0x0003800001087983 */ /* 0x000f280000300800 */
[----:B------:R-:W4:Y:S04]  /*5a440*/  LDL.LU R9, [R1+0x384] ;  /* 0x0003840001097983 */ /* 0x000f280000300800 */
[----:B------:R-:W4:Y:S04]  /*5a450*/  LDL.LU R10, [R1+0x388] ;  /* 0x00038800010a7983 */ /* 0x000f280000300800 */
[----:B------:R-:W4:Y:S04]  /*5a460*/  LDL.LU R11, [R1+0x38c] ;  /* 0x00038c00010b7983 */ /* 0x000f280000300800 */
        /* <DEDUP_REMOVED lines=20> */
[----:B------:R-:W-:Y:S04]  /*5a5b0*/  STL.64 [R1+0x6a48], R50 ;  /* 0x006a483201007387 */ /* 0x000fe80000100a00 */
[----:B------:R-:W-:Y:S04]  /*5a5c0*/  STL.64 [R1+0x6a10], R34 ;  /* 0x006a102201007387 */ /* 0x000fe80000100a00 */
[----:B------:R1:W-:Y:S04]  /*5a5d0*/  STL.64 [R1+0x6a08], R32 ;  /* 0x006a082001007387 */ /* 0x0003e80000100a00 */
[----:B------:R-:W-:Y:S04]  /*5a5e0*/  STL.64 [R1+0x6a40], R54 ;  /* 0x006a403601007387 */ /* 0x000fe80000100a00 */
[----:B------:R-:W-:Y:S01]  /*5a5f0*/  STL.64 [R1+0x6a38], R52 ;  /* 0x006a383401007387 */ /* 0x000fe20000100a00 */
[C---:B---3--:R-:W-:Y:S08]  /*5a600*/  HMMA.1688.F32.TF32 R180, R168.reuse, R54, R4 ;  /* 0x00000036a8b4723c */ /* 0x048ff00000081004 */
[C---:B----4-:R-:W-:Y:S11]  /*5a610*/  HMMA.1688.F32.TF32 R184, R168.reuse, R58, R8 ;  /* 0x0000003aa8b8723c */ /* 0x050ff60000081008 */
[----:B------:R-:W-:Y:S04]  /*5a620*/  @!UPT UIADD3 URZ, URZ, URZ, URZ ;  /* 0x0000003f3f3ff290 */ /* 0x000fe8000fffe03f */
[----:B------:R-:W-:Y:S01]  /*5a630*/  STL [R1+0x68f4], R180 ;  /* 0x0068f4b401007387 */ /* 0x000fe20000100800 */
[C---:B--2---:R-:W-:Y:S03]  /*5a640*/  HMMA.1688.F32.TF32 R188, R168.reuse, R62, R12 ;  /* 0x0000003ea8bc723c */ /* 0x044fe6000008100c */
[----:B------:R-:W-:Y:S04]  /*5a650*/  STL [R1+0x68f0], R181 ;  /* 0x0068f0b501007387 */ /* 0x000fe80000100800 */
[----:B------:R-:W-:Y:S04]  /*5a660*/  STL [R1+0x68ec], R182 ;  /* 0x0068ecb601007387 */ /* 0x000fe80000100800 */
[----:B------:R-:W-:Y:S04]  /*5a670*/  STL [R1+0x68e8], R183 ;  /* 0x0068e8b701007387 */ /* 0x000fe80000100800 */
[----:B------:R-:W-:Y:S04]  /*5a680*/  STL.64 [R1+0x6a30], R58 ;  /* 0x006a303a01007387 */ /* 0x000fe80000100a00 */
[----:B------:R-:W-:Y:S01]  /*5a690*/  STL.64 [R1+0x6a28], R56 ;  /* 0x006a283801007387 */ /* 0x000fe20000100a00 */
[C---:B------:R-:W-:Y:S03]  /*5a6a0*/  HMMA.1688.F32.TF32 R200, R168.reuse, R66, R16 ;  /* 0x00000042a8c8723c */ /* 0x040fe60000081010 */
[----:B------:R2:W-:Y:S04]  /*5a6b0*/  STL [R1+0x6904], R184 ;  /* 0x006904b801007387 */ /* 0x0005e80000100800 */
[----:B------:R-:W-:Y:S04]  /*5a6c0*/  STL [R1+0x6900], R185 ;  /* 0x006900b901007387 */ /* 0x000fe80000100800 */
[----:B------:R3:W-:Y:S04]  /*5a6d0*/  STL [R1+0x68fc], R186 ;  /* 0x0068fcba01007387 */ /* 0x0007e80000100800 */
[----:B------:R4:W-:Y:S04]  /*5a6e0*/  STL [R1+0x68f8], R187 ;  /* 0x0068f8bb01007387 */ /* 0x0009e80000100800 */
[----:B------:R-:W-:Y:S04]  /*5a6f0*/  STL.64 [R1+0x6a20], R62 ;  /* 0x006a203e01007387 */ /* 0x000fe80000100a00 */
[----:B------:R-:W-:Y:S04]  /*5a700*/  STL.64 [R1+0x6a18], R60 ;  /* 0x006a183c01007387 */ /* 0x000fe80000100a00 */
[----:B------:R1:W-:Y:S04]  /*5a710*/  STL [R1+0x6914], R188 ;  /* 0x006914bc01007387 */ /* 0x0003e80000100800 */
[----:B------:R1:W-:Y:S04]  /*5a720*/  STL [R1+0x6910], R189 ;  /* 0x006910bd01007387 */ /* 0x0003e80000100800 */
[----:B------:R1:W-:Y:S04]  /*5a730*/  STL [R1+0x690c], R190 ;  /* 0x00690cbe01007387 */ /* 0x0003e80000100800 */
[----:B------:R1:W-:Y:S01]  /*5a740*/  STL [R1+0x6908], R191 ;  /* 0x006908bf01007387 */ /* 0x0003e20000100800 */
[C---:B------:R-:W-:Y:S03]  /*5a750*/  HMMA.1688.F32.TF32 R212, R168.reuse, R78, R28 ;  /* 0x0000004ea8d4723c */ /* 0x040fe6000008101c */
[----:B------:R1:W-:Y:S04]  /*5a760*/  STL [R1+0x6924], R200 ;  /* 0x006924c801007387 */ /* 0x0003e80000100800 */
[----:B------:R-:W-:Y:S04]  /*5a770*/  STL [R1+0x6920], R201 ;  /* 0x006920c901007387 */ /* 0x000fe80000100800 */
[----:B------:R1:W-:Y:S04]  /*5a780*/  STL [R1+0x691c], R202 ;  /* 0x00691cca01007387 */ /* 0x0003e80000100800 */
[----:B------:R1:W-:Y:S01]  /*5a790*/  STL [R1+0x6918], R203 ;  /* 0x006918cb01007387 */ /* 0x0003e20000100800 */
[C---:B------:R-:W-:Y:S03]  /*5a7a0*/  HMMA.1688.F32.TF32 R208, R168.reuse, R74, R24 ;  /* 0x0000004aa8d0723c */ /* 0x040fe60000081018 */
[----:B------:R-:W2:Y:S04]  /*5a7b0*/  LDL.LU R28, [R1+0x4e0] ;  /* 0x0004e000011c7983 */ /* 0x000ea80000300800 */
[----:B------:R-:W2:Y:S04]  /*5a7c0*/  LDL.LU R29, [R1+0x4e4] ;  /* 0x0004e400011d7983 */ /* 0x000ea80000300800 */
[----:B------:R-:W2:Y:S04]  /*5a7d0*/  LDL.LU R30, [R1+0x4e8] ;  /* 0x0004e800011e7983 */ /* 0x000ea80000300800 */
[----:B------:R-:W2:Y:S01]  /*5a7e0*/  LDL.LU R31, [R1+0x4ec] ;  /* 0x0004ec00011f7983 */ /* 0x000ea20000300800 */
[C---:B------:R-:W-:Y:S03]  /*5a7f0*/  HMMA.1688.F32.TF32 R204, R168.reuse, R70, R20 ;  /* 0x00000046a8cc723c */ /* 0x040fe60000081014 */
        /* <DEDUP_REMOVED lines=12> */
[----:B------:R-:W1:Y:S04]  /*5a8c0*/  LDL.LU R148, [R1+0x440] ;  /* 0x0004400001947983 */ /* 0x000e680000300800 */
[----:B------:R-:W1:Y:S04]  /*5a8d0*/  LDL.LU R149, [R1+0x444] ;  /* 0x0004440001957983 */ /* 0x000e680000300800 */
[----:B------:R-:W1:Y:S04]  /*5a8e0*/  LDL.LU R150, [R1+0x448] ;  /* 0x0004480001967983 */ /* 0x000e680000300800 */
[----:B------:R-:W1:Y:S04]  /*5a8f0*/  LDL.LU R151, [R1+0x44c] ;  /* 0x00044c0001977983 */ /* 0x000e680000300800 */
[----:B------:R-:W2:Y:S04]  /*5a900*/  LDL.LU R152, [R1+0x420] ;  /* 0x0004200001987983 */ /* 0x000ea80000300800 */
[----:B------:R-:W2:Y:S04]  /*5a910*/  LDL.LU R153, [R1+0x424] ;  /* 0x0004240001997983 */ /* 0x000ea80000300800 */
        /* <DEDUP_REMOVED lines=33> */
[----:B------:R-:W4:Y:S01]  /*5ab30*/  LDL.LU R19, [R1+0x4bc] ;  /* 0x0004bc0001137983 */ /* 0x000f220000300800 */
[C---:B------:R-:W-:Y:S03]  /*5ab40*/  HMMA.1688.F32.TF32 R220, R168.reuse, R82, R248 ;  /* 0x00000052a8dc723c */ /* 0x040fe600000810f8 */
[----:B------:R-:W4:Y:S04]  /*5ab50*/  LDL.LU R248, [R1+0x4f0] ;  /* 0x0004f00001f87983 */ /* 0x000f280000300800 */
[----:B------:R-:W4:Y:S04]  /*5ab60*/  LDL.LU R249, [R1+0x4f4] ;  /* 0x0004f40001f97983 */ /* 0x000f280000300800 */
[----:B------:R-:W4:Y:S04]  /*5ab70*/  LDL.LU R250, [R1+0x4f8] ;  /* 0x0004f80001fa7983 */ /* 0x000f280000300800 */
[----:B------:R-:W4:Y:S01]  /*5ab80*/  LDL.LU R251, [R1+0x4fc] ;  /* 0x0004fc0001fb7983 */ /* 0x000f220000300800 */
[C---:B-1----:R-:W-:Y:S11]  /*5ab90*/  HMMA.1688.F32.TF32 R32, R168.reuse, R98, R148 ;  /* 0x00000062a820723c */ /* 0x042ff60000081094 */
[----:B------:R-:W-:Y:S11]  /*5aba0*/  @!UPT UIADD3 URZ, URZ, URZ, URZ ;  /* 0x0000003f3f3ff290 */ /* 0x000ff6000fffe03f */
[----:B------:R-:W-:Y:S02]  /*5abb0*/  @!UPT UIADD3 URZ, URZ, URZ, URZ ;  /* 0x0000003f3f3ff290 */ /* 0x000fe4000fffe03f */
[----:B--2---:R-:W-:Y:S01]  /*5abc0*/  IMAD.MOV.U32 R184, RZ, RZ, R32 ;  /* 0x000000ffffb87224 */ /* 0x004fe200078e0020 */
[----:B---3--:R-:W-:Y:S01]  /*5abd0*/  MOV R186, R34 ;  /* 0x0000002200ba7202 */ /* 0x008fe20000000f00 */
[----:B------:R-:W-:Y:S02]  /*5abe0*/  IMAD.MOV.U32 R185, RZ, RZ, R33 ;  /* 0x000000ffffb97224 */ /* 0x000fe400078e0021 */
[----:B----4-:R-:W-:Y:S02]  /*5abf0*/  IMAD.MOV.U32 R187, RZ, RZ, R35 ;  /* 0x000000ffffbb7224 */ /* 0x010fe400078e0023 */
[C---:B------:R-:W-:Y:S11]  /*5ac00*/  HMMA.1688.F32.TF32 R32, R168.reuse, R102, R216 ;  /* 0x00000066a820723c */ /* 0x040ff600000810d8 */
[----:B------:R-:W-:Y:S11]  /*5ac10*/  @!UPT UIADD3 URZ, URZ, URZ, URZ ;  /* 0x0000003f3f3ff290 */ /* 0x000ff6000fffe03f */
[----:B------:R-:W-:Y:S02]  /*5ac20*/  @!UPT UIADD3 URZ, URZ, URZ, URZ ;  /* 0x0000003f3f3ff290 */ /* 0x000fe4000fffe03f */
[----:B------:R-:W-:Y:S01]  /*5ac30*/  IMAD.MOV.U32 R188, RZ, RZ, R32 ;  /* 0x000000ffffbc7224 */ /* 0x000fe200078e0020 */
[----:B------:R-:W-:Y:S01]  /*5ac40*/  MOV R189, R33 ;  /* 0x0000002100bd7202 */ /* 0x000fe20000000f00 */
[----:B------:R-:W-:Y:S02]  /*5ac50*/  IMAD.MOV.U32 R190, RZ, RZ, R34 ;  /* 0x000000ffffbe7224 */ /* 0x000fe400078e0022 */
[----:B------:R-:W-:Y:S02]  /*5ac60*/  IMAD.MOV.U32 R191, RZ, RZ, R35 ;  /* 0x000000ffffbf7224 */ /* 0x000fe400078e0023 */
[C---:B------:R-:W-:Y:S11]  /*5ac70*/  HMMA.1688.F32.TF32 R32, R168.reuse, R106, R36 ;  /* 0x0000006aa820723c */ /* 0x040ff60000081024 */
[----:B------:R-:W-:Y:S11]  /*5ac80*/  @!UPT UIADD3 URZ, URZ, URZ, URZ ;  /* 0x0000003f3f3ff290 */ /* 0x000ff6000fffe03f */
[----:B------:R-:W-:Y:S02]  /*5ac90*/  @!UPT UIADD3 URZ, URZ, URZ, URZ ;  /* 0x0000003f3f3ff290 */ /* 0x000fe4000fffe03f */
[----:B------:R-:W-:Y:S01]  /*5aca0*/  MOV R180, R32 ;  /* 0x0000002000b47202 */ /* 0x000fe20000000f00 */
[----:B------:R-:W-:Y:S01]  /*5acb0*/  IMAD.MOV.U32 R181, RZ, RZ, R33 ;  /* 0x000000ffffb57224 */ /* 0x000fe200078e0021 */
[----:B------:R-:W-:Y:S01]  /*5acc0*/  MOV R183, R35 ;  /* 0x0000002300b77202 */ /* 0x000fe20000000f00 */
[----:B------:R-:W-:Y:S02]  /*5acd0*/  IMAD.MOV.U32 R182, RZ, RZ, R34 ;  /* 0x000000ffffb67224 */ /* 0x000fe400078e0022 */
[C---:B------:R-:W-:Y:S08]  /*5ace0*/  HMMA.1688.F32.TF32 R32, R168.reuse, R110, R176 ;  /* 0x0000006ea820723c */ /* 0x040ff000000810b0 */
[C---:B------:R-:W-:Y:S11]  /*5acf0*/  HMMA.1688.F32.TF32 R40, R168.reuse, R94, R228 ;  /* 0x0000005ea828723c */ /* 0x040ff600000810e4 */
[----:B------:R-:W-:Y:S05]  /*5ad00*/  @!UPT UIADD3 URZ, URZ, URZ, URZ ;  /* 0x0000003f3f3ff290 */ /* 0x000fea000fffe03f */
[----:B------:R-:W-:Y:S01]  /*5ad10*/  IMAD.MOV.U32 R200, RZ, RZ, R32 ;  /* 0x000000ffffc87224 */ /* 0x000fe200078e0020 */
[----:B------:R-:W-:Y:S01]  /*5ad20*/  MOV R202, R34 ;  /* 0x0000002200ca7202 */ /* 0x000fe20000000f00 */
[----:B------:R-:W-:Y:S02]  /*5ad30*/  IMAD.MOV.U32 R201, RZ, RZ, R33 ;  /* 0x000000ffffc97224 */ /* 0x000fe400078e0021 */
[----:B------:R-:W-:Y:S02]  /*5ad40*/  IMAD.MOV.U32 R203, RZ, RZ, R35 ;  /* 0x000000ffffcb7224 */ /* 0x000fe400078e0023 */
[C---:B------:R-:W-:Y:S08]  /*5ad50*/  HMMA.1688.F32.TF32 R32, R168.reuse, R114, R4 ;  /* 0x00000072a820723c */ /* 0x040ff00000081004 */
[C---:B------:R-:W-:Y:S01]  /*5ad60*/  HMMA.1688.F32.TF32 R4, R168.reuse, R118, R8 ;  /* 0x00000076a804723c */ /* 0x040fe20000081008 */
[----:B------:R-:W-:Y:S04]  /*5ad70*/  STL.64 [R1+0xb0], R40 ;  /* 0x0000b02801007387 */ /* 0x000fe80000100a00 */
[----:B------:R-:W-:Y:S03]  /*5ad80*/  STL.64 [R1+0xb8], R42 ;  /* 0x0000b82a01007387 */ /* 0x000fe60000100a00 */
[C---:B------:R-:W-:Y:S07]  /*5ad90*/  HMMA.1688.F32.TF32 R12, R168.reuse, R122, R12 ;  /* 0x0000007aa80c723c */ /* 0x040fee000008100c */
[----:B------:R-:W-:Y:S01]  /*5ada0*/  STL.64 [R1+0x100], R32 ;  /* 0x0001002001007387 */ /* 0x000fe20000100a00 */
[C---:B------:R-:W-:Y:S03]  /*5adb0*/  HMMA.1688.F32.TF32 R8, R168.reuse, R126, R16 ;  /* 0x0000007ea808723c */ /* 0x040fe60000081010 */
[----:B------:R-:W-:Y:S04]  /*5adc0*/  STL.64 [R1+0x108], R34 ;  /* 0x0001082201007387 */ /* 0x000fe80000100a00 */
[----:B------:R-:W-:Y:S04]  /*5add0*/  STL.64 [R1+0x110], R4 ;  /* 0x0001100401007387 */ /* 0x000fe80000100a00 */
[----:B------:R1:W-:Y:S02]  /*5ade0*/  STL.64 [R1+0x118], R6 ;  /* 0x0001180601007387 */ /* 0x0003e40000100a00 */
[C---:B-1----:R-:W-:Y:S02]  /*5adf0*/  HMMA.1688.F32.TF32 R4, R168.reuse, R130, R20 ;  /* 0x00000082a804723c */ /* 0x042fe40000081014 */
[----:B------:R-:W-:Y:S04]  /*5ae00*/  STL.64 [R1+0x120], R12 ;  /* 0x0001200c01007387 */ /* 0x000fe80000100a00 */
[----:B------:R1:W-:Y:S04]  /*5ae10*/  STL.64 [R1+0x128], R14 ;  /* 0x0001280e01007387 */ /* 0x0003e80000100a00 */
[----:B------:R-:W-:Y:S04]  /*5ae20*/  STL.64 [R1+0x130], R8 ;  /* 0x0001300801007387 */ /* 0x000fe80000100a00 */
[----:B------:R2:W-:Y:S01]  /*5ae30*/  STL.64 [R1+0x138], R10 ;  /* 0x0001380a01007387 */ /* 0x0005e20000100a00 */
[C---:B-1----:R-:W-:Y:S08]  /*5ae40*/  HMMA.1688.F32.TF32 R12, R168.reuse, R134, R24 ;  /* 0x00000086a80c723c */ /* 0x042ff00000081018 */
[----:B------:R-:W-:Y:S01]  /*5ae50*/  STL.64 [R1+0x140], R4 ;  /* 0x0001400401007387 */ /* 0x000fe20000100a00 */
[C---:B--2---:R-:W-:Y:S03]  /*5ae60*/  HMMA.1688.F32.TF32 R8, R168.reuse, R138, R28 ;  /* 0x0000008aa808723c */ /* 0x044fe6000008101c */
[----:B------:R1:W-:Y:S05]  /*5ae70*/  STL.64 [R1+0x148], R6 ;  /* 0x0001480601007387 */ /* 0x0003ea0000100a00 */
[----:B-1----:R-:W-:Y:S06]  /*5ae80*/  HMMA.1688.F32.TF32 R4, R168, R142, R248 ;  /* 0x0000008ea804723c */ /* 0x002fec00000810f8 */
[----:B------:R1:W-:Y:S04]  /*5ae90*/  STL.64 [R1+0x150], R12 ;  /* 0x0001500c01007387 */ /* 0x0003e80000100a00 */
[----:B------:R2:W-:Y:S04]  /*5aea0*/  STL.64 [R1+0x158], R14 ;  /* 0x0001580e01007387 */ /* 0x0005e80000100a00 */
[----:B------:R-:W3:Y:S04]  /*5aeb0*/  LDL.LU R236, [R1+0x10] ;  /* 0x0000100001ec7983 */ /* 0x000ee80000300800 */
[----:B------:R-:W-:Y:S04]  /*5aec0*/  STL.64 [R1+0x160], R8 ;  /* 0x0001600801007387 */ /* 0x000fe80000100a00 */
[----:B------:R4:W-:Y:S04]  /*5aed0*/  STL.64 [R1+0x168], R10 ;  /* 0x0001680a01007387 */ /* 0x0009e80000100a00 */
[----:B------:R1:W-:Y:S04]  /*5aee0*/  STL.64 [R1+0x170], R4 ;  /* 0x0001700401007387 */ /* 0x0003e80000100a00 */
[----:B------:R1:W-:Y:S04]  /*5aef0*/  STL.64 [R1+0x178], R6 ;  /* 0x0001780601007387 */ /* 0x0003e80000100a00 */
[----:B------:R-:W3:Y:S01]  /*5af00*/  LDL.LU R237, [R1+0x14] ;  /* 0x0000140001ed7983 */ /* 0x000ee20000300800 */
[----:B------:R-:W-:-:S03]  /*5af10*/  IMAD.MOV.U32 R242, RZ, RZ, R49 ;  /* 0x000000fffff27224 */ /* 0x000fc600078e0031 */
[----:B------:R-:W3:Y:S01]  /*5af20*/  LDL.LU R238, [R1+0x18] ;  /* 0x0000180001ee7983 */ /* 0x000ee20000300800 */
[----:B------:R-:W-:-:S03]  /*5af30*/  MOV R243, R48 ;  /* 0x0000003000f37202 */ /* 0x000fc60000000f00 */
[----:B------:R-:W3:Y:S01]  /*5af40*/  LDL.LU R239, [R1+0x1c] ;  /* 0x00001c0001ef7983 */ /* 0x000ee20000300800 */
[----:B------:R-:W-:-:S03]  /*5af50*/  IMAD.MOV.U32 R228, RZ, RZ, R45 ;  /* 0x000000ffffe47224 */ /* 0x000fc600078e002d */
[----:B------:R-:W2:Y:S01]  /*5af60*/  LDL.LU R240, [R1+0x20] ;  /* 0x0000200001f07983 */ /* 0x000ea20000300800 */
[----:B------:R-:W-:-:S03]  /*5af70*/  IMAD.MOV.U32 R229, RZ, RZ, R44 ;  /* 0x000000ffffe57224 */ /* 0x000fc600078e002c */
[----:B------:R-:W2:Y:S04]  /*5af80*/  LDL.LU R241, [R1+0x24] ;  /* 0x0000240001f17983 */ /* 0x000ea80000300800 */
[----:B------:R-:W2:Y:S04]  /*5af90*/  LDL.LU R49, [R1+0x6b50] ;  /* 0x006b500001317983 */ /* 0x000ea80000300800 */
[----:B------:R-:W3:Y:S04]  /*5afa0*/  LDL.LU R48, [R1+0x6b4c] ;  /* 0x006b4c0001307983 */ /* 0x000ee80000300800 */
[----:B------:R-:W4:Y:S04]  /*5afb0*/  LDL.LU R45, [R1+0x6b48] ;  /* 0x006b4800012d7983 */ /* 0x000f280000300800 */
[----:B------:R-:W4:Y:S01]  /*5afc0*/  LDL.LU R44, [R1+0x6b44] ;  /* 0x006b4400012c7983 */ /* 0x000f220000300800 */
[----:B------:R-:W-:Y:S01]  /*5afd0*/  MOV R230, R0 ;  /* 0x0000000000e67202 */ /* 0x000fe20000000f00 */
[----:B------:R-:W-:-:S02]  /*5afe0*/  IMAD.MOV.U32 R231, RZ, RZ, R3 ;  /* 0x000000ffffe77224 */ /* 0x000fc400078e0003 */
[----:B------:R-:W4:Y:S04]  /*5aff0*/  LDL.LU R0, [R1+0x6b40] ;  /* 0x006b400001007983 */ /* 0x000f280000300800 */
[----:B------:R-:W4:Y:S01]  /*5b000*/  LDL.LU R3, [R1+0x6b3c] ;  /* 0x006b3c0001037983 */ /* 0x000f220000300800 */
[----:B--2---:R-:W-:-:S03]  /*5b010*/  IMAD.MOV.U32 R28, RZ, RZ, R49 ;  /* 0x000000ffff1c7224 */ /* 0x004fc600078e0031 */
[----:B------:R-:W2:Y:S01]  /*5b020*/  LDL.LU R49, [R1+0x6b38] ;  /* 0x006b380001317983 */ /* 0x000ea20000300800 */
[----:B---3--:R-:W-:-:S03]  /*5b030*/  MOV R29, R48 ;  /* 0x00000030001d7202 */ /* 0x008fc60000000f00 */
[----:B------:R-:W3:Y:S01]  /*5b040*/  LDL.LU R48, [R1+0x6b34] ;  /* 0x006b340001307983 */ /* 0x000ee20000300800 */
[----:B----4-:R-:W-:-:S03]  /*5b050*/  IMAD.MOV.U32 R30, RZ, RZ, R45 ;  /* 0x000000ffff1e7224 */ /* 0x010fc600078e002d */
[----:B------:R-:W4:Y:S01]  /*5b060*/  LDL.LU R45, [R1+0x6b30] ;  /* 0x006b3000012d7983 */ /* 0x000f220000300800 */
[----:B------:R-:W-:-:S03]  /*5b070*/  IMAD.MOV.U32 R31, RZ, RZ, R44 ;  /* 0x000000ffff1f7224 */ /* 0x000fc600078e002c */
[----:B------:R-:W2:Y:S04]  /*5b080*/  LDL.LU R44, [R1+0x6b2c] ;  /* 0x006b2c00012c7983 */ /* 0x000ea80000300800 */
[----:B------:R-:W3:Y:S04]  /*5b090*/  LDL.LU R24, [R1+0x310] ;  /* 0x0003100001187983 */ /* 0x000ee80000300800 */
[----:B------:R-:W3:Y:S04]  /*5b0a0*/  LDL.LU R25, [R1+0x314] ;  /* 0x0003140001197983 */ /* 0x000ee80000300800 */
[----:B------:R-:W3:Y:S04]  /*5b0b0*/  LDL.LU R26, [R1+0x318] ;  /* 0x00031800011a7983 */ /* 0x000ee80000300800 */
[----:B------:R-:W3:Y:S01]  /*5b0c0*/  LDL.LU R27, [R1+0x31c] ;  /* 0x00031c00011b7983 */ /* 0x000ee20000300800 */
[----:B----4-:R-:W-:-:S03]  /*5b0d0*/  MOV R20, R45 ;  /* 0x0000002d00147202 */ /* 0x010fc60000000f00 */
[----:B------:R-:W4:Y:S01]  /*5b0e0*/  LDL.LU R45, [R1+0x6b28] ;  /* 0x006b2800012d7983 */ /* 0x000f220000300800 */
[----:B--2---:R-:W-:-:S03]  /*5b0f0*/  IMAD.MOV.U32 R21, RZ, RZ, R44 ;  /* 0x000000ffff157224 */ /* 0x004fc600078e002c */
[----:B------:R-:W2:Y:S01]  /*5b100*/  LDL.LU R44, [R1+0x6b24] ;  /* 0x006b2400012c7983 */ /* 0x000ea20000300800 */
[----:B---3--:R-:W-:Y:S01]  /*5b110*/  IMAD.MOV.U32 R22, RZ, RZ, R48 ;  /* 0x000000ffff167224 */ /* 0x008fe200078e0030 */
[----:B------:R-:W-:Y:S02]  /*5b120*/  MOV R23, R49 ;  /* 0x0000003100177202 */ /* 0x000fe40000000f00 */
[----:B------:R-:W3:Y:S04]  /*5b130*/  LDL.LU R48, [R1+0x6b20] ;  /* 0x006b200001307983 */ /* 0x000ee80000300800 */
[----:B------:R-:W3:Y:S04]  /*5b140*/  LDL.LU R49, [R1+0x6b1c] ;  /* 0x006b1c0001317983 */ /* 0x000ee80000300800 */
[----:B-1----:R-:W3:Y:S04]  /*5b150*/  LDL.LU R12, [R1+0x570] ;  /* 0x00057000010c7983 */ /* 0x002ee80000300800 */
[----:B------:R-:W3:Y:S01]  /*5b160*/  LDL.LU R13, [R1+0x574] ;  /* 0x00057400010d7983 */ /* 0x000ee20000300800 */
[----:B----4-:R-:W-:-:S03]  /*5b170*/  IMAD.MOV.U32 R14, RZ, RZ, R45 ;  /* 0x000000ffff0e7224 */ /* 0x010fc600078e002d */
[----:B------:R-:W4:Y:S01]  /*5b180*/  LDL.LU R45, [R1+0x6b18] ;  /* 0x006b1800012d7983 */ /* 0x000f220000300800 */
[----:B--2---:R-:W-:-:S03]  /*5b190*/  IMAD.MOV.U32 R15, RZ, RZ, R44 ;  /* 0x000000ffff0f7224 */ /* 0x004fc600078e002c */
[----:B------:R-:W2:Y:S01]  /*5b1a0*/  LDL.LU R44, [R1+0x6b14] ;  /* 0x006b1400012c7983 */ /* 0x000ea20000300800 */
[----:B---3--:R-:W-:-:S03]  /*5b1b0*/  IMAD.MOV.U32 R11, RZ, RZ, R48 ;  /* 0x000000ffff0b7224 */ /* 0x008fc600078e0030 */
[----:B------:R-:W3:Y:S01]  /*5b1c0*/  LDL.LU R8, [R1+0x590] ;  /* 0x0005900001087983 */ /* 0x000ee20000300800 */
[----:B------:R-:W-:-:S03]  /*5b1d0*/  MOV R10, R49 ;  /* 0x00000031000a7202 */ /* 0x000fc60000000f00 */
[----:B------:R-:W3:Y:S04]  /*5b1e0*/  LDL.LU R9, [R1+0x594] ;  /* 0x0005940001097983 */ /* 0x000ee80000300800 */
[----:B------:R-:W3:Y:S04]  /*5b1f0*/  LDL.LU R49, [R1+0x6b10] ;  /* 0x006b100001317983 */ /* 0x000ee80000300800 */
[----:B------:R-:W3:Y:S01]  /*5b200*/  LDL.LU R48, [R1+0x6b0c] ;  /* 0x006b0c0001307983 */ /* 0x000ee20000300800 */
[----:B----4-:R-:W-:-:S03]  /*5b210*/  IMAD.MOV.U32 R4, RZ, RZ, R45 ;  /* 0x000000ffff047224 */ /* 0x010fc600078e002d */
[----:B------:R-:W4:Y:S01]  /*5b220*/  LDL.LU R45, [R1+0x6b08] ;  /* 0x006b0800012d7983 */ /* 0x000f220000300800 */
[----:B--2---:R-:W-:-:S03]  /*5b230*/  MOV R5, R44 ;  /* 0x0000002c00057202 */ /* 0x004fc60000000f00 */
[----:B------:R-:W2:Y:S04]  /*5b240*/  LDL.LU R44, [R1+0x6b04] ;  /* 0x006b0400012c7983 */ /* 0x000ea80000300800 */
[----:B------:R-:W2:Y:S04]  /*5b250*/  LDL.LU R6, [R1+0x5a8] ;  /* 0x0005a80001067983 */ /* 0x000ea80000300800 */
[----:B------:R-:W2:Y:S01]  /*5b260*/  LDL.LU R7, [R1+0x5ac] ;  /* 0x0005ac0001077983 */ /* 0x000ea20000300800 */
[----:B---3--:R-:W-:-:S03]  /*5b270*/  IMAD.MOV.U32 R36, RZ, RZ, R49 ;  /* 0x000000ffff247224 */ /* 0x008fc600078e0031 */
[----:B------:R-:W3:Y:S01]  /*5b280*/  LDL.LU R49, [R1+0x6b00] ;  /* 0x006b000001317983 */ /* 0x000ee20000300800 */
[----:B------:R-:W-:-:S03]  /*5b290*/  IMAD.MOV.U32 R37, RZ, RZ, R48 ;  /* 0x000000ffff257224 */ /* 0x000fc600078e0030 */
[----:B------:R-:W3:Y:S01]  /*5b2a0*/  LDL.LU R48, [R1+0x6afc] ;  /* 0x006afc0001307983 */ /* 0x000ee20000300800 */
[----:B----4-:R-:W-:-:S03]  /*5b2b0*/  MOV R38, R45 ;  /* 0x0000002d00267202 */ /* 0x010fc60000000f00 */
[----:B------:R-:W4:Y:S01]  /*5b2c0*/  LDL.LU R45, [R1+0x6af8] ;  /* 0x006af800012d7983 */ /* 0x000f220000300800 */
[----:B--2---:R-:W-:-:S03]  /*5b2d0*/  IMAD.MOV.U32 R39, RZ, RZ, R44 ;  /* 0x000000ffff277224 */ /* 0x004fc600078e002c */
[----:B------:R-:W2:Y:S04]  /*5b2e0*/  LDL.LU R44, [R1+0x6af4] ;  /* 0x006af400012c7983 */ /* 0x000ea80000300800 */
[----:B------:R-:W2:Y:S04]  /*5b2f0*/  LDL.LU R216, [R1+0x5d0] ;  /* 0x0005d00001d87983 */ /* 0x000ea80000300800 */
[----:B------:R-:W2:Y:S04]  /*5b300*/  LDL.LU R217, [R1+0x5d4] ;  /* 0x0005d40001d97983 */ /* 0x000ea80000300800 */
[----:B------:R-:W2:Y:S01]  /*5b310*/  LDL.LU R218, [R1+0x5d8] ;  /* 0x0005d80001da7983 */ /* 0x000ea20000300800 */
[----:B---3--:R-:W-:-:S03]  /*5b320*/  IMAD.MOV.U32 R195, RZ, RZ, R49 ;  /* 0x000000ffffc37224 */ /* 0x008fc600078e0031 */
[----:B------:R-:W3:Y:S01]  /*5b330*/  LDL.LU R219, [R1+0x5dc] ;  /* 0x0005dc0001db7983 */ /* 0x000ee20000300800 */
[----:B------:R-:W-:Y:S02]  /*5b340*/  IMAD.MOV.U32 R194, RZ, RZ, R48 ;  /* 0x000000ffffc27224 */ /* 0x000fe400078e0030 */
[----:B----4-:R-:W-:Y:S02]  /*5b350*/  IMAD.MOV.U32 R192, RZ, RZ, R45 ;  /* 0x000000ffffc07224 */ /* 0x010fe400078e002d */
[----:B------:R-:W4:Y:S01]  /*5b360*/  LDL.LU R45, [R1+0x6af0] ;  /* 0x006af000012d7983 */ /* 0x000f220000300800 */
[----:B--2---:R-:W-:-:S03]  /*5b370*/  MOV R193, R44 ;  /* 0x0000002c00c17202 */ /* 0x004fc60000000f00 */
[----:B------:R-:W2:Y:S04]  /*5b380*/  LDL.LU R44, [R1+0x6aec] ;  /* 0x006aec00012c7983 */ /* 0x000ea80000300800 */
[----:B------:R-:W3:Y:S04]  /*5b390*/  LDL.LU R48, [R1+0x6ae8] ;  /* 0x006ae80001307983 */ /* 0x000ee80000300800 */
[----:B------:R-:W4:Y:S04]  /*5b3a0*/  LDL.LU R49, [R1+0x6ae4] ;  /* 0x006ae40001317983 */ /* 0x000f280000300800 */
[----:B------:R-:W4:Y:S04]  /*5b3b0*/  LDL.LU R244, [R1+0x600] ;  /* 0x0006000001f47983 */ /* 0x000f280000300800 */
[----:B------:R-:W4:Y:S04]  /*5b3c0*/  LDL.LU R245, [R1+0x604] ;  /* 0x0006040001f57983 */ /* 0x000f280000300800 */
[----:B------:R-:W4:Y:S04]  /*5b3d0*/  LDL.LU R246, [R1+0x608] ;  /* 0x0006080001f67983 */ /* 0x000f280000300800 */
[----:B------:R-:W4:Y:S01]  /*5b3e0*/  LDL.LU R247, [R1+0x60c] ;  /* 0x00060c0001f77983 */ /* 0x000f220000300800 */
[----:B--2---:R-:W-:Y:S01]  /*5b3f0*/  IMAD.MOV.U32 R34, RZ, RZ, R44 ;  /* 0x000000ffff227224 */ /* 0x004fe200078e002c */
[----:B---3--:R-:W-:-:S02]  /*5b400*/  MOV R32, R48 ;  /* 0x0000003000207202 */ /* 0x008fc40000000f00 */
[----:B------:R-:W2:Y:S01]  /*5b410*/  LDL.LU R48, [R1+0x6ae0] ;  /* 0x006ae00001307983 */ /* 0x000ea20000300800 */
[----:B----4-:R-:W-:-:S03]  /*5b420*/  IMAD.MOV.U32 R33, RZ, RZ, R49 ;  /* 0x000000ffff217224 */ /* 0x010fc600078e0031 */
[----:B------:R-:W3:Y:S04]  /*5b430*/  LDL.LU R49, [R1+0x6adc] ;  /* 0x006adc0001317983 */ /* 0x000ee80000300800 */
[----:B------:R-:W4:Y:S01]  /*5b440*/  LDL.LU R44, [R1+0x6ad8] ;  /* 0x006ad800012c7983 */ /* 0x000f220000300800 */
[----:B------:R-:W-:-:S03]  /*5b450*/  MOV R35, R45 ;  /* 0x0000002d00237202 */ /* 0x000fc60000000f00 */
[----:B------:R-:W2:Y:S04]  /*5b460*/  LDL.LU R45, [R1+0x6ad4] ;  /* 0x006ad400012d7983 */ /* 0x000ea80000300800 */
[----:B------:R-:W3:Y:S04]  /*5b470*/  LDL.LU R56, [R1+0x630] ;  /* 0x0006300001387983 */ /* 0x000ee80000300800 */
[----:B------:R-:W3:Y:S04]  /*5b480*/  LDL.LU R57, [R1+0x634] ;  /* 0x0006340001397983 */ /* 0x000ee80000300800 */
[----:B------:R-:W3:Y:S04]  /*5b490*/  LDL.LU R58, [R1+0x638] ;  /* 0x00063800013a7983 */ /* 0x000ee80000300800 */
[----:B------:R-:W3:Y:S01]  /*5b4a0*/  LDL.LU R59, [R1+0x63c] ;  /* 0x00063c00013b7983 */ /* 0x000ee20000300800 */
[----:B----4-:R-:W-:-:S03]  /*5b4b0*/  IMAD.MOV.U32 R52, RZ, RZ, R44 ;  /* 0x000000ffff347224 */ /* 0x010fc600078e002c */
[----:B------:R-:W4:Y:S01]  /*5b4c0*/  LDL.LU R44, [R1+0x6ad0] ;  /* 0x006ad000012c7983 */ /* 0x000f220000300800 */
[----:B--2---:R-:W-:-:S03]  /*5b4d0*/  IMAD.MOV.U32 R53, RZ, RZ, R45 ;  /* 0x000000ffff357224 */ /* 0x004fc600078e002d */
[----:B------:R-:W2:Y:S04]  /*5b4e0*/  LDL.LU R45, [R1+0x6acc] ;  /* 0x006acc00012d7983 */ /* 0x000ea80000300800 */
        /* <DEDUP_REMOVED lines=8> */
[----:B------:R-:W2:Y:S04]  /*5b570*/  LDL.LU R166, [R1+0x558] ;  /* 0x0005580001a67983 */ /* 0x000ea80000300800 */
[----:B------:R-:W2:Y:S04]  /*5b580*/  LDL.LU R45, [R1+0x6ac4] ;  /* 0x006ac400012d7983 */ /* 0x000ea80000300800 */
[----:B------:R-:W3:Y:S04]  /*5b590*/  LDL.LU R160, [R1+0x530] ;  /* 0x0005300001a07983 */ /* 0x000ee80000300800 */
[----:B------:R-:W3:Y:S04]  /*5b5a0*/  LDL.LU R161, [R1+0x534] ;  /* 0x0005340001a17983 */ /* 0x000ee80000300800 */
[----:B------:R-:W3:Y:S01]  /*5b5b0*/  LDL.LU R162, [R1+0x538] ;  /* 0x0005380001a27983 */ /* 0x000ee20000300800 */
[----:B----4-:R-:W-:-:S03]  /*5b5c0*/  IMAD.MOV.U32 R163, RZ, RZ, R44 ;  /* 0x000000ffffa37224 */ /* 0x010fc600078e002c */
[----:B------:R-:W4:Y:S01]  /*5b5d0*/  LDL.LU R44, [R1+0x6ac0] ;  /* 0x006ac000012c7983 */ /* 0x000f220000300800 */
[----:B------:R-:W-:Y:S03]  /*5b5e0*/  HMMA.1688.F32.TF32 R232, R168, R90, R152 ;  /* 0x0000005aa8e8723c */ /* 0x000fe60000081098 */
[----:B------:R-:W3:Y:S04]  /*5b5f0*/  LDL.LU R152, [R1+0x510] ;  /* 0x0005100001987983 */ /* 0x000ee80000300800 */
[----:B------:R-:W3:Y:S04]  /*5b600*/  LDL.LU R153, [R1+0x514] ;  /* 0x0005140001997983 */ /* 0x000ee80000300800 */
[----:B------:R-:W3:Y:S04]  /*5b610*/  LDL.LU R154, [R1+0x518] ;  /* 0x00051800019a7983 */ /* 0x000ee80000300800 */
[----:B------:R-:W3:Y:S01]  /*5b620*/  LDL.LU R155, [R1+0x51c] ;  /* 0x00051c00019b7983 */ /* 0x000ee20000300800 */
[----:B--2---:R-:W-:-:S03]  /*5b630*/  MOV R156, R45 ;  /* 0x0000002d009c7202 */ /* 0x004fc60000000f00 */
[----:B------:R-:W2:Y:S04]  /*5b640*/  LDL.LU R148, [R1+0x500] ;  /* 0x0005000001947983 */ /* 0x000ea80000300800 */
[----:B------:R-:W2:Y:S04]  /*5b650*/  LDL.LU R149, [R1+0x504] ;  /* 0x0005040001957983 */ /* 0x000ea80000300800 */
[----:B------:R-:W2:Y:S01]  /*5b660*/  LDL.LU R150, [R1+0x508] ;  /* 0x0005080001967983 */ /* 0x000ea20000300800 */
[----:B----4-:R-:W-:-:S03]  /*5b670*/  IMAD.MOV.U32 R151, RZ, RZ, R44 ;  /* 0x000000ffff977224 */ /* 0x010fc600078e002c */
[----:B------:R-:W4:Y:S04]  /*5b680*/  LDL.LU R44, [R1+0x6abc] ;  /* 0x006abc00012c7983 */ /* 0x000f280000300800 */
[----:B------:R-:W4:Y:S01]  /*5b690*/  LDL.LU R45, [R1+0x6ab8] ;  /* 0x006ab800012d7983 */ /* 0x000f220000300800 */
[----:B------:R-:W-:-:S03]  /*5b6a0*/  IMAD.MOV.U32 R55, RZ, RZ, R48 ;  /* 0x000000ffff377224 */ /* 0x000fc600078e0030 */
[----:B------:R-:W4:Y:S01]  /*5b6b0*/  LDL.LU R157, [R1+0x524] ;  /* 0x00052400019d7983 */ /* 0x000f220000300800 */
[----:B---3--:R-:W-:-:S03]  /*5b6c0*/  MOV R54, R49 ;  /* 0x0000003100367202 */ /* 0x008fc60000000f00 */
[----:B------:R-:W3:Y:S04]  /*5b6d0*/  LDL.LU R158, [R1+0x528] ;  /* 0x00052800019e7983 */ /* 0x000ee80000300800 */
[----:B------:R-:W3:Y:S04]  /*5b6e0*/  LDL.LU R159, [R1+0x52c] ;  /* 0x00052c00019f7983 */ /* 0x000ee80000300800 */
[----:B------:R-:W3:Y:S04]  /*5b6f0*/  LDL.LU R48, [R1+0x640] ;  /* 0x0006400001307983 */ /* 0x000ee80000300800 */
[----:B------:R-:W3:Y:S01]  /*5b700*/  LDL.LU R49, [R1+0x644] ;  /* 0x0006440001317983 */ /* 0x000ee20000300800 */
[----:B--2---:R-:W-:Y:S01]  /*5b710*/  HMMA.1688.F32.TF32 R148, R168, R146, R148 ;  /* 0x00000092a894723c */ /* 0x004fe20000081094 */
[----:B----4-:R-:W-:-:S02]  /*5b720*/  IMAD.MOV.U32 R51, RZ, RZ, R44 ;  /* 0x000000ffff337224 */ /* 0x010fc400078e002c */
[----:B------:R-:W2:Y:S01]  /*5b730*/  LDL.LU R44, [R1+0x650] ;  /* 0x00065000012c7983 */ /* 0x000ea20000300800 */
[----:B------:R-:W-:-:S03]  /*5b740*/  IMAD.MOV.U32 R50, RZ, RZ, R45 ;  /* 0x000000ffff327224 */ /* 0x000fc600078e002d */
        /* <DEDUP_REMOVED lines=24> */
[----:B------:R1:W-:Y:S04]  /*5b8d0*/  STL.64 [R1+0x188], R150 ;  /* 0x0001889601007387 */ /* 0x0003e80000100a00 */
[----:B-1----:R-:W2:Y:S04]  /*5b8e0*/  LDL.LU.64 R150, [R1+0x6ab0] ;  /* 0x006ab00001967983 */ /* 0x002ea80000300a00 */
[----:B------:R-:W3:Y:S01]  /*5b8f0*/  LDL.LU.64 R148, [R1+0x6aa8] ;  /* 0x006aa80001947983 */ /* 0x000ee20000300a00 */
[C---:B--2---:R-:W-:Y:S11]  /*5b900*/  HMMA.1688.F32.TF32 R152, R168.reuse, R150, R152 ;  /* 0x00000096a898723c */ /* 0x044ff60000081098 */
[----:B------:R-:W-:Y:S11]  /*5b910*/  @!UPT UIADD3 URZ, URZ, URZ, URZ ;  /* 0x0000003f3f3ff290 */ /* 0x000ff6000fffe03f */
[----:B------:R-:W-:Y:S01]  /*5b920*/  @!UPT UIADD3 URZ, URZ, URZ, URZ ;  /* 0x0000003f3f3ff290 */ /* 0x000fe2000fffe03f */
[----:B------:R-:W-:Y:S04]  /*5b930*/  STL.64 [R1+0x380], R152 ;  /* 0x0003809801007387 */ /* 0x000fe80000100a00 */
[----:B------:R1:W-:Y:S04]  /*5b940*/  STL.64 [R1+0x388], R154 ;  /* 0x0003889a01007387 */ /* 0x0003e80000100a00 */
[----:B-1----:R-:W3:Y:S04]  /*5b950*/  LDL.LU.64 R154, [R1+0x6aa0] ;  /* 0x006aa000019a7983 */ /* 0x002ee80000300a00 */
[----:B------:R-:W2:Y:S01]  /*5b960*/  LDL.LU.64 R152, [R1+0x6a98] ;  /* 0x006a980001987983 */ /* 0x000ea20000300a00 */
[C---:B---3--:R-:W-:Y:S11]  /*5b970*/  HMMA.1688.F32.TF32 R156, R168.reuse, R154, R156 ;  /* 0x0000009aa89c723c */ /* 0x048ff6000008109c */
        /* <DEDUP_REMOVED lines=18> */
[----:B-1----:R-:W3:Y:S01]  /*5baa0*/  LDL.LU.64 R166, [R1+0x6a70] ;  /* 0x006a700001a67983 */ /* 0x002ee20000300a00 */
[C---:B------:R-:W-:Y:S03]  /*5bab0*/  HMMA.1688.F32.TF32 R224, R168.reuse, R86, R224 ;  /* 0x00000056a8e0723c */ /* 0x040fe600000810e0 */
[----:B------:R-:W2:Y:S05]  /*5bac0*/  LDL.LU.64 R164, [R1+0x6a68] ;  /* 0x006a680001a47983 */ /* 0x000eaa0000300a00 */
[----:B---3--:R-:W-:Y:S01]  /*5bad0*/  HMMA.1688.F32.TF32 R168, R168, R166, R40 ;  /* 0x000000a6a8a8723c */ /* 0x008fe20000081028 */
[----:B------:R-:W3:Y:S04]  /*5bae0*/  LDL.LU.64 R42, [R1+0x6a60] ;  /* 0x006a6000012a7983 */ /* 0x000ee80000300a00 */
[----:B------:R-:W2:Y:S11]  /*5baf0*/  LDL.LU.64 R40, [R1+0x6a58] ;  /* 0x006a580001287983 */ /* 0x000eb60000300a00 */
[----:B------:R-:W-:Y:S07]  /*5bb00*/  @!UPT UIADD3 URZ, URZ, URZ, URZ ;  /* 0x0000003f3f3ff290 */ /* 0x000fee000fffe03f */
[----:B------:R2:W-:Y:S04]  /*5bb10*/  STL.64 [R1+0x3a0], R168 ;  /* 0x0003a0a801007387 */ /* 0x0005e80000100a00 */
[----:B------:R-:W-:Y:S01]  /*5bb20*/  STL.64 [R1+0x3a8], R170 ;  /* 0x0003a8aa01007387 */ /* 0x000fe20000100a00 */
[----:B--2---:R-:W-:Y:S01]  /*5bb30*/  MOV R168, R41 ;  /* 0x0000002900a87202 */ /* 0x004fe20000000f00 */
[----:B------:R-:W-:Y:S02]  /*5bb40*/  IMAD.MOV.U32 R169, RZ, RZ, R40 ;  /* 0x000000ffffa97224 */ /* 0x000fe400078e0028 */
[C---:B---3--:R-:W-:Y:S01]  /*5bb50*/  HMMA.1688.F32.TF32 R40, R172.reuse, R42, R44 ;  /* 0x0000002aac28723c */ /* 0x048fe2000008102c */
[----:B------:R-:W2:Y:S07]  /*5bb60*/  LDL.LU.64 R46, [R1+0x6a50] ;  /* 0x006a5000012e7983 */ /* 0x000eae0000300a00 */
[C---:B--2---:R-:W-:Y:S01]  /*5bb70*/  HMMA.1688.F32.TF32 R44, R172.reuse, R46, R48 ;  /* 0x0000002eac2c723c */ /* 0x044fe20000081030 */
[----:B------:R-:W2:Y:S07]  /*5bb80*/  LDL.LU.64 R50, [R1+0x6a48] ;  /* 0x006a480001327983 */ /* 0x000eae0000300a00 */
[C---:B--2---:R-:W-:Y:S01]  /*5bb90*/  HMMA.1688.F32.TF32 R48, R172.reuse, R50, R52 ;  /* 0x00000032ac30723c */ /* 0x044fe20000081034 */
[----:B------:R-:W2:Y:S04]  /*5bba0*/  LDL.LU.64 R54, [R1+0x6a40] ;  /* 0x006a400001367983 */ /* 0x000ea80000300a00 */
[----:B------:R-:W3:Y:S03]  /*5bbb0*/  LDL.LU.64 R52, [R1+0x6a38] ;  /* 0x006a380001347983 */ /* 0x000ee60000300a00 */
[C---:B--2---:R-:W-:Y:S11]  /*5bbc0*/  HMMA.1688.F32.TF32 R56, R172.reuse, R54, R56 ;  /* 0x00000036ac38723c */ /* 0x044ff60000081038 */
[----:B------:R-:W-:Y:S11]  /*5bbd0*/  @!UPT UIADD3 URZ, URZ, URZ, URZ ;  /* 0x0000003f3f3ff290 */ /* 0x000ff6000fffe03f */
[----:B------:R-:W-:Y:S01]  /*5bbe0*/  @!UPT UIADD3 URZ, URZ, URZ, URZ ;  /* 0x0000003f3f3ff290 */ /* 0x000fe2000fffe03f */
[----:B------:R-:W-:Y:S04]  /*5bbf0*/  STL.64 [R1+0x470], R56 ;  /* 0x0004703801007387 */ /* 0x000fe80000100a00 */
[----:B------:R1:W-:Y:S04]  /*5bc00*/  STL.64 [R1+0x478], R58 ;  /* 0x0004783a01007387 */ /* 0x0003e80000100a00 */
[----:B-1----:R-:W4:Y:S04]  /*5bc10*/  LDL.LU.64 R58, [R1+0x6a30] ;  /* 0x006a3000013a7983 */ /* 0x002f280000300a00 */
[----:B------:R-:W2:Y:S01]  /*5bc20*/  LDL.LU.64 R56, [R1+0x6a28] ;  /* 0x006a280001387983 */ /* 0x000ea20000300a00 */
[C---:B----4-:R-:W-:Y:S11]  /*5bc30*/  HMMA.1688.F32.TF32 R60, R172.reuse, R58, R60 ;  /* 0x0000003aac3c723c */ /* 0x050ff6000008103c */
[----:B------:R-:W-:Y:S11]  /*5bc40*/  @!UPT UIADD3 URZ, URZ, URZ, URZ ;  /* 0x0000003f3f3ff290 */ /* 0x000ff6000fffe03f */
[----:B------:R-:W-:Y:S01]  /*5bc50*/  @!UPT UIADD3 URZ, URZ, URZ, URZ ;  /* 0x0000003f3f3ff290 */ /* 0x000fe2000fffe03f */
[----:B------:R-:W-:Y:S04]  /*5bc60*/  STL.64 [R1+0x460], R60 ;  /* 0x0004603c01007387 */ /* 0x000fe80000100a00 */
[----:B------:R1:W-:Y:S04]  /*5bc70*/  STL.64 [R1+0x468], R62 ;  /* 0x0004683e01007387 */ /* 0x0003e80000100a00 */
[----:B-1----:R-:W4:Y:S01]  /*5bc80*/  LDL.LU.64 R62, [R1+0x6a20] ;  /* 0x006a2000013e7983 */ /* 0x002f220000300a00 */
[C---:B------:R-:W-:Y:S03]  /*5bc90*/  HMMA.1688.F32.TF32 R244, R172.reuse, R66, R244 ;  /* 0x00000042acf4723c */ /* 0x040fe600000810f4 */
[----:B------:R-:W2:Y:S05]  /*5bca0*/  LDL.LU.64 R60, [R1+0x6a18] ;  /* 0x006a1800013c7983 */ /* 0x000eaa0000300a00 */
[C---:B------:R-:W-:Y:S08]  /*5bcb0*/  HMMA.1688.F32.TF32 R196, R172.reuse, R70, R196 ;  /* 0x00000046acc4723c */ /* 0x040ff000000810c4 */
        /* <DEDUP_REMOVED lines=12> */
[----:B----4-:R-:W-:Y:S11]  /*5bd80*/  HMMA.1688.F32.TF32 R32, R172, R62, R32 ;  /* 0x0000003eac20723c */ /* 0x010ff60000081020 */
[----:B------:R-:W-:Y:S11]  /*5bd90*/  @!UPT UIADD3 URZ, URZ, URZ, URZ ;  /* 0x0000003f3f3ff290 */ /* 0x000ff6000fffe03f */
[----:B------:R-:W-:Y:S01]  /*5bda0*/  @!UPT UIADD3 URZ, URZ, URZ, URZ ;  /* 0x0000003f3f3ff290 */ /* 0x000fe2000fffe03f */
[----:B------:R-:W-:Y:S04]  /*5bdb0*/  STL.64 [R1+0x450], R32 ;  /* 0x0004502001007387 */ /* 0x000fe80000100a00 */
[----:B------:R1:W-:Y:S04]  /*5bdc0*/  STL.64 [R1+0x458], R34 ;  /* 0x0004582201007387 */ /* 0x0003e80000100a00 */
[----:B-1----:R-:W4:Y:S04]  /*5bdd0*/  LDL.LU.64 R34, [R1+0x6a10] ;  /* 0x006a100001227983 */ /* 0x002f280000300a00 */
[----:B------:R-:W4:Y:S04]  /*5bde0*/  LDL.LU.64 R32, [R1+0x6a08] ;  /* 0x006a080001207983 */ /* 0x000f280000300a00 */
[----:B------:R-:W-:Y:S04]  /*5bdf0*/  STL.64 [R1+0x440], R244 ;  /* 0x000440f401007387 */ /* 0x000fe80000100a00 */
[----:B------:R1:W-:Y:S04]  /*5be00*/  STL.64 [R1+0x448], R246 ;  /* 0x000448f601007387 */ /* 0x0003e80000100a00 */
[----:B-1----:R-:W2:Y:S04]  /*5be10*/  LDL.LU R247, [R1+0x6a00] ;  /* 0x006a000001f77983 */ /* 0x002ea80000300800 */
[----:B------:R-:W2:Y:S04]  /*5be20*/  LDL R246, [R1+0xc50] ;  /* 0x000c500001f67983 */ /* 0x000ea80000100800 */
        /* <DEDUP_REMOVED lines=18> */
[----:B-1----:R-:W3:Y:S04]  /*5bf50*/  LDL.LU.64 R178, [R1+0x69b8] ;  /* 0x0069b80001b27983 */ /* 0x002ee80000300a00 */
[----:B------:R-:W3:Y:S04]  /*5bf60*/  LDL.LU.64 R176, [R1+0x69b0] ;  /* 0x0069b00001b07983 */ /* 0x000ee80000300a00 */
[----:B------:R-:W-:Y:S04]  /*5bf70*/  STL.64 [R1+0x3e0], R4 ;  /* 0x0003e00401007387 */ /* 0x000fe80000100a00 */
[----:B------:R1:W-:Y:S04]  /*5bf80*/  STL.64 [R1+0x3e8], R6 ;  /* 0x0003e80601007387 */ /* 0x0003e80000100a00 */
[----:B-1----:R-:W3:Y:S04]  /*5bf90*/  LDL.LU.64 R6, [R1+0x69a8] ;  /* 0x0069a80001067983 */ /* 0x002ee80000300a00 */
[----:B------:R-:W3:Y:S04]  /*5bfa0*/  LDL.LU.64 R4, [R1+0x69a0] ;  /* 0x0069a00001047983 */ /* 0x000ee80000300a00 */
[----:B------:R-:W-:Y:S04]  /*5bfb0*/  STL.64 [R1+0x3d0], R8 ;  /* 0x0003d00801007387 */ /* 0x000fe80000100a00 */
[----:B------:R1:W-:Y:S04]  /*5bfc0*/  STL.64 [R1+0x3d8], R10 ;  /* 0x0003d80a01007387 */ /* 0x0003e80000100a00 */
[----:B-1----:R-:W4:Y:S04]  /*5bfd0*/  LDL.LU.64 R10, [R1+0x6998] ;  /* 0x00699800010a7983 */ /* 0x002f280000300a00 */
[----:B------:R-:W4:Y:S04]  /*5bfe0*/  LDL.LU.64 R8, [R1+0x6990] ;  /* 0x0069900001087983 */ /* 0x000f280000300a00 */
        /* <DEDUP_REMOVED lines=23> */
[----:B------:R-:W4:Y:S01]  /*5c160*/  LDL.LU.64 R248, [R1+0x6930] ;  /* 0x0069300001f87983 */ /* 0x000f220000300a00 */
[----:B------:R-:W-:Y:S01]  /*5c170*/  IMAD.MOV.U32 R170, RZ, RZ, R3 ;  /* 0x000000ffffaa7224 */ /* 0x000fe200078e0003 */
[----:B------:R-:W-:-:S07]  /*5c180*/  MOV R171, R0 ;  /* 0x0000000000ab7202 */ /* 0x000fce0000000f00 */
[C---:B------:R-:W-:Y:S01]  /*5c190*/  HMMA.1688.F32.TF32 R168, R172.reuse, R122, R168 ;  /* 0x0000007aaca8723c */ /* 0x040fe200000810a8 */
[----:B------:R-:W1:Y:S11]  /*5c1a0*/  S2R R3, SR_TID.X ;  /* 0x0000000000037919 */ /* 0x000e760000002100 */
[----:B------:R-:W-:Y:S11]  /*5c1b0*/  @!UPT UIADD3 URZ, URZ, URZ, URZ ;  /* 0x0000003f3f3ff290 */ /* 0x000ff6000fffe03f */
[----:B------:R-:W-:Y:S04]  /*5c1c0*/  STL.64 [R1+0x5d0], R168 ;  /* 0x0005d0a801007387 */ /* 0x000fe80000100a00 */
[----:B------:R1:W-:Y:S02]  /*5c1d0*/  STL.64 [R1+0x5d8], R170 ;  /* 0x0005d8aa01007387 */ /* 0x0003e40000100a00 */
[----:B-1----:R-:W-:Y:S01]  /*5c1e0*/  HMMA.1688.F32.TF32 R168, R172, R126, R240 ;  /* 0x0000007eaca8723c */ /* 0x002fe200000810f0 */
[----:B------:R-:W-:-:S07]  /*5c1f0*/  LOP3.LUT R54, R3, 0x7, RZ, 0xc0, !PT ;  /* 0x0000000703367812 */ /* 0x000fce00078ec0ff */
[----:B------:R-:W-:Y:S01]  /*5c200*/  HMMA.1688.F32.TF32 R236, R172, R130, R236 ;  /* 0x00000082acec723c */ /* 0x000fe200000810ec */
[----:B------:R-:W-:-:S07]  /*5c210*/  IMAD.SHL.U32 R55, R3, 0x2, RZ ;  /* 0x0000000203377824 */ /* 0x000fce00078e00ff */
[----:B------:R-:W-:Y:S07]  /*5c220*/  HMMA.1688.F32.TF32 R228, R172, R134, R228 ;  /* 0x00000086ace4723c */ /* 0x000fee00000810e4 */
[----:B------:R-:W-:Y:S04]  /*5c230*/  STL.64 [R1+0x5c0], R168 ;  /* 0x0005c0a801007387 */ /* 0x000fe80000100a00 */
[----:B------:R1:W-:Y:S01]  /*5c240*/  STL.64 [R1+0x5c8], R170 ;  /* 0x0005c8aa01007387 */ /* 0x0003e20000100a00 */
[----:B------:R-:W-:Y:S01]  /*5c250*/  IMAD R54, R54, 0x210, RZ ;  /* 0x0000021036367824 */ /* 0x000fe200078e02ff */
[----:B------:R-:W-:-:S04]  /*5c260*/  MOV R3, UR4 ;  /* 0x0000000400037c02 */ /* 0x000fc80008000f00 */
[----:B------:R-:W-:-:S04]  /*5c270*/  LOP3.LUT R54, R54, 0x30, R55, 0x78, !PT ;  /* 0x0000003036367812 */ /* 0x000fc800078e7837 */
[----:B------:R-:W-:Y:S01]  /*5c280*/  LOP3.LUT R54, R54, 0x40, RZ, 0x3c, !PT ;  /* 0x0000004036367812 */ /* 0x000fe200078e3cff */
[----:B------:R-:W-:Y:S04]  /*5c290*/  STL.64 [R1+0x5b0], R236 ;  /* 0x0005b0ec01007387 */ /* 0x000fe80000100a00 */
[----:B------:R-:W-:Y:S01]  /*5c2a0*/  STL.64 [R1+0x5b8], R238 ;  /* 0x0005b8ee01007387 */ /* 0x000fe20000100a00 */
[----:B------:R-:W-:Y:S01]  /*5c2b0*/  IMAD R3, R3, 0x20000, R54 ;  /* 0x0002000003037824 */ /* 0x000fe200078e0236 */
[----:B------:R-:W-:Y:S01]  /*5c2c0*/  MOV R245, R128 ;  /* 0x0000008000f57202 */ /* 0x000fe20000000f00 */
[----:B------:R-:W-:Y:S01]  /*5c2d0*/  IMAD.MOV.U32 R244, RZ, RZ, R129 ;  /* 0x000000fffff47224 */ /* 0x000fe200078e0081 */
[----:B--2---:R-:W-:Y:S04]  /*5c2e0*/  LDS R236, [R247+0x41080] ;  /* 0x04108000f7ec7984 */ /* 0x004fe80000000800 */
[----:B------:R-:W-:Y:S01]  /*5c2f0*/  LDSM.16.M88.4 R128, [R3] ;  /* 0x000000000380783b */ /* 0x000fe20000000200 */
[----:B------:R-:W-:-:S03]  /*5c300*/  MOV R240, R121 ;  /* 0x0000007900f07202 */ /* 0x000fc60000000f00 */
[----:B------:R-:W-:Y:S01]  /*5c310*/  LDS R238, [R247+0x41480] ;  /* 0x04148000f7ee7984 */ /* 0x000fe20000000800 */
[----:B------:R-:W-:Y:S01]  /*5c320*/  IMAD.MOV.U32 R241, RZ, RZ, R120 ;  /* 0x000000fffff17224 */ /* 0x000fe200078e0078 */
[----:B------:R-:W-:Y:S01]  /*5c330*/  MOV R243, R116 ;  /* 0x0000007400f37202 */ /* 0x000fe20000000f00 */
[----:B------:R-:W-:Y:S01]  /*5c340*/  IMAD.MOV.U32 R242, RZ, RZ, R117 ;  /* 0x000000fffff27224 */ /* 0x000fe200078e0075 */
[----:B------:R-:W-:Y:S01]  /*5c350*/  LDSM.16.M88.4 R120, [R3+0x2000] ;  /* 0x002000000378783b */ /* 0x000fe20000000200 */
[----:B------:R-:W-:Y:S02]  /*5c360*/  IMAD.MOV.U32 R98, RZ, RZ, R113 ;  /* 0x000000ffff627224 */ /* 0x000fe400078e0071 */
[----:B------:R-:W-:Y:S01]  /*5c370*/  IMAD.MOV.U32 R99, RZ, RZ, R112 ;  /* 0x000000ffff637224 */ /* 0x000fe200078e0070 */
[----:B------:R-:W-:Y:S01]  /*5c380*/  LDSM.16.M88.4 R116, [R3+0x3000] ;  /* 0x003000000374783b */ /* 0x000fe20000000200 */
[----:B------:R-:W-:Y:S01]  /*5c390*/  MOV R94, R109 ;  /* 0x0000006d005e7202 */ /* 0x000fe20000000f00 */
[----:B------:R-:W-:-:S02]  /*5c3a0*/  IMAD.MOV.U32 R95, RZ, RZ, R108 ;  /* 0x000000ffff5f7224 */ /* 0x000fc400078e006c */
[----:B------:R-:W-:Y:S04]  /*5c3b0*/  LDSM.16.M88.4 R112, [R3+0x4000] ;  /* 0x004000000370783b */ /* 0x000fe80000000200 */
[----:B------:R-:W-:Y:S04]  /*5c3c0*/  LDSM.16.M88.4 R108, [R3+0x5000] ;  /* 0x00500000036c783b */ /* 0x000fe80000000200 */
[----:B------:R-:W-:Y:S04]  /*5c3d0*/  LDS R237, [R2+0x41080] ;  /* 0x0410800002ed7984 */ /* 0x000fe80000000800 */
[----:B------:R-:W-:Y:S01]  /*5c3e0*/  LDS R239, [R2+0x41480] ;  /* 0x0414800002ef7984 */ /* 0x000fe20000000800 */
[C---:B---3--:R-:W-:Y:S08]  /*5c3f0*/  HMMA.1688.F32.TF32 R4, R172.reuse, R166, R4 ;  /* 0x000000a6ac04723c */ /* 0x048ff00000081004 */
[C---:B----4-:R-:W-:Y:S08]  /*5c400*/  HMMA.1688.F32.TF32 R8, R172.reuse, R162, R8 ;  /* 0x000000a2ac08723c */ /* 0x050ff00000081008 */
[C---:B------:R-:W-:Y:S08]  /*5c410*/  HMMA.1688.F32.TF32 R12, R172.reuse, R158, R12 ;  /* 0x0000009eac0c723c */ /* 0x040ff0000008100c */
[C---:B------:R-:W-:Y:S08]  /*5c420*/  HMMA.1688.F32.TF32 R16, R172.reuse, R154, R16 ;  /* 0x0000009aac10723c */ /* 0x040ff00000081010 */
[C---:B------:R-:W-:Y:S08]  /*5c430*/  HMMA.1688.F32.TF32 R20, R172.reuse, R150, R20 ;  /* 0x00000096ac14723c */ /* 0x040ff00000081014 */
[C---:B------:R-:W-:Y:S08]  /*5c440*/  HMMA.1688.F32.TF32 R24, R172.reuse, R146, R24 ;  /* 0x00000092ac18723c */ /* 0x040ff00000081018 */
[C---:B-1----:R-:W-:Y:S08]  /*5c450*/  HMMA.1688.F32.TF32 R168, R172.reuse, R138, R248 ;  /* 0x0000008aaca8723c */ /* 0x042ff000000810f8 */
[----:B------:R-:W-:Y:S01]  /*5c460*/  HMMA.1688.F32.TF32 R28, R172, R142, R28 ;  /* 0x0000008eac1c723c */ /* 0x000fe2000008101c */
[----:B------:R-:W-:Y:S04]  /*5c470*/  LDS R172, [R247+0x41000] ;  /* 0x04100000f7ac7984 */ /* 0x000fe80000000800 */
[----:B------:R1:W-:Y:S04]  /*5c480*/  LDS R174, [R247+0x41400] ;  /* 0x04140000f7ae7984 */ /* 0x0003e80000000800 */
[----:B------:R-:W-:Y:S04]  /*5c490*/  LDS R173, [R2+0x41000] ;  /* 0x0410000002ad7984 */ /* 0x000fe80000000800 */
[----:B------:R-:W-:Y:S04]  /*5c4a0*/  LDS R175, [R2+0x41400] ;  /* 0x0414000002af7984 */ /* 0x000fe80000000800 */
[----:B------:R-:W-:Y:S01]  /*5c4b0*/  STL.64 [R1+0x560], R168 ;  /* 0x000560a801007387 */ /* 0x000fe20000100a00 */
[----:B------:R-:W-:-:S03]  /*5c4c0*/  IMAD.MOV.U32 R0, RZ, RZ, R171 ;  /* 0x000000ffff007224 */ /* 0x000fc600078e00ab */
[----:B------:R-:W-:Y:S04]  /*5c4d0*/  STL.64 [R1+0x570], R228 ;  /* 0x000570e401007387 */ /* 0x000fe80000100a00 */
[----:B------:R-:W-:Y:S04]  /*5c4e0*/  STL.64 [R1+0x578], R230 ;  /* 0x000578e601007387 */ /* 0x000fe80000100a00 */
[----:B------:R-:W-:Y:S04]  /*5c4f0*/  STL [R1+0x568], R170 ;  /* 0x000568aa01007387 */ /* 0x000fe80000100800 */
[----:B------:R-:W-:Y:S04]  /*5c500*/  LDS R168, [R252+0x41000] ;  /* 0x04100000fca87984 */ /* 0x000fe80000000800 */
[----:B------:R-:W-:Y:S04]  /*5c510*/  LDS R170, [R252+0x41400] ;  /* 0x04140000fcaa7984 */ /* 0x000fe80000000800 */
[----:B------:R-:W-:Y:S04]  /*5c520*/  LDS R169, [R246+0x41000] ;  /* 0x04100000f6a97984 */ /* 0x000fe80000000800 */
[----:B------:R-:W2:Y:S04]  /*5c530*/  LDS R171, [R246+0x41400] ;  /* 0x04140000f6ab7984 */ /* 0x000ea80000000800 */
[----:B------:R-:W-:Y:S04]  /*5c540*/  LDS R228, [R252+0x41080] ;  /* 0x04108000fce47984 */ /* 0x000fe80000000800 */
[----:B------:R-:W-:Y:S04]  /*5c550*/  LDS R230, [R252+0x41480] ;  /* 0x04148000fce67984 */ /* 0x000fe80000000800 */
[----:B------:R-:W-:Y:S04]  /*5c560*/  LDS R229, [R246+0x41080] ;  /* 0x04108000f6e57984 */ /* 0x000fe80000000800 */
[----:B------:R3:W4:Y:S01]  /*5c570*/  LDS R231, [R246+0x41480] ;  /* 0x04148000f6e77984 */ /* 0x0007220000000800 */
[----:B-1----:R-:W-:-:S02]  /*5c580*/  IMAD.MOV.U32 R247, RZ, RZ, R124 ;  /* 0x000000fffff77224 */ /* 0x002fc400078e007c */
[----:B---3--:R-:W-:Y:S02]  /*5c590*/  IMAD.MOV.U32 R246, RZ, RZ, R125 ;  /* 0x000000fffff67224 */ /* 0x008fe400078e007d */
[----:B------:R-:W1:Y:S04]  /*5c5a0*/  LDSM.16.M88.4 R124, [R3+0x1000] ;  /* 0x00100000037c783b */ /* 0x000e680000000200 */
        /* <DEDUP_REMOVED lines=11> */
[----:B------:R4:W-:Y:S01]  /*5c660*/  STL.64 [R1+0x4f8], R10 ;  /* 0x0004f80a01007387 */ /* 0x0009e20000100a00 */
[-C--:B--2---:R-:W-:Y:S03]  /*5c670*/  HMMA.1688.F32.TF32 R12, R168, R128.reuse, R96 ;  /* 0x00000080a80c723c */ /* 0x084fe60000081060 */
[----:B------:R-:W-:Y:S04]  /*5c680*/  STL.64 [R1+0x4e0], R4 ;  /* 0x0004e00401007387 */ /* 0x000fe80000100a00 */
[----:B------:R2:W-:Y:S01]  /*5c690*/  STL.64 [R1+0x4e8], R6 ;  /* 0x0004e80601007387 */ /* 0x0005e20000100a00 */
[-C--:B----4-:R-:W-:Y:S03]  /*5c6a0*/  HMMA.1688.F32.TF32 R8, R228, R128.reuse, R176 ;  /* 0x00000080e408723c */ /* 0x090fe600000810b0 */
[----:B------:R-:W-:Y:S01]  /*5c6b0*/  STL [R1+0x6688], R2 ;  /* 0x0066880201007387 */ /* 0x000fe20000100800 */
[----:B------:R-:W-:Y:S01]  /*5c6c0*/  IMAD.MOV.U32 R90, RZ, RZ, R105 ;  /* 0x000000ffff5a7224 */ /* 0x000fe200078e0069 */
[----:B------:R-:W-:Y:S01]  /*5c6d0*/  MOV R91, R104 ;  /* 0x00000068005b7202 */ /* 0x000fe20000000f00 */
[----:B------:R-:W-:Y:S01]  /*5c6e0*/  IMAD.MOV.U32 R86, RZ, RZ, R101 ;  /* 0x000000ffff567224 */ /* 0x000fe200078e0065 */
[----:B------:R-:W-:Y:S01]  /*5c6f0*/  LDSM.16.M88.4 R96, [R3+0x8000] ;  /* 0x008000000360783b */ /* 0x000fe20000000200 */
[-C--:B--2---:R-:W-:Y:S03]  /*5c700*/  HMMA.1688.F32.TF32 R4, R172, R128.reuse, R192 ;  /* 0x00000080ac04723c */ /* 0x084fe600000810c0 */
[----:B------:R-:W-:Y:S04]  /*5c710*/  STL [R1+0x68a8], R130 ;  /* 0x0068a88201007387 */ /* 0x000fe80000100800 */
[----:B------:R-:W-:Y:S04]  /*5c720*/  STL [R1+0x68a4], R131 ;  /* 0x0068a48301007387 */ /* 0x000fe80000100800 */
[----:B-1----:R-:W-:Y:S04]  /*5c730*/  STL [R1+0x689c], R126 ;  /* 0x00689c7e01007387 */ /* 0x002fe80000100800 */
        /* <DEDUP_REMOVED lines=9> */
[----:B------:R-:W-:Y:S04]  /*5c7d0*/  STL.64 [R1+0x4d0], R12 ;  /* 0x0004d00c01007387 */ /* 0x000fe80000100a00 */
[----:B------:R1:W-:Y:S04]  /*5c7e0*/  STL.64 [R1+0x4d8], R14 ;  /* 0x0004d80e01007387 */ /* 0x0003e80000100a00 */
[----:B------:R-:W-:Y:S04]  /*5c7f0*/  STL.64 [R1+0x580], R8 ;  /* 0x0005800801007387 */ /* 0x000fe80000100a00 */
[----:B------:R2:W-:Y:S01]  /*5c800*/  STL.64 [R1+0x588], R10 ;  /* 0x0005880a01007387 */ /* 0x0005e20000100a00 */
[----:B-1----:R-:W-:Y:S03]  /*5c810*/  HMMA.1688.F32.TF32 R12, R236, R128, R40 ;  /* 0x00000080ec0c723c */ /* 0x002fe60000081028 */
[----:B------:R-:W-:Y:S04]  /*5c820*/  STL.64 [R1+0x5a0], R4 ;  /* 0x0005a00401007387 */ /* 0x000fe80000100a00 */
[----:B------:R1:W-:Y:S01]  /*5c830*/  STL.64 [R1+0x5a8], R6 ;  /* 0x0005a80601007387 */ /* 0x0003e20000100a00 */
[----:B--2---:R-:W-:Y:S01]  /*5c840*/  HMMA.1688.F32.TF32 R8, R168, R124, R92 ;  /* 0x0000007ca808723c */ /* 0x004fe2000008105c */
[----:B------:R-:W-:-:S02]  /*5c850*/  IMAD.MOV.U32 R87, RZ, RZ, R100 ;  /* 0x000000ffff577224 */ /* 0x000fc400078e0064 */
[----:B------:R-:W2:Y:S04]  /*5c860*/  LDSM.16.M88.4 R104, [R3+0x6000] ;  /* 0x006000000368783b */ /* 0x000ea80000000200 */
[----:B------:R-:W3:Y:S01]  /*5c870*/  LDSM.16.M88.4 R100, [R3+0x7000] ;  /* 0x007000000364783b */ /* 0x000ee20000000200 */
[-C--:B-1----:R-:W-:Y:S03]  /*5c880*/  HMMA.1688.F32.TF32 R4, R172, R124.reuse, R196 ;  /* 0x0000007cac04723c */ /* 0x082fe600000810c4 */
[----:B------:R-:W1:Y:S01]  /*5c890*/  LDSM.16.M88.4 R92, [R3+0x9000] ;  /* 0x00900000035c783b */ /* 0x000e620000000200 */
[----:B------:R-:W-:Y:S02]  /*5c8a0*/  IMAD.MOV.U32 R248, RZ, RZ, R73 ;  /* 0x000000fffff87224 */ /* 0x000fe400078e0049 */
[----:B------:R-:W-:Y:S01]  /*5c8b0*/  IMAD.MOV.U32 R249, RZ, RZ, R72 ;  /* 0x000000fffff97224 */ /* 0x000fe200078e0048 */
[----:B------:R-:W-:Y:S01]  /*5c8c0*/  MOV R250, R69 ;  /* 0x0000004500fa7202 */ /* 0x000fe20000000f00 */
[----:B------:R-:W-:Y:S04]  /*5c8d0*/  STL.64 [R1+0xa80], R12 ;  /* 0x000a800c01007387 */ /* 0x000fe80000100a00 */
[----:B------:R4:W-:Y:S04]  /*5c8e0*/  STL.64 [R1+0xa88], R14 ;  /* 0x000a880e01007387 */ /* 0x0009e80000100a00 */
[----:B------:R-:W-:Y:S04]  /*5c8f0*/  STL.64 [R1+0x4c0], R8 ;  /* 0x0004c00801007387 */ /* 0x000fe80000100a00 */
[----:B------:R2:W-:Y:S01]  /*5c900*/  STL.64 [R1+0x4c8], R10 ;  /* 0x0004c80a01007387 */ /* 0x0005e20000100a00 */
[-C--:B----4-:R-:W-:Y:S03]  /*5c910*/  HMMA.1688.F32.TF32 R12, R228, R124.reuse, R36 ;  /* 0x0000007ce40c723c */ /* 0x090fe60000081024 */
[----:B------:R-:W-:Y:S04]  /*5c920*/  STL.64 [R1+0x590], R4 ;  /* 0x0005900401007387 */ /* 0x000fe80000100a00 */
[----:B------:R4:W-:Y:S01]  /*5c930*/  STL.64 [R1+0x598], R6 ;  /* 0x0005980601007387 */ /* 0x0009e20000100a00 */
[----:B--2---:R-:W-:Y:S03]  /*5c940*/  HMMA.1688.F32.TF32 R8, R236, R124, R44 ;  /* 0x0000007cec08723c */ /* 0x004fe6000008102c */
[----:B------:R-:W-:Y:S01]  /*5c950*/  LDSM.16.M88.4 R72, [R3+0xe000] ;  /* 0x00e000000348783b */ /* 0x000fe20000000200 */
[----:B------:R-:W-:-:S03]  /*5c960*/  IMAD.MOV.U32 R251, RZ, RZ, R68 ;  /* 0x000000fffffb7224 */ /* 0x000fc600078e0044 */
[----:B------:R-:W-:Y:S01]  /*5c970*/  LDSM.16.M88.4 R68, [R3+0xf000] ;  /* 0x00f000000344783b */ /* 0x000fe20000000200 */
[----:B----4-:R-:W-:Y:S03]  /*5c980*/  HMMA.1688.F32.TF32 R4, R168, R120, R88 ;  /* 0x00000078a804723c */ /* 0x010fe60000081058 */
[----:B------:R-:W2:Y:S01]  /*5c990*/  LDSM.16.M88.4 R88, [R3+0xa000] ;  /* 0x00a000000358783b */ /* 0x000ea20000000200 */
[----:B------:R-:W-:-:S03]  /*5c9a0*/  MOV R176, R57 ;  /* 0x0000003900b07202 */ /* 0x000fc60000000f00 */
[----:B------:R-:W-:Y:S04]  /*5c9b0*/  LDSM.16.M88.4 R24, [R3+0x11000] ;  /* 0x011000000318783b */ /* 0x000fe80000000200 */
[----:B------:R-:W-:Y:S04]  /*5c9c0*/  STL.64 [R1+0x4b0], R12 ;  /* 0x0004b00c01007387 */ /* 0x000fe80000100a00 */
[----:B------:R4:W-:Y:S04]  /*5c9d0*/  STL.64 [R1+0x4b8], R14 ;  /* 0x0004b80e01007387 */ /* 0x0009e80000100a00 */
[----:B------:R-:W-:Y:S04]  /*5c9e0*/  STL.64 [R1+0xa70], R8 ;  /* 0x000a700801007387 */ /* 0x000fe80000100a00 */
[----:B------:R1:W-:Y:S01]  /*5c9f0*/  STL.64 [R1+0xa78], R10 ;  /* 0x000a780a01007387 */ /* 0x0003e20000100a00 */
[-C--:B----4-:R-:W-:Y:S03]  /*5ca00*/  HMMA.1688.F32.TF32 R12, R172, R120.reuse, R32 ;  /* 0x00000078ac0c723c */ /* 0x090fe60000081020 */
[----:B------:R-:W-:Y:S04]  /*5ca10*/  STL.64 [R1+0x1f0], R4 ;  /* 0x0001f00401007387 */ /* 0x000fe80000100a00 */
[----:B------:R4:W-:Y:S01]  /*5ca20*/  STL.64 [R1+0x1f8], R6 ;  /* 0x0001f80601007387 */ /* 0x0009e20000100a00 */
[----:B-1----:R-:W-:Y:S03]  /*5ca30*/  HMMA.1688.F32.TF32 R8, R228, R120, R216 ;  /* 0x00000078e408723c */ /* 0x002fe600000810d8 */
[----:B------:R-:W-:Y:S01]  /*5ca40*/  LDSM.16.M88.4 R16, [R3+0x12000] ;  /* 0x012000000310783b */ /* 0x000fe20000000200 */
[----:B------:R-:W-:-:S03]  /*5ca50*/  IMAD.MOV.U32 R177, RZ, RZ, R56 ;  /* 0x000000ffffb17224 */ /* 0x000fc600078e0038 */
[----:B------:R-:W-:Y:S01]  /*5ca60*/  LDSM.16.M88.4 R56, [R3+0x13000] ;  /* 0x013000000338783b */ /* 0x000fe20000000200 */
[----:B----4-:R-:W-:Y:S03]  /*5ca70*/  HMMA.1688.F32.TF32 R4, R236, R120, R48 ;  /* 0x00000078ec04723c */ /* 0x010fe60000081030 */
[----:B------:R-:W-:Y:S04]  /*5ca80*/  LDSM.16.M88.4 R28, [R3+0x14000] ;  /* 0x01400000031c783b */ /* 0x000fe80000000200 */
[----:B------:R-:W-:Y:S04]  /*5ca90*/  LDSM.16.M88.4 R20, [R3+0x15000] ;  /* 0x015000000314783b */ /* 0x000fe80000000200 */
        /* <DEDUP_REMOVED lines=8> */
[----:B------:R-:W-:Y:S04]  /*5cb20*/  LDSM.16.M88.4 R32, [R3+0x16000] ;  /* 0x016000000320783b */ /* 0x000fe80000000200 */
[----:B------:R-:W-:Y:S01]  /*5cb30*/  LDSM.16.M88.4 R44, [R3+0x17000] ;  /* 0x01700000032c783b */ /* 0x000fe20000000200 */
[----:B-1----:R-:W-:Y:S03]  /*5cb40*/  HMMA.1688.F32.TF32 R4, R168, R116, R84 ;  /* 0x00000074a804723c */ /* 0x002fe60000081054 */
[----:B------:R-:W1:Y:S04]  /*5cb50*/  LDSM.16.M88.4 R84, [R3+0xb000] ;  /* 0x00b000000354783b */ /* 0x000e680000000200 */
[----:B------:R-:W-:Y:S01]  /*5cb60*/  LDSM.16.M88.4 R36, [R3+0x18000] ;  /* 0x018000000324783b */ /* 0x000fe20000000200 */
[----:B------:R-:W-:-:S03]  /*5cb70*/  IMAD.MOV.U32 R178, RZ, RZ, R53 ;  /* 0x000000ffffb27224 */ /* 0x000fc600078e0035 */
[----:B------:R-:W-:Y:S01]  /*5cb80*/  LDSM.16.M88.4 R12, [R3+0x19000] ;  /* 0x01900000030c783b */ /* 0x000fe20000000200 */
[----:B------:R-:W-:-:S03]  /*5cb90*/  MOV R179, R52 ;  /* 0x0000003400b37202 */ /* 0x000fc60000000f00 */
[----:B------:R-:W-:Y:S04]  /*5cba0*/  LDSM.16.M88.4 R40, [R3+0x1a000] ;  /* 0x01a000000328783b */ /* 0x000fe80000000200 */
[----:B------:R-:W-:Y:S04]  /*5cbb0*/  LDSM.16.M88.4 R52, [R3+0x1b000] ;  /* 0x01b000000334783b */ /* 0x000fe80000000200 */
[----:B------:R-:W-:Y:S01]  /*5cbc0*/  LDSM.16.M88.4 R48, [R3+0x1c000] ;  /* 0x01c000000330783b */ /* 0x000fe20000000200 */
[----:B------:R-:W-:Y:S01]  /*5cbd0*/  MOV R110, R4 ;  /* 0x00000004006e7202 */ /* 0x000fe20000000f00 */
[----:B------:R-:W-:Y:S01]  /*5cbe0*/  IMAD.MOV.U32 R111, RZ, RZ, R5 ;  /* 0x000000ffff6f7224 */ /* 0x000fe200078e0005 */
[----:B------:R-:W-:Y:S01]  /*5cbf0*/  MOV R115, R7 ;  /* 0x0000000700737202 */ /* 0x000fe20000000f00 */
[----:B------:R-:W-:Y:S01]  /*5cc00*/  IMAD.MOV.U32 R114, RZ, RZ, R6 ;  /* 0x000000ffff727224 */ /* 0x000fe200078e0006 */
[----:B------:R-:W-:Y:S01]  /*5cc10*/  LDSM.16.M88.4 R8, [R3+0x1d000] ;  /* 0x01d000000308783b */ /* 0x000fe20000000200 */
[----:B------:R-:W-:Y:S07]  /*5cc20*/  HMMA.1688.F32.TF32 R4, R168, R112, R240 ;  /* 0x00000070a804723c */ /* 0x000fee00000810f0 */
[----:B------:R-:W-:Y:S01]  /*5cc30*/  MOV R240, R81 ;  /* 0x0000005100f07202 */ /* 0x000fe20000000f00 */
[----:B------:R-:W-:Y:S01]  /*5cc40*/  IMAD.MOV.U32 R241, RZ, RZ, R80 ;  /* 0x000000fffff17224 */ /* 0x000fe200078e0050 */
[----:B------:R-:W-:Y:S01]  /*5cc50*/  MOV R243, R76 ;  /* 0x0000004c00f37202 */ /* 0x000fe20000000f00 */
[----:B------:R-:W4:Y:S01]  /*5cc60*/  LDSM.16.M88.4 R80, [R3+0xc000] ;  /* 0x00c000000350783b */ /* 0x000f220000000200 */
[----:B------:R-:W-:-:S03]  /*5cc70*/  IMAD.MOV.U32 R242, RZ, RZ, R77 ;  /* 0x000000fffff27224 */ /* 0x000fc600078e004d */
[----:B------:R-:W1:Y:S10]  /*5cc80*/  LDSM.16.M88.4 R76, [R3+0xd000] ;  /* 0x00d00000034c783b */ /* 0x000e740000000200 */
[----:B------:R-:W-:Y:S01]  /*5cc90*/  IMAD.MOV.U32 R118, RZ, RZ, R4 ;  /* 0x000000ffff767224 */ /* 0x000fe200078e0004 */
[----:B------:R-:W-:Y:S01]  /*5cca0*/  MOV R122, R6 ;  /* 0x00000006007a7202 */ /* 0x000fe20000000f00 */
[----:B------:R-:W-:-:S02]  /*5ccb0*/  IMAD.MOV.U32 R119, RZ, RZ, R5 ;  /* 0x000000ffff777224 */ /* 0x000fc400078e0005 */
[----:B------:R-:W-:Y:S02]  /*5ccc0*/  IMAD.MOV.U32 R130, RZ, RZ, R7 ;  /* 0x000000ffff827224 */ /* 0x000fe400078e0007 */
[----:B------:R-:W-:Y:S07]  /*5ccd0*/  HMMA.1688.F32.TF32 R4, R168, R108, R244 ;  /* 0x0000006ca804723c */ /* 0x000fee00000810f4 */
[----:B------:R-:W-:Y:S01]  /*5cce0*/  IMAD.MOV.U32 R244, RZ, RZ, R65 ;  /* 0x000000fffff47224 */ /* 0x000fe200078e0041 */
[----:B------:R-:W-:-:S02]  /*5ccf0*/  MOV R245, R64 ;  /* 0x0000004000f57202 */ /* 0x000fc40000000f00 */
[----:B------:R-:W1:Y:S11]  /*5cd00*/  LDSM.16.M88.4 R64, [R3+0x10000] ;  /* 0x010000000340783b */ /* 0x000e760000000200 */
[----:B------:R-:W-:Y:S03]  /*5cd10*/  @!UPT UIADD3 URZ, URZ, URZ, URZ ;  /* 0x0000003f3f3ff290 */ /* 0x000fe6000fffe03f */
[----:B------:R-:W-:Y:S01]  /*5cd20*/  MOV R123, R5 ;  /* 0x00000005007b7202 */ /* 0x000fe20000000f00 */
[----:B------:R-:W-:-:S04]  /*5cd30*/  IMAD.MOV.U32 R131, RZ, RZ, R4 ;  /* 0x000000ffff837224 */ /* 0x000fc800078e0004 */
[----:B------:R-:W-:Y:S04]  /*5cd40*/  STL.64 [R1+0x68d0], R122 ;  /* 0x0068d07a01007387 */ /* 0x000fe80000100a00 */
[----:B------:R1:W-:Y:S04]  /*5cd50*/  STL.64 [R1+0x68c8], R130 ;  /* 0x0068c88201007387 */ /* 0x0003e80000100a00 */
[----:B------:R-:W-:Y:S04]  /*5cd60*/  STL [R1+0x67f0], R106 ;  /* 0x0067f06a01007387 */ /* 0x000fe80000100800 */
[----:B------:R-:W-:Y:S04]  /*5cd70*/  STL [R1+0x67ec], R107 ;  /* 0x0067ec6b01007387 */ /* 0x000fe80000100800 */
[----:B---3--:R-:W-:Y:S04]  /*5cd80*/  STL [R1+0x67e4], R102 ;  /* 0x0067e46601007387 */ /* 0x008fe80000100800 */
[----:B------:R-:W-:Y:S01]  /*5cd90*/  STL [R1+0x67e0], R103 ;  /* 0x0067e06701007387 */ /* 0x000fe20000100800 */
[----:B------:R-:W-:-:S03]  /*5cda0*/  IMAD.MOV.U32 R126, RZ, RZ, R6 ;  /* 0x000000ffff7e7224 */ /* 0x000fc600078e0006 */
[----:B------:R-:W-:Y:S01]  /*5cdb0*/  STL [R1+0x67dc], R98 ;  /* 0x0067dc6201007387 */ /* 0x000fe20000100800 */
[----:B------:R-:W-:-:S03]  /*5cdc0*/  IMAD.MOV.U32 R127, RZ, RZ, R7 ;  /* 0x000000ffff7f7224 */ /* 0x000fc600078e0007 */
[----:B------:R-:W-:Y:S01]  /*5cdd0*/  STL [R1+0x67d8], R99 ;  /* 0x0067d86301007387 */ /* 0x000fe20000100800 */
[----:B------:R-:W-:-:S03]  /*5cde0*/  IMAD.MOV.U32 R246, RZ, RZ, R61 ;  /* 0x000000fffff67224 */ /* 0x000fc600078e003d */
[----:B------:R-:W-:Y:S01]  /*5cdf0*/  STL [R1+0x67f4], R94 ;  /* 0x0067f45e01007387 */ /* 0x000fe20000100800 */
[----:B------:R-:W-:-:S03]  /*5ce00*/  IMAD.MOV.U32 R247, RZ, RZ, R60 ;  /* 0x000000fffff77224 */ /* 0x000fc600078e003c */
[----:B------:R-:W-:Y:S04]  /*5ce10*/  STL [R1+0x67e8], R95 ;  /* 0x0067e85f01007387 */ /* 0x000fe80000100800 */
[----:B--2---:R-:W-:Y:S04]  /*5ce20*/  STL [R1+0x67fc], R90 ;  /* 0x0067fc5a01007387 */ /* 0x004fe80000100800 */
[----:B------:R-:W2:Y:S04]  /*5ce30*/  LDSM.16.M88.4 R4, [R3+0x1e000] ;  /* 0x01e000000304783b */ /* 0x000ea80000000200 */
[----:B------:R-:W-:Y:S04]  /*5ce40*/  STL [R1+0x67f8], R91 ;  /* 0x0067f85b01007387 */ /* 0x000fe80000100800 */
[----:B-1----:R-:W-:Y:S04]  /*5ce50*/  STL [R1+0x6804], R86 ;  /* 0x0068045601007387 */ /* 0x002fe80000100800 */
[----:B------:R-:W1:Y:S04]  /*5ce60*/  LDSM.16.M88.4 R60, [R3+0x1f000] ;  /* 0x01f00000033c783b */ /* 0x000e680000000200 */
[----:B------:R-:W-:Y:S04]  /*5ce70*/  STL [R1+0x6800], R87 ;  /* 0x0068005701007387 */ /* 0x000fe80000100800 */
[----:B----4-:R-:W-:Y:S04]  /*5ce80*/  STL [R1+0x680c], R82 ;  /* 0x00680c5201007387 */ /* 0x010fe80000100800 */
        /* <DEDUP_REMOVED lines=14> */
[C---:B------:R-:W-:Y:S03]  /*5cf70*/  HMMA.1688.F32.TF32 R128, R168.reuse, R104, R176 ;  /* 0x00000068a880723c */ /* 0x040fe600000810b0 */
[----:B------:R-:W-:Y:S04]  /*5cf80*/  STL [R1+0x6840], R59 ;  /* 0x0068403b01007387 */ /* 0x000fe80000100800 */
[----:B------:R-:W-:Y:S04]  /*5cf90*/  STL [R1+0x684c], R30 ;  /* 0x00684c1e01007387 */ /* 0x000fe80000100800 */
[----:B------:R-:W-:Y:S04]  /*5cfa0*/  STL [R1+0x6848], R31 ;  /* 0x0068481f01007387 */ /* 0x000fe80000100800 */
[----:B------:R3:W-:Y:S04]  /*5cfb0*/  STL [R1+0x6854], R22 ;  /* 0x0068541601007387 */ /* 0x0007e80000100800 */
[----:B------:R4:W-:Y:S04]  /*5cfc0*/  STL [R1+0x6850], R23 ;  /* 0x0068501701007387 */ /* 0x0009e80000100800 */
        /* <DEDUP_REMOVED lines=16> */
[----:B--2---:R-:W-:Y:S04]  /*5d0d0*/  STL [R1+0x66a0], R6 ;  /* 0x0066a00601007387 */ /* 0x004fe80000100800 */
[----:B------:R-:W-:Y:S04]  /*5d0e0*/  STL [R1+0x669c], R7 ;  /* 0x00669c0701007387 */ /* 0x000fe80000100800 */
[----:B-1----:R-:W-:Y:S01]  /*5d0f0*/  STL [R1+0x6690], R62 ;  /* 0x0066903e01007387 */ /* 0x002fe20000100800 */
[----:B------:R-:W-:Y:S03]  /*5d100*/  HMMA.1688.F32.TF32 R120, R168, R100, R244 ;  /* 0x00000064a878723c */ /* 0x000fe600000810f4 */
[----:B------:R-:W-:Y:S04]  /*5d110*/  STL [R1+0x668c], R63 ;  /* 0x00668c3f01007387 */ /* 0x000fe80000100800 */
[----:B------:R-:W-:Y:S04]  /*5d120*/  STL [R1+0x61b8], R3 ;  /* 0x0061b80301007387 */ /* 0x000fe80000100800 */
[----:B------:R-:W-:Y:S04]  /*5d130*/  STL.64 [R1+0x1a0], R128 ;  /* 0x0001a08001007387 */ /* 0x000fe80000100a00 */
[----:B------:R-:W-:Y:S04]  /*5d140*/  STL.64 [R1+0x1a8], R130 ;  /* 0x0001a88201007387 */ /* 0x000fe80000100a00 */
[----:B------:R-:W2:Y:S04]  /*5d150*/  LDL.LU R244, [R1+0x7f0] ;  /* 0x0007f00001f47983 */ /* 0x000ea80000300800 */
[----:B------:R-:W2:Y:S04]  /*5d160*/  LDL.LU R245, [R1+0x7f4] ;  /* 0x0007f40001f57983 */ /* 0x000ea80000300800 */
[----:B------:R-:W2:Y:S04]  /*5d170*/  LDL.LU R246, [R1+0x7f8] ;  /* 0x0007f80001f67983 */ /* 0x000ea80000300800 */
[----:B------:R-:W2:Y:S01]  /*5d180*/  LDL.LU R247, [R1+0x7fc] ;  /* 0x0007fc0001f77983 */ /* 0x000ea20000300800 */
[----:B---3--:R-:W-:Y:S01]  /*5d190*/  IMAD.MOV.U32 R22, RZ, RZ, R120 ;  /* 0x000000ffff167224 */ /* 0x008fe200078e0078 */
[----:B------:R-:W-:Y:S01]  /*5d1a0*/  MOV R30, R122 ;  /* 0x0000007a001e7202 */ /* 0x000fe20000000f00 */
[----:B----4-:R-:W-:-:S02]  /*5d1b0*/  IMAD.MOV.U32 R23, RZ, RZ, R121 ;  /* 0x000000ffff177224 */ /* 0x010fc400078e0079 */
[----:B------:R-:W-:Y:S02]  /*5d1c0*/  IMAD.MOV.U32 R31, RZ, RZ, R123 ;  /* 0x000000ffff1f7224 */ /* 0x000fe400078e007b */
[----:B------:R-:W-:Y:S03]  /*5d1d0*/  HMMA.1688.F32.TF32 R120, R168, R96, R248 ;  /* 0x00000060a878723c */ /* 0x000fe600000810f8 */
[----:B------:R1:W-:Y:S04]  /*5d1e0*/  STL [R1+0x6864], R31 ;  /* 0x0068641f01007387 */ /* 0x0003e80000100800 */
[----:B------:R3:W-:Y:S04]  /*5d1f0*/  STL [R1+0x6860], R30 ;  /* 0x0068601e01007387 */ /* 0x0007e80000100800 */
[----:B------:R4:W-:Y:S04]  /*5d200*/  STL [R1+0x685c], R22 ;  /* 0x00685c1601007387 */ /* 0x0009e80000100800 */
[----:B------:R1:W-:Y:S09]  /*5d210*/  STL [R1+0x6858], R23 ;  /* 0x0068581701007387 */ /* 0x0003f20000100800 */
[----:B------:R-:W-:Y:S01]  /*5d220*/  IMAD.MOV.U32 R67, RZ, RZ, R123 ;  /* 0x000000ffff437224 */ /* 0x000fe200078e007b */
[----:B------:R-:W-:Y:S01]  /*5d230*/  MOV R27, R121 ;  /* 0x00000079001b7202 */ /* 0x000fe20000000f00 */
[----:B------:R-:W-:-:S02]  /*5d240*/  IMAD.MOV.U32 R66, RZ, RZ, R122 ;  /* 0x000000ffff427224 */ /* 0x000fc400078e007a */
[----:B------:R-:W-:Y:S01]  /*5d250*/  IMAD.MOV.U32 R26, RZ, RZ, R120 ;  /* 0x000000ffff1a7224 */ /* 0x000fe200078e0078 */
[----:B------:R1:W-:Y:S04]  /*5d260*/  STL [R1+0x6874], R67 ;  /* 0x0068744301007387 */ /* 0x0003e80000100800 */
[----:B------:R1:W-:Y:S04]  /*5d270*/  STL [R1+0x6870], R66 ;  /* 0x0068704201007387 */ /* 0x0003e80000100800 */
[----:B------:R-:W-:Y:S04]  /*5d280*/  STL [R1+0x686c], R27 ;  /* 0x00686c1b01007387 */ /* 0x000fe80000100800 */
[----:B------:R1:W-:Y:S04]  /*5d290*/  STL [R1+0x6868], R26 ;  /* 0x0068681a01007387 */ /* 0x0003e80000100800 */
[----:B------:R-:W3:Y:S04]  /*5d2a0*/  LDL.LU R196, [R1+0x7d0] ;  /* 0x0007d00001c47983 */ /* 0x000ee80000300800 */
[----:B------:R-:W3:Y:S04]  /*5d2b0*/  LDL.LU R197, [R1+0x7d4] ;  /* 0x0007d40001c57983 */ /* 0x000ee80000300800 */
[----:B------:R-:W3:Y:S04]  /*5d2c0*/  LDL.LU R198, [R1+0x7d8] ;  /* 0x0007d80001c67983 */ /* 0x000ee80000300800 */
[----:B------:R-:W3:Y:S04]  /*5d2d0*/  LDL.LU R199, [R1+0x7dc] ;  /* 0x0007dc0001c77983 */ /* 0x000ee80000300800 */
[----:B------:R-:W3:Y:S04]  /*5d2e0*/  LDL.LU R216, [R1+0x7e0] ;  /* 0x0007e00001d87983 */ /* 0x000ee80000300800 */
[----:B------:R-:W3:Y:S04]  /*5d2f0*/  LDL.LU R217, [R1+0x7e4] ;  /* 0x0007e40001d97983 */ /* 0x000ee80000300800 */
[----:B------:R-:W3:Y:S04]  /*5d300*/  LDL.LU R218, [R1+0x7e8] ;  /* 0x0007e80001da7983 */ /* 0x000ee80000300800 */
[----:B------:R-:W3:Y:S01]  /*5d310*/  LDL.LU R219, [R1+0x7ec] ;  /* 0x0007ec0001db7983 */ /* 0x000ee20000300800 */
[C---:B------:R-:W-:Y:S11]  /*5d320*/  HMMA.1688.F32.TF32 R120, R168.reuse, R92, R240 ;  /* 0x0000005ca878723c */ /* 0x040ff600000810f0 */
[----:B------:R-:W-:Y:S11]  /*5d330*/  @!UPT UIADD3 URZ, URZ, URZ, URZ ;  /* 0x0000003f3f3ff290 */ /* 0x000ff6000fffe03f */
[----:B------:R-:W-:Y:S02]  /*5d340*/  @!UPT UIADD3 URZ, URZ, URZ, URZ ;  /* 0x0000003f3f3ff290 */ /* 0x000fe4000fffe03f */
[----:B------:R-:W-:Y:S01]  /*5d350*/  MOV R75, R123 ;  /* 0x0000007b004b7202 */ /* 0x000fe20000000f00 */
[----:B------:R-:W-:Y:S01]  /*5d360*/  IMAD.MOV.U32 R74, RZ, RZ, R122 ;  /* 0x000000ffff4a7224 */ /* 0x000fe200078e007a */
[----:B------:R-:W-:Y:S01]  /*5d370*/  MOV R70, R120 ;  /* 0x0000007800467202 */ /* 0x000fe20000000f00 */
[----:B------:R-:W-:Y:S02]  /*5d380*/  IMAD.MOV.U32 R71, RZ, RZ, R121 ;  /* 0x000000ffff477224 */ /* 0x000fe400078e0079 */
[----:B------:R1:W-:Y:S04]  /*5d390*/  STL [R1+0x6884], R75 ;  /* 0x0068844b01007387 */ /* 0x0003e80000100800 */
[----:B------:R1:W-:Y:S04]  /*5d3a0*/  STL [R1+0x6880], R74 ;  /* 0x0068804a01007387 */ /* 0x0003e80000100800 */
[----:B------:R1:W-:Y:S04]  /*5d3b0*/  STL [R1+0x687c], R71 ;  /* 0x00687c4701007387 */ /* 0x0003e80000100800 */
[----:B------:R1:W-:Y:S04]  /*5d3c0*/  STL [R1+0x6878], R70 ;  /* 0x0068784601007387 */ /* 0x0003e80000100800 */
        /* <DEDUP_REMOVED lines=16> */
[----:B--2---:R-:W-:Y:S03]  /*5d4d0*/  HMMA.1688.F32.TF32 R120, R168, R88, R244 ;  /* 0x00000058a878723c */ /* 0x004fe600000810f4 */
[----:B------:R-:W2:Y:S04]  /*5d4e0*/  LDL.LU R244, [R1+0x780] ;  /* 0x0007800001f47983 */ /* 0x000ea80000300800 */
[----:B------:R-:W2:Y:S04]  /*5d4f0*/  LDL.LU R245, [R1+0x784] ;  /* 0x0007840001f57983 */ /* 0x000ea80000300800 */
[----:B------:R-:W2:Y:S04]  /*5d500*/  LDL.LU R246, [R1+0x788] ;  /* 0x0007880001f67983 */ /* 0x000ea80000300800 */
[----:B------:R-:W2:Y:S09]  /*5d510*/  LDL.LU R247, [R1+0x78c] ;  /* 0x00078c0001f77983 */ /* 0x000eb20000300800 */
[----:B------:R-:W-:Y:S01]  /*5d520*/  IMAD.MOV.U32 R78, RZ, RZ, R120 ;  /* 0x000000ffff4e7224 */ /* 0x000fe200078e0078 */
[----:B------:R-:W-:Y:S01]  /*5d530*/  MOV R82, R122 ;  /* 0x0000007a00527202 */ /* 0x000fe20000000f00 */
[----:B------:R-:W-:-:S02]  /*5d540*/  IMAD.MOV.U32 R79, RZ, RZ, R121 ;  /* 0x000000ffff4f7224 */ /* 0x000fc400078e0079 */
[----:B------:R-:W-:Y:S02]  /*5d550*/  IMAD.MOV.U32 R83, RZ, RZ, R123 ;  /* 0x000000ffff537224 */ /* 0x000fe400078e007b */
[C---:B---3--:R-:W-:Y:S11]  /*5d560*/  HMMA.1688.F32.TF32 R120, R168.reuse, R84, R216 ;  /* 0x00000054a878723c */ /* 0x048ff600000810d8 */
        /* <DEDUP_REMOVED lines=13> */
[C---:B----4-:R-:W-:Y:S11]  /*5d640*/  HMMA.1688.F32.TF32 R120, R168.reuse, R76, R192 ;  /* 0x0000004ca878723c */ /* 0x050ff600000810c0 */
        /* <DEDUP_REMOVED lines=9> */
[----:B-1----:R-:W-:Y:S01]  /*5d6e0*/  IMAD.MOV.U32 R31, RZ, RZ, R120 ;  /* 0x000000ffff1f7224 */ /* 0x002fe200078e0078 */
[----:B------:R-:W-:Y:S01]  /*5d6f0*/  MOV R30, R121 ;  /* 0x00000079001e7202 */ /* 0x000fe20000000f00 */
[----:B------:R-:W-:Y:S02]  /*5d700*/  IMAD.MOV.U32 R22, RZ, RZ, R122 ;  /* 0x000000ffff167224 */ /* 0x000fe400078e007a */
[----:B------:R-:W-:Y:S02]  /*5d710*/  IMAD.MOV.U32 R23, RZ, RZ, R123 ;  /* 0x000000ffff177224 */ /* 0x000fe400078e007b */
[----:B------:R-:W-:Y:S01]  /*5d720*/  HMMA.1688.F32.TF32 R120, R168, R68, R248 ;  /* 0x00000044a878723c */ /* 0x000fe200000810f8 */
[----:B------:R1:W-:Y:S01]  /*5d730*/  STL [R1+0x6894], R83 ;  /* 0x0068945301007387 */ /* 0x0003e20000100800 */
[----:B------:R-:W-:-:S03]  /*5d740*/  MOV R142, R133 ;  /* 0x00000085008e7202 */ /* 0x000fc60000000f00 */
[----:B------:R3:W-:Y:S01]  /*5d750*/  STL [R1+0x6890], R82 ;  /* 0x0068905201007387 */ /* 0x0007e20000100800 */
[----:B------:R-:W-:-:S03]  /*5d760*/  IMAD.MOV.U32 R143, RZ, RZ, R132 ;  /* 0x000000ffff8f7224 */ /* 0x000fc600078e0084 */
[----:B------:R4:W-:Y:S11]  /*5d770*/  STL [R1+0x688c], R79 ;  /* 0x00688c4f01007387 */ /* 0x0009f60000100800 */
[----:B------:R-:W-:Y:S04]  /*5d780*/  @!UPT UIADD3 URZ, URZ, URZ, URZ ;  /* 0x0000003f3f3ff290 */ /* 0x000fe8000fffe03f */
[----:B------:R-:W-:Y:S01]  /*5d790*/  MOV R67, R120 ;  /* 0x0000007800437202 */ /* 0x000fe20000000f00 */
[----:B------:R-:W-:Y:S01]  /*5d7a0*/  IMAD.MOV.U32 R66, RZ, RZ, R121 ;  /* 0x000000ffff427224 */ /* 0x000fe200078e0079 */
[----:B------:R-:W-:Y:S01]  /*5d7b0*/  MOV R26, R123 ;  /* 0x0000007b001a7202 */ /* 0x000fe20000000f00 */
[----:B------:R-:W-:Y:S02]  /*5d7c0*/  IMAD.MOV.U32 R27, RZ, RZ, R122 ;  /* 0x000000ffff1b7224 */ /* 0x000fe400078e007a */
[----:B------:R-:W-:Y:S01]  /*5d7d0*/  HMMA.1688.F32.TF32 R120, R168, R64, R240 ;  /* 0x00000040a878723c */ /* 0x000fe200000810f0 */
[----:B------:R1:W-:Y:S04]  /*5d7e0*/  STL [R1+0x6888], R78 ;  /* 0x0068884e01007387 */ /* 0x0003e80000100800 */
[----:B------:R-:W3:Y:S04]  /*5d7f0*/  LDL.LU R133, [R1+0x692c] ;  /* 0x00692c0001857983 */ /* 0x000ee80000300800 */
[----:B------:R-:W3:Y:S04]  /*5d800*/  LDL.LU R132, [R1+0x6928] ;  /* 0x0069280001847983 */ /* 0x000ee80000300800 */
[----:B------:R-:W3:Y:S04]  /*5d810*/  LDL.LU R176, [R1+0x770] ;  /* 0x0007700001b07983 */ /* 0x000ee80000300800 */
[----:B------:R-:W3:Y:S04]  /*5d820*/  LDL.LU R177, [R1+0x774] ;  /* 0x0007740001b17983 */ /* 0x000ee80000300800 */
[----:B------:R-:W3:Y:S04]  /*5d830*/  LDL.LU R178, [R1+0x778] ;  /* 0x0007780001b27983 */ /* 0x000ee80000300800 */
[----:B------:R-:W3:Y:S01]  /*5d840*/  LDL.LU R179, [R1+0x77c] ;  /* 0x00077c0001b37983 */ /* 0x000ee20000300800 */
[----:B------:R-:W-:Y:S01]  /*5d850*/  IMAD.MOV.U32 R102, RZ, RZ, R120 ;  /* 0x000000ffff667224 */ /* 0x000fe200078e0078 */
[----:B------:R-:W-:-:S02]  /*5d860*/  MOV R98, R122 ;  /* 0x0000007a00627202 */ /* 0x000fc40000000f00 */
[----:B------:R-:W3:Y:S01]  /*5d870*/  LDL.LU R248, [R1+0x760] ;  /* 0x0007600001f87983 */ /* 0x000ee20000300800 */
[----:B------:R-:W-:Y:S02]  /*5d880*/  IMAD.MOV.U32 R103, RZ, RZ, R121 ;  /* 0x000000ffff677224 */ /* 0x000fe400078e0079 */
[----:B------:R-:W-:Y:S01]  /*5d890*/  IMAD.MOV.U32 R99, RZ, RZ, R123 ;  /* 0x000000ffff637224 */ /* 0x000fe200078e007b */
[----:B------:R-:W3:Y:S04]  /*5d8a0*/  LDL.LU R249, [R1+0x764] ;  /* 0x0007640001f97983 */ /* 0x000ee80000300800 */
[----:B------:R-:W3:Y:S04]  /*5d8b0*/  LDL.LU R250, [R1+0x768] ;  /* 0x0007680001fa7983 */ /* 0x000ee80000300800 */
[----:B------:R-:W3:Y:S01]  /*5d8c0*/  LDL.LU R251, [R1+0x76c] ;  /* 0x00076c0001fb7983 */ /* 0x000ee20000300800 */
[C---:B--2---:R-:W-:Y:S03]  /*5d8d0*/  HMMA.1688.F32.TF32 R120, R168.reuse, R24, R244 ;  /* 0x00000018a878723c */ /* 0x044fe600000810f4 */
        /* <DEDUP_REMOVED lines=16> */
[----:B------:R-:W-:Y:S03]  /*5d9e0*/  HMMA.1688.F32.TF32 R140, R168, R36, R140 ;  /* 0x00000024a88c723c */ /* 0x000fe6000008108c */
[----:B------:R-:W4:Y:S01]  /*5d9f0*/  LDL.LU R154, [R1+0x6e8] ;  /* 0x0006e800019a7983 */ /* 0x000f220000300800 */
[----:B------:R-:W-:-:S03]  /*5da00*/  IMAD.MOV.U32 R75, RZ, RZ, R120 ;  /* 0x000000ffff4b7224 */ /* 0x000fc600078e0078 */
[----:B------:R-:W4:Y:S01]  /*5da10*/  LDL.LU R155, [R1+0x6ec] ;  /* 0x0006ec00019b7983 */ /* 0x000f220000300800 */
[----:B------:R-:W-:Y:S01]  /*5da20*/  MOV R74, R121 ;  /* 0x00000079004a7202 */ /* 0x000fe20000000f00 */
[----:B------:R-:W-:Y:S02]  /*5da30*/  IMAD.MOV.U32 R71, RZ, RZ, R122 ;  /* 0x000000ffff477224 */ /* 0x000fe400078e007a */
[----:B------:R-:W-:Y:S02]  /*5da40*/  IMAD.MOV.U32 R70, RZ, RZ, R123 ;  /* 0x000000ffff467224 */ /* 0x000fe400078e007b */
[----:B------:R-:W-:Y:S01]  /*5da50*/  IMAD.MOV.U32 R196, RZ, RZ, R188 ;  /* 0x000000ffffc47224 */ /* 0x000fe200078e00bc */
[----:B------:R-:W-:Y:S01]  /*5da60*/  MOV R198, R190 ;  /* 0x000000be00c67202 */ /* 0x000fe20000000f00 */
[----:B------:R-:W-:Y:S02]  /*5da70*/  IMAD.MOV.U32 R197, RZ, RZ, R189 ;  /* 0x000000ffffc57224 */ /* 0x000fe400078e00bd */
[----:B------:R-:W-:Y:S01]  /*5da80*/  IMAD.MOV.U32 R199, RZ, RZ, R191 ;  /* 0x000000ffffc77224 */ /* 0x000fe200078e00bf */
[----:B------:R-:W-:Y:S01]  /*5da90*/  MOV R217, R185 ;  /* 0x000000b900d97202 */ /* 0x000fe20000000f00 */
[----:B------:R-:W-:-:S02]  /*5daa0*/  IMAD.MOV.U32 R216, RZ, RZ, R184 ;  /* 0x000000ffffd87224 */ /* 0x000fc400078e00b8 */
[----:B------:R-:W-:Y:S02]  /*5dab0*/  IMAD.MOV.U32 R218, RZ, RZ, R186 ;  /* 0x000000ffffda7224 */ /* 0x000fe400078e00ba */
[----:B------:R-:W-:Y:S01]  /*5dac0*/  IMAD.MOV.U32 R219, RZ, RZ, R187 ;  /* 0x000000ffffdb7224 */ /* 0x000fe200078e00bb */
[----:B------:R-:W-:Y:S01]  /*5dad0*/  MOV R192, R180 ;  /* 0x000000b400c07202 */ /* 0x000fe20000000f00 */
[----:B------:R-:W-:Y:S01]  /*5dae0*/  IMAD.MOV.U32 R193, RZ, RZ, R181 ;  /* 0x000000ffffc17224 */ /* 0x000fe200078e00b5 */
[----:B------:R-:W-:Y:S01]  /*5daf0*/  MOV R195, R183 ;  /* 0x000000b700c37202 */ /* 0x000fe20000000f00 */
[----:B------:R-:W-:Y:S01]  /*5db00*/  IMAD.MOV.U32 R194, RZ, RZ, R182 ;  /* 0x000000ffffc27224 */ /* 0x000fe200078e00b6 */
[C---:B---3--:R-:W-:Y:S08]  /*5db10*/  HMMA.1688.F32.TF32 R248, R168.reuse, R56, R248 ;  /* 0x00000038a8f8723c */ /* 0x048ff000000810f8 */
[C---:B------:R-:W-:Y:S11]  /*5db20*/  HMMA.1688.F32.TF32 R120, R168.reuse, R16, R176 ;  /* 0x00000010a878723c */ /* 0x040ff600000810b0 */
[----:B------:R-:W-:Y:S04]  /*5db30*/  @!UPT UIADD3 URZ, URZ, URZ, URZ ;  /* 0x0000003f3f3ff290 */ /* 0x000fe8000fffe03f */
[----:B------:R-:W-:Y:S04]  /*5db40*/  STL.64 [R1+0x6740], R250 ;  /* 0x006740fa01007387 */ /* 0x000fe80000100a00 */
[----:B------:R-:W-:Y:S01]  /*5db50*/  STL.64 [R1+0x6738], R248 ;  /* 0x006738f801007387 */ /* 0x000fe20000100a00 */
[C---:B--2---:R-:W-:Y:S08]  /*5db60*/  HMMA.1688.F32.TF32 R244, R168.reuse, R28, R244 ;  /* 0x0000001ca8f4723c */ /* 0x044ff000000810f4 */
[C---:B----4-:R-:W-:Y:S08]  /*5db70*/  HMMA.1688.F32.TF32 R240, R168.reuse, R20, R240 ;  /* 0x00000014a8f0723c */ /* 0x050ff000000810f0 */
[C---:B------:R-:W-:Y:S08]  /*5db80*/  HMMA.1688.F32.TF32 R132, R168.reuse, R32, R132 ;  /* 0x00000020a884723c */ /* 0x040ff00000081084 */
[C---:B------:R-:W-:Y:S08]  /*5db90*/  HMMA.1688.F32.TF32 R136, R168.reuse, R44, R136 ;  /* 0x0000002ca888723c */ /* 0x040ff00000081088 */
[C---:B------:R-:W-:Y:S08]  /*5dba0*/  HMMA.1688.F32.TF32 R144, R168.reuse, R12, R144 ;  /* 0x0000000ca890723c */ /* 0x040ff00000081090 */
[----:B------:R-:W-:Y:S01]  /*5dbb0*/  HMMA.1688.F32.TF32 R148, R168, R40, R148 ;  /* 0x00000028a894723c */ /* 0x000fe20000081094 */
[----:B------:R-:W-:Y:S04]  /*5dbc0*/  STL.64 [R1+0x6750], R246 ;  /* 0x006750f601007387 */ /* 0x000fe80000100a00 */
[----:B------:R-:W-:Y:S04]  /*5dbd0*/  STL.64 [R1+0x6748], R244 ;  /* 0x006748f401007387 */ /* 0x000fe80000100a00 */
[----:B------:R-:W-:Y:S04]  /*5dbe0*/  STL.64 [R1+0x6760], R242 ;  /* 0x006760f201007387 */ /* 0x000fe80000100a00 */
[----:B------:R-:W-:Y:S04]  /*5dbf0*/  STL.64 [R1+0x6758], R240 ;  /* 0x006758f001007387 */ /* 0x000fe80000100a00 */
[----:B------:R-:W-:Y:S04]  /*5dc00*/  STL [R1+0x6734], R133 ;  /* 0x0067348501007387 */ /* 0x000fe80000100800 */
[----:B------:R-:W-:Y:S04]  /*5dc10*/  STL [R1+0x6730], R134 ;  /* 0x0067308601007387 */ /* 0x000fe80000100800 */
[----:B------:R-:W-:Y:S04]  /*5dc20*/  STL [R1+0x672c], R135 ;  /* 0x00672c8701007387 */ /* 0x000fe80000100800 */
[----:B------:R-:W-:Y:S04]  /*5dc30*/  STL.64 [R1+0x6770], R138 ;  /* 0x0067708a01007387 */ /* 0x000fe80000100a00 */
[----:B------:R2:W-:Y:S04]  /*5dc40*/  STL.64 [R1+0x6768], R136 ;  /* 0x0067688801007387 */ /* 0x0005e80000100a00 */
[----:B------:R-:W-:Y:S04]  /*5dc50*/  STL [R1+0x6718], R141 ;  /* 0x0067188d01007387 */ /* 0x000fe80000100800 */
[----:B------:R-:W-:Y:S04]  /*5dc60*/  STL [R1+0x6714], R142 ;  /* 0x0067148e01007387 */ /* 0x000fe80000100800 */
[----:B------:R-:W-:Y:S04]  /*5dc70*/  STL [R1+0x6710], R143 ;  /* 0x0067108f01007387 */ /* 0x000fe80000100800 */
[----:B------:R-:W-:Y:S04]  /*5dc80*/  STL [R1+0x6704], R146 ;  /* 0x0067049201007387 */ /* 0x000fe80000100800 */
[----:B------:R-:W-:Y:S04]  /*5dc90*/  STL [R1+0x6700], R147 ;  /* 0x0067009301007387 */ /* 0x000fe80000100800 */
[----:B------:R-:W-:Y:S04]  /*5dca0*/  STL [R1+0x66f4], R150 ;  /* 0x0066f49601007387 */ /* 0x000fe80000100800 */
[----:B------:R-:W-:Y:S01]  /*5dcb0*/  STL [R1+0x66f0], R151 ;  /* 0x0066f09701007387 */ /* 0x000fe20000100800 */
[----:B------:R-:W-:-:S03]  /*5dcc0*/  MOV R176, R200 ;  /* 0x000000c800b07202 */ /* 0x000fc60000000f00 */
[----:B------:R-:W3:Y:S01]  /*5dcd0*/  LDL.LU R162, [R1+0x6c8] ;  /* 0x0006c80001a27983 */ /* 0x000ee20000300800 */
[----:B------:R-:W-:-:S03]  /*5dce0*/  IMAD.MOV.U32 R177, RZ, RZ, R201 ;  /* 0x000000ffffb17224 */ /* 0x000fc600078e00c9 */
[----:B------:R-:W3:Y:S01]  /*5dcf0*/  LDL.LU R163, [R1+0x6cc] ;  /* 0x0006cc0001a37983 */ /* 0x000ee20000300800 */
[----:B------:R-:W-:-:S03]  /*5dd00*/  IMAD.MOV.U32 R178, RZ, RZ, R202 ;  /* 0x000000ffffb27224 */ /* 0x000fc600078e00ca */
[----:B------:R-:W4:Y:S01]  /*5dd10*/  LDL.LU R158, [R1+0x6d8] ;  /* 0x0006d800019e7983 */ /* 0x000f220000300800 */
[----:B------:R-:W-:-:S03]  /*5dd20*/  MOV R179, R203 ;  /* 0x000000cb00b37202 */ /* 0x000fc60000000f00 */
[----:B------:R-:W4:Y:S04]  /*5dd30*/  LDL.LU R159, [R1+0x6dc] ;  /* 0x0006dc00019f7983 */ /* 0x000f280000300800 */
[----:B------:R-:W2:Y:S04]  /*5dd40*/  LDL.LU R200, [R1+0x6924] ;  /* 0x0069240001c87983 */ /* 0x000ea80000300800 */
[----:B------:R-:W2:Y:S01]  /*5dd50*/  LDL.LU R201, [R1+0x6920] ;  /* 0x0069200001c97983 */ /* 0x000ea20000300800 */
[----:B-1----:R-:W-:-:S03]  /*5dd60*/  IMAD.MOV.U32 R83, RZ, RZ, R120 ;  /* 0x000000ffff537224 */ /* 0x002fc600078e0078 */
[----:B------:R-:W2:Y:S01]  /*5dd70*/  LDL.LU R202, [R1+0x691c] ;  /* 0x00691c0001ca7983 */ /* 0x000ea20000300800 */
[----:B------:R-:W-:-:S03]  /*5dd80*/  MOV R82, R121 ;  /* 0x0000007900527202 */ /* 0x000fc60000000f00 */
[----:B------:R-:W2:Y:S01]  /*5dd90*/  LDL.LU R203, [R1+0x6918] ;  /* 0x0069180001cb7983 */ /* 0x000ea20000300800 */
[----:B------:R-:W-:-:S03]  /*5dda0*/  IMAD.MOV.U32 R79, RZ, RZ, R122 ;  /* 0x000000ffff4f7224 */ /* 0x000fc600078e007a */
[----:B------:R-:W2:Y:S01]  /*5ddb0*/  LDL.LU R166, [R1+0x6b8] ;  /* 0x0006b80001a67983 */ /* 0x000ea20000300800 */
[----:B------:R-:W-:-:S03]  /*5ddc0*/  IMAD.MOV.U32 R78, RZ, RZ, R123 ;  /* 0x000000ffff4e7224 */ /* 0x000fc600078e007b */
        /* <DEDUP_REMOVED lines=21> */
[C---:B------:R-:W-:Y:S11]  /*5df20*/  HMMA.1688.F32.TF32 R152, R168.reuse, R52, R152 ;  /* 0x00000034a898723c */ /* 0x040ff60000081098 */
[----:B------:R-:W-:Y:S11]  /*5df30*/  @!UPT UIADD3 URZ, URZ, URZ, URZ ;  /* 0x0000003f3f3ff290 */ /* 0x000ff6000fffe03f */
[----:B------:R-:W-:Y:S01]  /*5df40*/  @!UPT UIADD3 URZ, URZ, URZ, URZ ;  /* 0x0000003f3f3ff290 */ /* 0x000fe2000fffe03f */
[----:B------:R-:W-:Y:S04]  /*5df50*/  STL [R1+0x66e4], R154 ;  /* 0x0066e49a01007387 */ /* 0x000fe80000100800 */
[----:B------:R-:W-:Y:S01]  /*5df60*/  STL [R1+0x66e0], R155 ;  /* 0x0066e09b01007387 */ /* 0x000fe20000100800 */
[C---:B---3--:R-:W-:Y:S08]  /*5df70*/  HMMA.1688.F32.TF32 R160, R168.reuse, R8, R160 ;  /* 0x00000008a8a0723c */ /* 0x048ff000000810a0 */
[C---:B----4-:R-:W-:Y:S08]  /*5df80*/  HMMA.1688.F32.TF32 R156, R168.reuse, R48, R156 ;  /* 0x00000030a89c723c */ /* 0x050ff0000008109c */
[C---:B--2---:R-:W-:Y:S11]  /*5df90*/  HMMA.1688.F32.TF32 R164, R168.reuse, R4, R164 ;  /* 0x00000004a8a4723c */ /* 0x044ff600000810a4 */
[----:B------:R-:W-:Y:S04]  /*5dfa0*/  @!UPT UIADD3 URZ, URZ, URZ, URZ ;  /* 0x0000003f3f3ff290 */ /* 0x000fe8000fffe03f */
[----:B------:R-:W-:Y:S01]  /*5dfb0*/  STL [R1+0x66d4], R158 ;  /* 0x0066d49e01007387 */ /* 0x000fe20000100800 */
[----:B------:R-:W-:Y:S03]  /*5dfc0*/  HMMA.1688.F32.TF32 R168, R168, R60, R120 ;  /* 0x0000003ca8a8723c */ /* 0x000fe60000081078 */
[----:B------:R-:W-:Y:S04]  /*5dfd0*/  STL [R1+0x66d0], R159 ;  /* 0x0066d09f01007387 */ /* 0x000fe80000100800 */
[----:B------:R-:W-:Y:S01]  /*5dfe0*/  STL [R1+0x66c4], R160 ;  /* 0x0066c4a001007387 */ /* 0x000fe20000100800 */
[C---:B------:R-:W-:Y:S03]  /*5dff0*/  HMMA.1688.F32.TF32 R120, R172.reuse, R108, R188 ;  /* 0x0000006cac78723c */ /* 0x040fe600000810bc */
[----:B------:R-:W-:Y:S05]  /*5e000*/  STL [R1+0x66c0], R161 ;  /* 0x0066c0a101007387 */ /* 0x000fea0000100800 */
[C---:B------:R-:W-:Y:S01]  /*5e010*/  HMMA.1688.F32.TF32 R128, R172.reuse, R112, R184 ;  /* 0x00000070ac80723c */ /* 0x040fe200000810b8 */
[----:B------:R-:W-:Y:S04]  /*5e020*/  STL [R1+0x66bc], R162 ;  /* 0x0066bca201007387 */ /* 0x000fe80000100800 */
[----:B------:R-:W-:Y:S04]  /*5e030*/  STL [R1+0x66b8], R163 ;  /* 0x0066b8a301007387 */ /* 0x000fe80000100800 */
[----:B------:R-:W-:Y:S04]  /*5e040*/  STL [R1+0x66ac], R165 ;  /* 0x0066aca501007387 */ /* 0x000fe80000100800 */
[----:B------:R-:W-:Y:S01]  /*5e050*/  STL [R1+0x66a8], R166 ;  /* 0x0066a8a601007387 */ /* 0x000fe20000100800 */
[C---:B------:R-:W-:Y:S03]  /*5e060*/  HMMA.1688.F32.TF32 R136, R172.reuse, R116, R180 ;  /* 0x00000074ac88723c */ /* 0x040fe600000810b4 */
[----:B------:R-:W-:Y:S04]  /*5e070*/  STL [R1+0x66a4], R167 ;  /* 0x0066a4a701007387 */ /* 0x000fe80000100800 */
[----:B------:R-:W-:Y:S04]  /*5e080*/  STL [R1+0x6698], R170 ;  /* 0x006698aa01007387 */ /* 0x000fe80000100800 */
[----:B------:R-:W-:Y:S11]  /*5e090*/  STL [R1+0x6694], R171 ;  /* 0x006694ab01007387 */ /* 0x000ff60000100800 */
[----:B------:R-:W-:Y:S01]  /*5e0a0*/  @!UPT UIADD3 URZ, URZ, URZ, URZ ;  /* 0x0000003f3f3ff290 */ /* 0x000fe2000fffe03f */
[----:B------:R-:W-:Y:S04]  /*5e0b0*/  STL.64 [R1+0x200], R136 ;  /* 0x0002008801007387 */ /* 0x000fe80000100a00 */
[----:B------:R1:W-:Y:S04]  /*5e0c0*/  STL.64 [R1+0x208], R138 ;  /* 0x0002088a01007387 */ /* 0x0003e80000100a00 */
[----:B------:R-:W-:Y:S04]  /*5e0d0*/  STL.64 [R1+0x210], R128 ;  /* 0x0002108001007387 */ /* 0x000fe80000100a00 */
[----:B------:R2:W-:Y:S01]  /*5e0e0*/  STL.64 [R1+0x218], R130 ;  /* 0x0002188201007387 */ /* 0x0005e20000100a00 */
[C---:B-1----:R-:W-:Y:S03]  /*5e0f0*/  HMMA.1688.F32.TF32 R136, R172.reuse, R104, R200 ;  /* 0x00000068ac88723c */ /* 0x042fe600000810c8 */
[----:B------:R-:W-:Y:S04]  /*5e100*/  STL.64 [R1+0x220], R120 ;  /* 0x0002207801007387 */ /* 0x000fe80000100a00 */
[----:B------:R1:W-:Y:S01]  /*5e110*/  STL.64 [R1+0x228], R122 ;  /* 0x0002287a01007387 */ /* 0x0003e20000100a00 */
[C---:B--2---:R-:W-:Y:S08]  /*5e120*/  HMMA.1688.F32.TF32 R128, R172.reuse, R100, R204 ;  /* 0x00000064ac80723c */ /* 0x044ff000000810cc */
[C---:B-1----:R-:W-:Y:S07]  /*5e130*/  HMMA.1688.F32.TF32 R120, R172.reuse, R96, R208 ;  /* 0x00000060ac78723c */ /* 0x042fee00000810d0 */
        /* <DEDUP_REMOVED lines=28> */
[----:B------:R-:W-:Y:S04]  /*5e300*/  STL.64 [R1+0x2c8], R138 ;  /* 0x0002c88a01007387 */ /* 0x000fe80000100a00 */
[----:B------:R-:W2:Y:S04]  /*5e310*/  LDL.LU R176, [R1+0x3a0] ;  /* 0x0003a00001b07983 */ /* 0x000ea80000300800 */
[----:B------:R1:W-:Y:S04]  /*5e320*/  STL.64 [R1+0x2d0], R128 ;  /* 0x0002d08001007387 */ /* 0x0003e80000100a00 */
[----:B------:R3:W-:Y:S04]  /*5e330*/  STL.64 [R1+0x2d8], R130 ;  /* 0x0002d88201007387 */ /* 0x0007e80000100a00 */
[----:B------:R4:W-:Y:S04]  /*5e340*/  STL.64 [R1+0x2e0], R120 ;  /* 0x0002e07801007387 */ /* 0x0009e80000100a00 */
[----:B------:R1:W-:Y:S04]  /*5e350*/  STL.64 [R1+0x2e8], R122 ;  /* 0x0002e87a01007387 */ /* 0x0003e80000100a00 */
[----:B------:R-:W2:Y:S04]  /*5e360*/  LDL.LU R177, [R1+0x3a4] ;  /* 0x0003a40001b17983 */ /* 0x000ea80000300800 */
[----:B------:R-:W2:Y:S04]  /*5e370*/  LDL.LU R178, [R1+0x3a8] ;  /* 0x0003a80001b27983 */ /* 0x000ea80000300800 */
[----:B------:R-:W2:Y:S04]  /*5e380*/  LDL.LU R179, [R1+0x3ac] ;  /* 0x0003ac0001b37983 */ /* 0x000ea80000300800 */
[----:B-1----:R-:W2:Y:S04]  /*5e390*/  LDL.LU R128, [R1+0x3c0] ;  /* 0x0003c00001807983 */ /* 0x002ea80000300800 */
[----:B------:R-:W2:Y:S04]  /*5e3a0*/  LDL.LU R129, [R1+0x3c4] ;  /* 0x0003c40001817983 */ /* 0x000ea80000300800 */
[----:B---3--:R-:W2:Y:S04]  /*5e3b0*/  LDL.LU R130, [R1+0x3c8] ;  /* 0x0003c80001827983 */ /* 0x008ea80000300800 */
[----:B------:R-:W2:Y:S04]  /*5e3c0*/  LDL.LU R131, [R1+0x3cc] ;  /* 0x0003cc0001837983 */ /* 0x000ea80000300800 */
        /* <DEDUP_REMOVED lines=32> */
[----:B------:R-:W3:Y:S04]  /*5e5d0*/  LDL.LU R200, [R1+0x120] ;  /* 0x0001200001c87983 */ /* 0x000ee80000300800 */
        /* <DEDUP_REMOVED lines=19> */
[----:B----4-:R-:W4:Y:S04]  /*5e710*/  LDL.LU R120, [R1+0xa00] ;  /* 0x000a000001787983 */ /* 0x010f280000300800 */
        /* <DEDUP_REMOVED lines=11> */
[C---:B--2---:R-:W-:Y:S08]  /*5e7d0*/  HMMA.1688.F32.TF32 R212, R172.reuse, R16, R208 ;  /* 0x00000010acd4723c */ /* 0x044ff000000810d0 */
[C---:B------:R-:W-:Y:S08]  /*5e7e0*/  HMMA.1688.F32.TF32 R208, R172.reuse, R56, R204 ;  /* 0x00000038acd0723c */ /* 0x040ff000000810cc */
[C---:B---3--:R-:W-:Y:S08]  /*5e7f0*/  HMMA.1688.F32.TF32 R204, R172.reuse, R28, R200 ;  /* 0x0000001caccc723c */ /* 0x048ff000000810c8 */
[C---:B------:R-:W-:Y:S08]  /*5e800*/  HMMA.1688.F32.TF32 R200, R172.reuse, R20, R188 ;  /* 0x00000014acc8723c */ /* 0x040ff000000810bc */
[C---:B------:R-:W-:Y:S01]  /*5e810*/  HMMA.1688.F32.TF32 R188, R172.reuse, R32, R192 ;  /* 0x00000020acbc723c */ /* 0x040fe200000810c0 */
[----:B------:R-:W-:Y:S04]  /*5e820*/  STL.64 [R1+0x2f0], R212 ;  /* 0x0002f0d401007387 */ /* 0x000fe80000100a00 */
[----:B------:R-:W-:Y:S04]  /*5e830*/  STL.64 [R1+0x2f8], R214 ;  /* 0x0002f8d601007387 */ /* 0x000fe80000100a00 */
[----:B------:R-:W-:Y:S04]  /*5e840*/  STL.64 [R1+0x300], R208 ;  /* 0x000300d001007387 */ /* 0x000fe80000100a00 */
[----:B------:R-:W-:Y:S04]  /*5e850*/  STL.64 [R1+0x308], R210 ;  /* 0x000308d201007387 */ /* 0x000fe80000100a00 */
[----:B------:R-:W-:Y:S04]  /*5e860*/  STL.64 [R1+0x310], R204 ;  /* 0x000310cc01007387 */ /* 0x000fe80000100a00 */
[----:B------:R-:W-:Y:S04]  /*5e870*/  STL.64 [R1+0x318], R206 ;  /* 0x000318ce01007387 */ /* 0x000fe80000100a00 */
[----:B------:R-:W2:Y:S04]  /*5e880*/  LDL.LU R192, [R1+0x9c0] ;  /* 0x0009c00001c07983 */ /* 0x000ea80000300800 */
[----:B------:R-:W-:Y:S04]  /*5e890*/  STL.64 [R1+0x320], R200 ;  /* 0x000320c801007387 */ /* 0x000fe80000100a00 */
[----:B------:R-:W-:Y:S04]  /*5e8a0*/  STL.64 [R1+0x328], R202 ;  /* 0x000328ca01007387 */ /* 0x000fe80000100a00 */
[----:B------:R-:W-:Y:S04]  /*5e8b0*/  STL.64 [R1+0x330], R188 ;  /* 0x000330bc01007387 */ /* 0x000fe80000100a00 */
[----:B------:R1:W-:Y:S04]  /*5e8c0*/  STL.64 [R1+0x338], R190 ;  /* 0x000338be01007387 */ /* 0x0003e80000100a00 */
[----:B------:R-:W2:Y:S04]  /*5e8d0*/  LDL.LU R193, [R1+0x9c4] ;  /* 0x0009c40001c17983 */ /* 0x000ea80000300800 */
[----:B------:R-:W2:Y:S04]  /*5e8e0*/  LDL.LU R194, [R1+0x9c8] ;  /* 0x0009c80001c27983 */ /* 0x000ea80000300800 */
[----:B------:R-:W2:Y:S01]  /*5e8f0*/  LDL.LU R195, [R1+0x9cc] ;  /* 0x0009cc0001c37983 */ /* 0x000ea20000300800 */
[C---:B-1----:R-:W-:Y:S08]  /*5e900*/  HMMA.1688.F32.TF32 R188, R172.reuse, R44, R184 ;  /* 0x0000002cacbc723c */ /* 0x042ff000000810b8 */
[C---:B------:R-:W-:Y:S08]  /*5e910*/  HMMA.1688.F32.TF32 R184, R172.reuse, R36, R180 ;  /* 0x00000024acb8723c */ /* 0x040ff000000810b4 */
[C---:B------:R-:W-:Y:S08]  /*5e920*/  HMMA.1688.F32.TF32 R180, R172.reuse, R12, R160 ;  /* 0x0000000cacb4723c */ /* 0x040ff000000810a0 */
[C---:B------:R-:W-:Y:S08]  /*5e930*/  HMMA.1688.F32.TF32 R160, R172.reuse, R40, R136 ;  /* 0x00000028aca0723c */ /* 0x040ff00000081088 */
[C---:B------:R-:W-:Y:S01]  /*5e940*/  HMMA.1688.F32.TF32 R136, R172.reuse, R52, R240 ;  /* 0x00000034ac88723c */ /* 0x040fe200000810f0 */
        /* <DEDUP_REMOVED lines=8> */
[C---:B-1----:R-:W-:Y:S03]  /*5e9d0*/  HMMA.1688.F32.TF32 R180, R172.reuse, R48, R244 ;  /* 0x00000030acb4723c */ /* 0x042fe600000810f4 */
[----:B------:R-:W-:Y:S04]  /*5e9e0*/  STL.64 [R1+0x380], R136 ;  /* 0x0003808801007387 */ /* 0x000fe80000100a00 */
[----:B------:R1:W-:Y:S01]  /*5e9f0*/  STL.64 [R1+0x388], R138 ;  /* 0x0003888a01007387 */ /* 0x0003e20000100a00 */
[C---:B---3--:R-:W-:Y:S08]  /*5ea00*/  HMMA.1688.F32.TF32 R160, R172.reuse, R8, R248 ;  /* 0x00000008aca0723c */ /* 0x048ff000000810f8 */
[C---:B-1----:R-:W-:Y:S08]  /*5ea10*/  HMMA.1688.F32.TF32 R136, R172.reuse, R4, R128 ;  /* 0x00000004ac88723c */ /* 0x042ff00000081080 */
[----:B------:R-:W-:Y:S01]  /*5ea20*/  HMMA.1688.F32.TF32 R128, R172, R60, R176 ;  /* 0x0000003cac80723c */ /* 0x000fe200000810b0 */
[----:B------:R-:W-:Y:S04]  /*5ea30*/  STL.64 [R1+0x390], R180 ;  /* 0x000390b401007387 */ /* 0x000fe80000100a00 */
[----:B------:R-:W-:Y:S04]  /*5ea40*/  STL.64 [R1+0x398], R182 ;  /* 0x000398b601007387 */ /* 0x000fe80000100a00 */
[----:B------:R-:W-:Y:S04]  /*5ea50*/  STL.64 [R1+0x490], R160 ;  /* 0x000490a001007387 */ /* 0x000fe80000100a00 */
[----:B------:R-:W-:Y:S04]  /*5ea60*/  STL.64 [R1+0x498], R162 ;  /* 0x000498a201007387 */ /* 0x000fe80000100a00 */
[----:B------:R-:W3:Y:S04]  /*5ea70*/  LDL.LU R176, [R1+0x9b0] ;  /* 0x0009b00001b07983 */ /* 0x000ee80000300800 */
[----:B------:R-:W-:Y:S04]  /*5ea80*/  STL.64 [R1+0x4a0], R136 ;  /* 0x0004a08801007387 */ /* 0x000fe80000100a00 */
[----:B------:R-:W-:Y:S04]  /*5ea90*/  STL.64 [R1+0x4a8], R138 ;  /* 0x0004a88a01007387 */ /* 0x000fe80000100a00 */
[----:B------:R-:W-:Y:S04]  /*5eaa0*/  STL.64 [R1+0x480], R128 ;  /* 0x0004808001007387 */ /* 0x000fe80000100a00 */
[----:B------:R1:W-:Y:S04]  /*5eab0*/  STL.64 [R1+0x488], R130 ;  /* 0x0004888201007387 */ /* 0x0003e80000100a00 */
[----:B------:R-:W3:Y:S04]  /*5eac0*/  LDL.LU R177, [R1+0x9b4] ;  /* 0x0009b40001b17983 */ /* 0x000ee80000300800 */
[----:B------:R-:W3:Y:S04]  /*5ead0*/  LDL.LU R178, [R1+0x9b8] ;  /* 0x0009b80001b27983 */ /* 0x000ee80000300800 */
[----:B------:R-:W3:Y:S01]  /*5eae0*/  LDL.LU R179, [R1+0x9bc] ;  /* 0x0009bc0001b37983 */ /* 0x000ee20000300800 */
[C---:B----4-:R-:W-:Y:S08]  /*5eaf0*/  HMMA.1688.F32.TF32 R120, R228.reuse, R116, R120 ;  /* 0x00000074e478723c */ /* 0x050ff00000081078 */
[C---:B-1----:R-:W-:Y:S11]  /*5eb00*/  HMMA.1688.F32.TF32 R128, R228.reuse, R112, R236 ;  /* 0x00000070e480723c */ /* 0x042ff600000810ec */
[----:B------:R-:W-:Y:S05]  /*5eb10*/  @!UPT UIADD3 URZ, URZ, URZ, URZ ;  /* 0x0000003f3f3ff290 */ /* 0x000fea000fffe03f */
[----:B------:R-:W-:Y:S01]  /*5eb20*/  IMAD.MOV.U32 R163, RZ, RZ, R120 ;  /* 0x000000ffffa37224 */ /* 0x000fe200078e0078 */
[----:B------:R-:W-:Y:S01]  /*5eb30*/  MOV R11, R122 ;  /* 0x0000007a000b7202 */ /* 0x000fe20000000f00 */
[----:B------:R-:W-:Y:S02]  /*5eb40*/  IMAD.MOV.U32 R10, RZ, RZ, R121 ;  /* 0x000000ffff0a7224 */ /* 0x000fe400078e0079 */
[----:B------:R-:W-:Y:S02]  /*5eb50*/  IMAD.MOV.U32 R165, RZ, RZ, R123 ;  /* 0x000000ffffa57224 */ /* 0x000fe400078e007b */
[----:B------:R-:W-:Y:S11]  /*5eb60*/  HMMA.1688.F32.TF32 R120, R228, R108, R216 ;  /* 0x0000006ce478723c */ /* 0x000ff600000810d8 */
[----:B------:R-:W-:Y:S11]  /*5eb70*/  @!UPT UIADD3 URZ, URZ, URZ, URZ ;  /* 0x0000003f3f3ff290 */ /* 0x000ff6000fffe03f */
[----:B------:R-:W-:Y:S01]  /*5eb80*/  @!UPT UIADD3 URZ, URZ, URZ, URZ ;  /* 0x0000003f3f3ff290 */ /* 0x000fe2000fffe03f */
[----:B------:R-:W-:Y:S01]  /*5eb90*/  STL [R1+0x164], R121 ;  /* 0x0001647901007387 */ /* 0x000fe20000100800 */
[----:B------:R-:W-:-:S03]  /*5eba0*/  IMAD.MOV.U32 R2, RZ, RZ, R120 ;  /* 0x000000ffff027224 */ /* 0x000fc600078e0078 */
[----:B------:R-:W-:Y:S04]  /*5ebb0*/  STL.64 [R1+0x170], R128 ;  /* 0x0001708001007387 */ /* 0x000fe80000100a00 */
[----:B------:R-:W-:Y:S04]  /*5ebc0*/  STL.64 [R1+0x178], R130 ;  /* 0x0001788201007387 */ /* 0x000fe80000100a00 */
[----:B------:R1:W-:Y:S04]  /*5ebd0*/  STL.64 [R1+0x168], R122 ;  /* 0x0001687a01007387 */ /* 0x0003e80000100a00 */
[----:B------:R-:W4:Y:S01]  /*5ebe0*/  LDL.LU R236, [R1+0x9a0] ;  /* 0x0009a00001ec7983 */ /* 0x000f220000300800 */
[C---:B-1----:R-:W-:Y:S11]  /*5ebf0*/  HMMA.1688.F32.TF32 R120, R228.reuse, R104, R196 ;  /* 0x00000068e478723c */ /* 0x042ff600000810c4 */
[----:B------:R-:W-:Y:S11]  /*5ec00*/  @!UPT UIADD3 URZ, URZ, URZ, URZ ;  /* 0x0000003f3f3ff290 */ /* 0x000ff6000fffe03f */
[----:B------:R-:W-:Y:S01]  /*5ec10*/  @!UPT UIADD3 URZ, URZ, URZ, URZ ;  /* 0x0000003f3f3ff290 */ /* 0x000fe2000fffe03f */
        /* <DEDUP_REMOVED lines=18> */
[----:B------:R-:W-:Y:S01]  /*5ed40*/  MOV R170, R120 ;  /* 0x0000007800aa7202 */ /* 0x000fe20000000f00 */
[----:B------:R-:W-:Y:S01]  /*5ed50*/  IMAD.MOV.U32 R171, RZ, RZ, R121 ;  /* 0x000000ffffab7224 */ /* 0x000fe200078e0079 */
[----:B------:R-:W-:Y:S01]  /*5ed60*/  MOV R63, R123 ;  /* 0x0000007b003f7202 */ /* 0x000fe20000000f00 */
[----:B------:R-:W-:-:S03]  /*5ed70*/  IMAD.MOV.U32 R62, RZ, RZ, R122 ;  /* 0x000000ffff3e7224 */ /* 0x000fc600078e007a */
[----:B------:R-:W-:Y:S04]  /*5ed80*/  STL.64 [R1+0x6780], R170 ;  /* 0x006780aa01007387 */ /* 0x000fe80000100a00 */
[----:B------:R-:W-:Y:S01]  /*5ed90*/  STL.64 [R1+0x6778], R168 ;  /* 0x006778a801007387 */ /* 0x000fe20000100a00 */
[----:B---3--:R-:W-:Y:S03]  /*5eda0*/  HMMA.1688.F32.TF32 R120, R228, R96, R176 ;  /* 0x00000060e478723c */ /* 0x008fe600000810b0 */
[----:B------:R-:W3:Y:S04]  /*5edb0*/  LDL.LU R176, [R1+0x960] ;  /* 0x0009600001b07983 */ /* 0x000ee80000300800 */
[----:B------:R-:W3:Y:S04]  /*5edc0*/  LDL.LU R177, [R1+0x964] ;  /* 0x0009640001b17983 */ /* 0x000ee80000300800 */
[----:B------:R-:W3:Y:S04]  /*5edd0*/  LDL.LU R178, [R1+0x968] ;  /* 0x0009680001b27983 */ /* 0x000ee80000300800 */
[----:B------:R-:W3:Y:S09]  /*5ede0*/  LDL.LU R179, [R1+0x96c] ;  /* 0x00096c0001b37983 */ /* 0x000ef20000300800 */
[----:B------:R-:W-:Y:S01]  /*5edf0*/  IMAD.MOV.U32 R166, RZ, RZ, R120 ;  /* 0x000000ffffa67224 */ /* 0x000fe200078e0078 */
[----:B------:R-:W-:Y:S01]  /*5ee00*/  MOV R6, R122 ;  /* 0x0000007a00067202 */ /* 0x000fe20000000f00 */
[----:B------:R-:W-:-:S02]  /*5ee10*/  IMAD.MOV.U32 R167, RZ, RZ, R121 ;  /* 0x000000ffffa77224 */ /* 0x000fc400078e0079 */
        /* <DEDUP_REMOVED lines=15> */
[C---:B------:R-:W-:Y:S01]  /*5ef10*/  HMMA.1688.F32.TF32 R120, R228.reuse, R84, R196 ;  /* 0x00000054e478723c */ /* 0x040fe200000810c4 */
[----:B------:R1:W-:Y:S11]  /*5ef20*/  STL.64 [R1+0x6790], R166 ;  /* 0x006790a601007387 */ /* 0x0003f60000100a00 */
[----:B------:R-:W-:Y:S11]  /*5ef30*/  @!UPT UIADD3 URZ, URZ, URZ, URZ ;  /* 0x0000003f3f3ff290 */ /* 0x000ff6000fffe03f */
[----:B------:R-:W-:Y:S01]  /*5ef40*/  @!UPT UIADD3 URZ, URZ, URZ, URZ ;  /* 0x0000003f3f3ff290 */ /* 0x000fe2000fffe03f */
[----:B------:R-:W-:Y:S01]  /*5ef50*/  IMAD.MOV.U32 R154, RZ, RZ, R120 ;  /* 0x000000ffff9a7224 */ /* 0x000fe200078e0078 */
[----:B------:R-:W-:Y:S01]  /*5ef60*/  MOV R54, R122 ;  /* 0x0000007a00367202 */ /* 0x000fe20000000f00 */
[----:B------:R-:W-:Y:S02]  /*5ef70*/  IMAD.MOV.U32 R155, RZ, RZ, R121 ;  /* 0x000000ffff9b7224 */ /* 0x000fe400078e0079 */
[----:B------:R-:W-:Y:S02]  /*5ef80*/  IMAD.MOV.U32 R55, RZ, RZ, R123 ;  /* 0x000000ffff377224 */ /* 0x000fe400078e007b */
[----:B--2---:R-:W-:Y:S01]  /*5ef90*/  HMMA.1688.F32.TF32 R120, R228, R80, R192 ;  /* 0x00000050e478723c */ /* 0x004fe200000810c0 */
[----:B------:R-:W-:Y:S04]  /*5efa0*/  STL.64 [R1+0x6788], R164 ;  /* 0x006788a401007387 */ /* 0x000fe80000100a00 */
[----:B------:R-:W-:Y:S04]  /*5efb0*/  STL.64 [R1+0x67a0], R162 ;  /* 0x0067a0a201007387 */ /* 0x000fe80000100a00 */
[----:B------:R-:W-:Y:S04]  /*5efc0*/  STL.64 [R1+0x6798], R160 ;  /* 0x006798a001007387 */ /* 0x000fe80000100a00 */
[----:B------:R-:W-:Y:S04]  /*5efd0*/  STL.64 [R1+0x67b0], R158 ;  /* 0x0067b09e01007387 */ /* 0x000fe80000100a00 */
[----:B------:R-:W-:Y:S04]  /*5efe0*/  STL.64 [R1+0x67a8], R156 ;  /* 0x0067a89c01007387 */ /* 0x000fe80000100a00 */
[----:B------:R-:W-:Y:S03]  /*5eff0*/  STL.64 [R1+0x67c0], R154 ;  /* 0x0067c09a01007387 */ /* 0x000fe60000100a00 */
[----:B------:R-:W-:Y:S01]  /*5f000*/  IMAD.MOV.U32 R150, RZ, RZ, R120 ;  /* 0x000000ffff967224 */ /* 0x000fe200078e0078 */
[----:B------:R-:W-:Y:S01]  /*5f010*/  MOV R151, R121 ;  /* 0x0000007900977202 */ /* 0x000fe20000000f00 */
[----:B------:R-:W-:Y:S04]  /*5f020*/  STL.64 [R1+0x67b8], R152 ;  /* 0x0067b89801007387 */ /* 0x000fe80000100a00 */
[----:B------:R-:W-:Y:S04]  /*5f030*/  STL.64 [R1+0x67d0], R150 ;  /* 0x0067d09601007387 */ /* 0x000fe80000100a00 */
[----:B------:R2:W-:Y:S04]  /*5f040*/  STL.64 [R1+0x67c8], R148 ;  /* 0x0067c89401007387 */ /* 0x0005e80000100a00 */
        /* <DEDUP_REMOVED lines=35> */
[----:B------:R-:W-:-:S03]  /*5f280*/  IMAD.MOV.U32 R42, RZ, RZ, R122 ;  /* 0x000000ffff2a7224 */ /* 0x000fc600078e007a */
[----:B------:R-:W4:Y:S01]  /*5f290*/  LDL.LU R183, [R1+0x93c] ;  /* 0x00093c0001b77983 */ /* 0x000f220000300800 */
[----:B------:R-:W-:-:S03]  /*5f2a0*/  IMAD.MOV.U32 R43, RZ, RZ, R123 ;  /* 0x000000ffff2b7224 */ /* 0x000fc600078e007b */
[----:B------:R-:W4:Y:S01]  /*5f2b0*/  LDL.LU R136, [R1+0x920] ;  /* 0x0009200001887983 */ /* 0x000f220000300800 */
[----:B---3--:R-:W-:Y:S03]  /*5f2c0*/  HMMA.1688.F32.TF32 R120, R228, R76, R176 ;  /* 0x0000004ce478723c */ /* 0x008fe600000810b0 */
        /* <DEDUP_REMOVED lines=15> */
[----:B------:R-:W-:Y:S01]  /*5f3c0*/  MOV R146, R120 ;  /* 0x0000007800927202 */ /* 0x000fe20000000f00 */
[----:B------:R-:W-:-:S02]  /*5f3d0*/  IMAD.MOV.U32 R147, RZ, RZ, R121 ;  /* 0x000000ffff937224 */ /* 0x000fc400078e0079 */
[----:B------:R-:W3:Y:S01]  /*5f3e0*/  LDL.LU R120, [R1+0x8a0] ;  /* 0x0008a00001787983 */ /* 0x000ee20000300800 */
[----:B------:R-:W-:Y:S01]  /*5f3f0*/  IMAD.MOV.U32 R14, RZ, RZ, R122 ;  /* 0x000000ffff0e7224 */ /* 0x000fe200078e007a */
[----:B------:R-:W-:Y:S02]  /*5f400*/  MOV R15, R123 ;  /* 0x0000007b000f7202 */ /* 0x000fe40000000f00 */
[----:B------:R-:W3:Y:S04]  /*5f410*/  LDL.LU R121, [R1+0x8a4] ;  /* 0x0008a40001797983 */ /* 0x000ee80000300800 */
[----:B------:R-:W3:Y:S04]  /*5f420*/  LDL.LU R122, [R1+0x8a8] ;  /* 0x0008a800017a7983 */ /* 0x000ee80000300800 */
[----:B------:R-:W3:Y:S04]  /*5f430*/  LDL.LU R123, [R1+0x8ac] ;  /* 0x0008ac00017b7983 */ /* 0x000ee80000300800 */
[----:B-1----:R-:W3:Y:S01]  /*5f440*/  LDL R167, [R1+0xc50] ;  /* 0x000c500001a77983 */ /* 0x002ee20000100800 */
[C---:B--2---:R-:W-:Y:S11]  /*5f450*/  HMMA.1688.F32.TF32 R148, R228.reuse, R72, R188 ;  /* 0x00000048e494723c */ /* 0x044ff600000810bc */
[----:B------:R-:W-:Y:S11]  /*5f460*/  @!UPT UIADD3 URZ, URZ, URZ, URZ ;  /* 0x0000003f3f3ff290 */ /* 0x000ff6000fffe03f */
[----:B------:R-:W-:Y:S02]  /*5f470*/  @!UPT UIADD3 URZ, URZ, URZ, URZ ;  /* 0x0000003f3f3ff290 */ /* 0x000fe4000fffe03f */
[----:B------:R-:W-:Y:S01]  /*5f480*/  IMAD.MOV.U32 R47, RZ, RZ, R148 ;  /* 0x000000ffff2f7224 */ /* 0x000fe200078e0094 */
[----:B------:R-:W-:Y:S01]  /*5f490*/  MOV R35, R150 ;  /* 0x0000009600237202 */ /* 0x000fe20000000f00 */
[----:B------:R-:W-:Y:S02]  /*5f4a0*/  IMAD.MOV.U32 R34, RZ, RZ, R149 ;  /* 0x000000ffff227224 */ /* 0x000fe400078e0095 */
        /* <DEDUP_REMOVED lines=8> */
[C---:B------:R-:W-:Y:S08]  /*5f530*/  HMMA.1688.F32.TF32 R148, R228.reuse, R64, R180 ;  /* 0x00000040e494723c */ /* 0x040ff000000810b4 */
[C---:B---3--:R-:W-:Y:S08]  /*5f540*/  HMMA.1688.F32.TF32 R172, R228.reuse, R24, R136 ;  /* 0x00000018e4ac723c */ /* 0x048ff00000081088 */
[C---:B------:R-:W-:Y:S08]  /*5f550*/  HMMA.1688.F32.TF32 R176, R228.reuse, R16, R176 ;  /* 0x00000010e4b0723c */ /* 0x040ff000000810b0 */
[C---:B------:R-:W-:Y:S07]  /*5f560*/  HMMA.1688.F32.TF32 R180, R228.reuse, R56, R240 ;  /* 0x00000038e4b4723c */ /* 0x040fee00000810f0 */
[----:B------:R-:W-:Y:S04]  /*5f570*/  STL.64 [R1+0x6660], R174 ;  /* 0x006660ae01007387 */ /* 0x000fe80000100a00 */
[----:B------:R-:W-:Y:S04]  /*5f580*/  STL.64 [R1+0x6658], R172 ;  /* 0x006658ac01007387 */ /* 0x000fe80000100a00 */
[----:B------:R-:W-:Y:S04]  /*5f590*/  STL.64 [R1+0x6670], R178 ;  /* 0x006670b201007387 */ /* 0x000fe80000100a00 */
[----:B------:R1:W-:Y:S04]  /*5f5a0*/  STL.64 [R1+0x6668], R176 ;  /* 0x006668b001007387 */ /* 0x0003e80000100a00 */
[----:B------:R-:W-:Y:S04]  /*5f5b0*/  STL.64 [R1+0x6680], R182 ;  /* 0x006680b601007387 */ /* 0x000fe80000100a00 */
[----:B------:R2:W-:Y:S04]  /*5f5c0*/  STL.64 [R1+0x6678], R180 ;  /* 0x006678b401007387 */ /* 0x0005e80000100a00 */
[----:B------:R-:W3:Y:S04]  /*5f5d0*/  LDL.LU R136, [R1+0x610] ;  /* 0x0006100001887983 */ /* 0x000ee80000300800 */
[----:B------:R-:W3:Y:S04]  /*5f5e0*/  LDL.LU R137, [R1+0x614] ;  /* 0x0006140001897983 */ /* 0x000ee80000300800 */
[----:B------:R-:W3:Y:S04]  /*5f5f0*/  LDL.LU R138, [R1+0x618] ;  /* 0x00061800018a7983 */ /* 0x000ee80000300800 */
[----:B------:R-:W3:Y:S01]  /*5f600*/  LDL.LU R139, [R1+0x61c] ;  /* 0x00061c00018b7983 */ /* 0x000ee20000300800 */
[----:B------:R-:W-:Y:S03]  /*5f610*/  HMMA.1688.F32.TF32 R188, R228, R20, R248 ;  /* 0x00000014e4bc723c */ /* 0x000fe600000810f8 */
[----:B------:R-:W4:Y:S04]  /*5f620*/  LDL.LU R168, [R1+0x620] ;  /* 0x0006200001a87983 */ /* 0x000f280000300800 */
[----:B------:R-:W4:Y:S04]  /*5f630*/  LDL.LU R169, [R1+0x624] ;  /* 0x0006240001a97983 */ /* 0x000f280000300800 */
[----:B------:R-:W4:Y:S04]  /*5f640*/  LDL.LU R170, [R1+0x628] ;  /* 0x0006280001aa7983 */ /* 0x000f280000300800 */
[----:B------:R-:W4:Y:S04]  /*5f650*/  LDL.LU R171, [R1+0x62c] ;  /* 0x00062c0001ab7983 */ /* 0x000f280000300800 */
[----:B------:R-:W3:Y:S04]  /*5f660*/  LDL.LU R248, [R1+0x3e0] ;  /* 0x0003e00001f87983 */ /* 0x000ee80000300800 */
[----:B------:R-:W3:Y:S04]  /*5f670*/  LDL.LU R249, [R1+0x3e4] ;  /* 0x0003e40001f97983 */ /* 0x000ee80000300800 */
[----:B------:R-:W3:Y:S04]  /*5f680*/  LDL.LU R250, [R1+0x3e8] ;  /* 0x0003e80001fa7983 */ /* 0x000ee80000300800 */
[----:B------:R-:W3:Y:S01]  /*5f690*/  LDL.LU R251, [R1+0x3ec] ;  /* 0x0003ec0001fb7983 */ /* 0x000ee20000300800 */
[----:B------:R-:W-:-:S03]  /*5f6a0*/  MOV R142, R148 ;  /* 0x00000094008e7202 */ /* 0x000fc60000000f00 */
[----:B------:R-:W3:Y:S01]  /*5f6b0*/  LDL.LU R152, [R1+0x3f0] ;  /* 0x0003f00001987983 */ /* 0x000ee20000300800 */
[----:B------:R-:W-:-:S03]  /*5f6c0*/  IMAD.MOV.U32 R143, RZ, RZ, R149 ;  /* 0x000000ffff8f7224 */ /* 0x000fc600078e0095 */
[----:B------:R-:W3:Y:S01]  /*5f6d0*/  LDL.LU R153, [R1+0x3f4] ;  /* 0x0003f40001997983 */ /* 0x000ee20000300800 */
[----:B------:R-:W-:-:S03]  /*5f6e0*/  IMAD.MOV.U32 R38, RZ, RZ, R150 ;  /* 0x000000ffff267224 */ /* 0x000fc600078e0096 */
[----:B------:R-:W3:Y:S01]  /*5f6f0*/  LDL.LU R154, [R1+0x3f8] ;  /* 0x0003f800019a7983 */ /* 0x000ee20000300800 */
[----:B------:R-:W-:-:S03]  /*5f700*/  MOV R39, R151 ;  /* 0x0000009700277202 */ /* 0x000fc60000000f00 */
[----:B------:R-:W3:Y:S04]  /*5f710*/  LDL.LU R155, [R1+0x3fc] ;  /* 0x0003fc00019b7983 */ /* 0x000ee80000300800 */
[----:B------:R-:W3:Y:S04]  /*5f720*/  LDL.LU R148, [R1+0x400] ;  /* 0x0004000001947983 */ /* 0x000ee80000300800 */
[----:B------:R-:W3:Y:S04]  /*5f730*/  LDL.LU R149, [R1+0x404] ;  /* 0x0004040001957983 */ /* 0x000ee80000300800 */
[----:B------:R-:W3:Y:S04]  /*5f740*/  LDL.LU R150, [R1+0x408] ;  /* 0x0004080001967983 */ /* 0x000ee80000300800 */
[----:B------:R-:W3:Y:S04]  /*5f750*/  LDL.LU R151, [R1+0x40c] ;  /* 0x00040c0001977983 */ /* 0x000ee80000300800 */
[----:B-1----:R-:W3:Y:S04]  /*5f760*/  LDL.LU R176, [R1+0x420] ;  /* 0x0004200001b07983 */ /* 0x002ee80000300800 */
[----:B------:R-:W3:Y:S04]  /*5f770*/  LDL.LU R177, [R1+0x424] ;  /* 0x0004240001b17983 */ /* 0x000ee80000300800 */
[----:B------:R-:W3:Y:S04]  /*5f780*/  LDL.LU R178, [R1+0x428] ;  /* 0x0004280001b27983 */ /* 0x000ee80000300800 */
[----:B------:R-:W3:Y:S01]  /*5f790*/  LDL.LU R179, [R1+0x42c] ;  /* 0x00042c0001b37983 */ /* 0x000ee20000300800 */
[C---:B------:R-:W-:Y:S03]  /*5f7a0*/  HMMA.1688.F32.TF32 R204, R228.reuse, R12, R120 ;  /* 0x0000000ce4cc723c */ /* 0x040fe60000081078 */
[----:B------:R-:W3:Y:S04]  /*5f7b0*/  LDL.LU R232, [R1+0x460] ;  /* 0x0004600001e87983 */ /* 0x000ee80000300800 */
[----:B------:R-:W3:Y:S04]  /*5f7c0*/  LDL.LU R233, [R1+0x464] ;  /* 0x0004640001e97983 */ /* 0x000ee80000300800 */
[----:B------:R-:W3:Y:S04]  /*5f7d0*/  LDL.LU R234, [R1+0x468] ;  /* 0x0004680001ea7983 */ /* 0x000ee80000300800 */
[----:B------:R-:W3:Y:S01]  /*5f7e0*/  LDL.LU R235, [R1+0x46c] ;  /* 0x00046c0001eb7983 */ /* 0x000ee20000300800 */
[C---:B------:R-:W-:Y:S03]  /*5f7f0*/  HMMA.1688.F32.TF32 R208, R228.reuse, R40, R236 ;  /* 0x00000028e4d0723c */ /* 0x040fe600000810ec */
        /* <DEDUP_REMOVED lines=26> */
[C---:B------:R-:W-:Y:S03]  /*5f9a0*/  HMMA.1688.F32.TF32 R200, R228.reuse, R36, R128 ;  /* 0x00000024e4c8723c */ /* 0x040fe60000081080 */
        /* <DEDUP_REMOVED lines=19> */
[C---:B------:R-:W-:Y:S03]  /*5fae0*/  HMMA.1688.F32.TF32 R192, R228.reuse, R32, R192 ;  /* 0x00000020e4c0723c */ /* 0x040fe600000810c0 */
[----:B------:R-:W2:Y:S04]  /*5faf0*/  LDL.LU R159, [R1+0x3dc] ;  /* 0x0003dc00019f7983 */ /* 0x000ea80000300800 */
[----:B------:R-:W2:Y:S01]  /*5fb00*/  LDL.LU R240, [R1+0x600] ;  /* 0x0006000001f07983 */ /* 0x000ea20000300800 */
[C---:B------:R-:W-:Y:S03]  /*5fb10*/  HMMA.1688.F32.TF32 R196, R228.reuse, R44, R196 ;  /* 0x0000002ce4c4723c */ /* 0x040fe600000810c4 */
[----:B------:R-:W2:Y:S04]  /*5fb20*/  LDL.LU R241, [R1+0x604] ;  /* 0x0006040001f17983 */ /* 0x000ea80000300800 */
[----:B------:R-:W2:Y:S04]  /*5fb30*/  LDL.LU R242, [R1+0x608] ;  /* 0x0006080001f27983 */ /* 0x000ea80000300800 */
[----:B------:R-:W2:Y:S01]  /*5fb40*/  LDL.LU R243, [R1+0x60c] ;  /* 0x00060c0001f37983 */ /* 0x000ea20000300800 */
[C---:B---3--:R-:W-:Y:S08]  /*5fb50*/  HMMA.1688.F32.TF32 R220, R228.reuse, R8, R220 ;  /* 0x00000008e4dc723c */ /* 0x048ff000000810dc */
[C---:B----4-:R-:W-:Y:S08]  /*5fb60*/  HMMA.1688.F32.TF32 R216, R228.reuse, R48, R216 ;  /* 0x00000030e4d8723c */ /* 0x050ff000000810d8 */
[C---:B------:R-:W-:Y:S08]  /*5fb70*/  HMMA.1688.F32.TF32 R224, R228.reuse, R4, R224 ;  /* 0x00000004e4e0723c */ /* 0x040ff000000810e0 */
[----:B------:R-:W-:Y:S01]  /*5fb80*/  HMMA.1688.F32.TF32 R228, R228, R60, R236 ;  /* 0x0000003ce4e4723c */ /* 0x000fe200000810ec */
[----:B------:R-:W3:Y:S04]  /*5fb90*/  LDL.LU.64 R238, [R1+0x68e0] ;  /* 0x0068e00001ee7983 */ /* 0x000ee80000300a00 */
[----:B------:R-:W3:Y:S03]  /*5fba0*/  LDL.LU.64 R236, [R1+0x68d8] ;  /* 0x0068d80001ec7983 */ /* 0x000ee60000300a00 */
[C---:B---3--:R-:W-:Y:S08]  /*5fbb0*/  HMMA.1688.F32.TF32 R120, R236.reuse, R116, R120 ;  /* 0x00000074ec78723c */ /* 0x048ff00000081078 */
[C---:B------:R-:W-:Y:S11]  /*5fbc0*/  HMMA.1688.F32.TF32 R232, R236.reuse, R112, R232 ;  /* 0x00000070ece8723c */ /* 0x040ff600000810e8 */
[----:B------:R-:W-:Y:S04]  /*5fbd0*/  @!UPT UIADD3 URZ, URZ, URZ, URZ ;  /* 0x0000003f3f3ff290 */ /* 0x000fe8000fffe03f */
[----:B------:R-:W-:Y:S04]  /*5fbe0*/  STL.64 [R1+0x470], R120 ;  /* 0x0004707801007387 */ /* 0x000fe80000100a00 */
[----:B------:R1:W-:Y:S04]  /*5fbf0*/  STL.64 [R1+0x478], R122 ;  /* 0x0004787a01007387 */ /* 0x0003e80000100a00 */
[----:B-1----:R-:W3:Y:S04]  /*5fc00*/  LDL.LU.64 R122, [R1+0x68d0] ;  /* 0x0068d000017a7983 */ /* 0x002ee80000300a00 */
[----:B------:R-:W-:Y:S04]  /*5fc10*/  STL.64 [R1+0x460], R232 ;  /* 0x000460e801007387 */ /* 0x000fe80000100a00 */
[----:B------:R1:W-:Y:S02]  /*5fc20*/  STL.64 [R1+0x468], R234 ;  /* 0x000468ea01007387 */ /* 0x0003e40000100a00 */
[C---:B-1----:R-:W-:Y:S02]  /*5fc30*/  HMMA.1688.F32.TF32 R232, R236.reuse, R108, R244 ;  /* 0x0000006cece8723c */ /* 0x042fe400000810f4 */
[----:B------:R-:W4:Y:S11]  /*5fc40*/  LDL.LU R244, [R1+0x5f0] ;  /* 0x0005f00001f47983 */ /* 0x000f360000300800 */
[----:B------:R-:W-:Y:S10]  /*5fc50*/  @!UPT UIADD3 URZ, URZ, URZ, URZ ;  /* 0x0000003f3f3ff290 */ /* 0x000ff4000fffe03f */
[----:B------:R-:W-:Y:S04]  /*5fc60*/  STL.64 [R1+0x450], R232 ;  /* 0x000450e801007387 */ /* 0x000fe80000100a00 */
[----:B------:R-:W-:Y:S04]  /*5fc70*/  STL.64 [R1+0x458], R234 ;  /* 0x000458ea01007387 */ /* 0x000fe80000100a00 */
[----:B------:R-:W4:Y:S04]  /*5fc80*/  LDL.LU R245, [R1+0x5f4] ;  /* 0x0005f40001f57983 */ /* 0x000f280000300800 */
[----:B------:R-:W4:Y:S04]  /*5fc90*/  LDL.LU R246, [R1+0x5f8] ;  /* 0x0005f80001f67983 */ /* 0x000f280000300800 */
[----:B------:R-:W4:Y:S01]  /*5fca0*/  LDL.LU R247, [R1+0x5fc] ;  /* 0x0005fc0001f77983 */ /* 0x000f220000300800 */
[C---:B--2---:R-:W-:Y:S03]  /*5fcb0*/  HMMA.1688.F32.TF32 R128, R236.reuse, R104, R128 ;  /* 0x00000068ec80723c */ /* 0x044fe60000081080 */
[----:B------:R-:W-:Y:S04]  /*5fcc0*/  LDS R232, [R252+0x41800] ;  /* 0x04180000fce87984 */ /* 0x000fe80000000800 */
[----:B------:R-:W-:Y:S01]  /*5fcd0*/  LDS R234, [R252+0x41c00] ;  /* 0x041c0000fcea7984 */ /* 0x000fe20000000800 */
[C---:B------:R-:W-:Y:S03]  /*5fce0*/  HMMA.1688.F32.TF32 R180, R236.reuse, R100, R180 ;  /* 0x00000064ecb4723c */ /* 0x040fe600000810b4 */
[----:B------:R-:W-:Y:S04]  /*5fcf0*/  LDS R233, [R167+0x41800] ;  /* 0x04180000a7e97984 */ /* 0x000fe80000000800 */
[----:B------:R-:W1:Y:S08]  /*5fd00*/  LDS R235, [R167+0x41c00] ;  /* 0x041c0000a7eb7984 */ /* 0x000e700000000800 */
[----:B------:R-:W-:Y:S04]  /*5fd10*/  STL.64 [R1+0x440], R128 ;  /* 0x0004408001007387 */ /* 0x000fe80000100a00 */
[----:B------:R2:W-:Y:S01]  /*5fd20*/  STL.64 [R1+0x448], R130 ;  /* 0x0004488201007387 */ /* 0x0005e20000100a00 */
[C---:B------:R-:W-:Y:S03]  /*5fd30*/  HMMA.1688.F32.TF32 R152, R236.reuse, R84, R152 ;  /* 0x00000054ec98723c */ /* 0x040fe60000081098 */
[----:B--2---:R-:W2:Y:S04]  /*5fd40*/  LDL.LU.64 R130, [R1+0x68c8] ;  /* 0x0068c80001827983 */ /* 0x004ea80000300a00 */
[----:B------:R-:W-:Y:S04]  /*5fd50*/  STL.64 [R1+0x430], R180 ;  /* 0x000430b401007387 */ /* 0x000fe80000100a00 */
[----:B------:R1:W-:Y:S02]  /*5fd60*/  STL.64 [R1+0x438], R182 ;  /* 0x000438b601007387 */ /* 0x0003e40000100a00 */
[C---:B-1----:R-:W-:Y:S08]  /*5fd70*/  HMMA.1688.F32.TF32 R180, R236.reuse, R96, R176 ;  /* 0x00000060ecb4723c */ /* 0x042ff000000810b0 */
        /* <DEDUP_REMOVED lines=19> */
[C---:B------:R-:W-:Y:S07]  /*5feb0*/  HMMA.1688.F32.TF32 R152, R236.reuse, R68, R168 ;  /* 0x00000044ec98723c */ /* 0x040fee00000810a8 */
[----:B------:R-:W-:Y:S04]  /*5fec0*/  STL.64 [R1+0x3d0], R148 ;  /* 0x0003d09401007387 */ /* 0x000fe80000100a00 */
[----:B------:R1:W-:Y:S02]  /*5fed0*/  STL.64 [R1+0x3d8], R150 ;  /* 0x0003d89601007387 */ /* 0x0003e40000100a00 */
[C---:B-1----:R-:W-:Y:S02]  /*5fee0*/  HMMA.1688.F32.TF32 R148, R236.reuse, R64, R136 ;  /* 0x00000040ec94723c */ /* 0x042fe40000081088 */
[----:B------:R-:W-:Y:S04]  /*5fef0*/  STL.64 [R1+0x3c0], R156 ;  /* 0x0003c09c01007387 */ /* 0x000fe80000100a00 */
[----:B------:R-:W-:Y:S04]  /*5ff00*/  STL.64 [R1+0x3c8], R158 ;  /* 0x0003c89e01007387 */ /* 0x000fe80000100a00 */
[----:B------:R-:W-:Y:S01]  /*5ff10*/  STL.64 [R1+0x3b0], R152 ;  /* 0x0003b09801007387 */ /* 0x000fe20000100a00 */
[----:B------:R-:W-:Y:S03]  /*5ff20*/  HMMA.1688.F32.TF32 R136, R236, R24, R240 ;  /* 0x00000018ec88723c */ /* 0x000fe600000810f0 */
[----:B------:R-:W-:Y:S09]  /*5ff30*/  STL.64 [R1+0x3b8], R154 ;  /* 0x0003b89a01007387 */ /* 0x000ff20000100a00 */
[----:B------:R-:W-:Y:S04]  /*5ff40*/  STL.64 [R1+0x3a0], R148 ;  /* 0x0003a09401007387 */ /* 0x000fe80000100a00 */
[----:B------:R-:W-:Y:S04]  /*5ff50*/  STL.64 [R1+0x3a8], R150 ;  /* 0x0003a89601007387 */ /* 0x000fe80000100a00 */
[----:B------:R-:W3:Y:S04]  /*5ff60*/  LDL.LU R240, [R1+0x5d0] ;  /* 0x0005d00001f07983 */ /* 0x000ee80000300800 */
[----:B------:R-:W3:Y:S04]  /*5ff70*/  LDL.LU R241, [R1+0x5d4] ;  /* 0x0005d40001f17983 */ /* 0x000ee80000300800 */
[----:B------:R-:W3:Y:S04]  /*5ff80*/  LDL.LU R242, [R1+0x5d8] ;  /* 0x0005d80001f27983 */ /* 0x000ee80000300800 */
[----:B------:R-:W3:Y:S01]  /*5ff90*/  LDL.LU R243, [R1+0x5dc] ;  /* 0x0005dc0001f37983 */ /* 0x000ee20000300800 */
[----:B------:R-:W-:Y:S01]  /*5ffa0*/  IMAD.MOV.U32 R72, RZ, RZ, R139 ;  /* 0x000000ffff487224 */ /* 0x000fe200078e008b */
[----:B------:R-:W-:Y:S01]  /*5ffb0*/  MOV R73, R138 ;  /* 0x0000008a00497202 */ /* 0x000fe20000000f00 */
[----:B------:R-:W-:-:S02]  /*5ffc0*/  IMAD.MOV.U32 R76, RZ, RZ, R137 ;  /* 0x000000ffff4c7224 */ /* 0x000fc400078e0089 */
[----:B------:R-:W-:Y:S01]  /*5ffd0*/  IMAD.MOV.U32 R77, RZ, RZ, R136 ;  /* 0x000000ffff4d7224 */ /* 0x000fe200078e0088 */
[----:B------:R-:W-:Y:S04]  /*5ffe0*/  STL [R1+0x6528], R72 ;  /* 0x0065284801007387 */ /* 0x000fe80000100800 */
[----:B------:R-:W-:Y:S04]  /*5fff0*/  STL [R1+0x6524], R73 ;  /* 0x0065244901007387 */ /* 0x000fe80000100800 */
[----:B------:R-:W-:Y:S04]  /*60000*/  STL [R1+0x6520], R76 ;  /* 0x0065204c01007387 */ /* 0x000fe80000100800 */
[----:B------:R1:W-:Y:S01]  /*60010*/  STL [R1+0x651c], R77 ;  /* 0x00651c4d01007387 */ /* 0x0003e20000100800 */
[----:B----4-:R-:W-:Y:S03]  /*60020*/  HMMA.1688.F32.TF32 R136, R236, R16, R244 ;  /* 0x00000010ec88723c */ /* 0x010fe600000810f4 */
[----:B------:R-:W4:Y:S04]  /*60030*/  LDL.LU R244, [R1+0x5c0] ;  /* 0x0005c00001f47983 */ /* 0x000f280000300800 */
[----:B------:R-:W4:Y:S04]  /*60040*/  LDL.LU R245, [R1+0x5c4] ;  /* 0x0005c40001f57983 */ /* 0x000f280000300800 */
[----:B------:R-:W4:Y:S04]  /*60050*/  LDL.LU R246, [R1+0x5c8] ;  /* 0x0005c80001f67983 */ /* 0x000f280000300800 */
[----:B------:R-:W4:Y:S09]  /*60060*/  LDL.LU R247, [R1+0x5cc] ;  /* 0x0005cc0001f77983 */ /* 0x000f320000300800 */
        /* <DEDUP_REMOVED lines=16> */
[----:B------:R-:W-:-:S02]  /*60170*/  IMAD.MOV.U32 R89, RZ, RZ, R138 ;  /* 0x000000ffff597224 */ /* 0x000fc400078e008a */
[----:B------:R-:W-:Y:S04]  /*60180*/  STL [R1+0x6548], R88 ;  /* 0x0065485801007387 */ /* 0x000fe80000100800 */
[----:B------:R-:W-:Y:S04]  /*60190*/  STL [R1+0x6544], R89 ;  /* 0x0065445901007387 */ /* 0x000fe80000100800 */
[----:B------:R-:W-:Y:S04]  /*601a0*/  STL [R1+0x6540], R96 ;  /* 0x0065406001007387 */ /* 0x000fe80000100800 */
[----:B------:R1:W-:Y:S01]  /*601b0*/  STL [R1+0x653c], R97 ;  /* 0x00653c6101007387 */ /* 0x0003e20000100800 */
        /* <DEDUP_REMOVED lines=13> */
[C---:B----4-:R-:W-:Y:S03]  /*60290*/  HMMA.1688.F32.TF32 R136, R236.reuse, R20, R244 ;  /* 0x00000014ec88723c */ /* 0x050fe600000810f4 */
[----:B------:R-:W4:Y:S04]  /*602a0*/  LDL.LU R244, [R1+0x560] ;  /* 0x0005600001f47983 */ /* 0x000f280000300800 */
[----:B------:R-:W4:Y:S04]  /*602b0*/  LDL.LU R245, [R1+0x564] ;  /* 0x0005640001f57983 */ /* 0x000f280000300800 */
[----:B------:R-:W4:Y:S11]  /*602c0*/  LDL.LU R246, [R1+0x568] ;  /* 0x0005680001f67983 */ /* 0x000f360000300800 */
[----:B------:R-:W-:Y:S02]  /*602d0*/  @!UPT UIADD3 URZ, URZ, URZ, URZ ;  /* 0x0000003f3f3ff290 */ /* 0x000fe4000fffe03f */
[----:B------:R-:W-:Y:S01]  /*602e0*/  IMAD.MOV.U32 R64, RZ, RZ, R139 ;  /* 0x000000ffff407224 */ /* 0x000fe200078e008b */
[----:B------:R-:W-:Y:S01]  /*602f0*/  MOV R68, R137 ;  /* 0x0000008900447202 */ /* 0x000fe20000000f00 */
[----:B------:R-:W-:Y:S02]  /*60300*/  IMAD.MOV.U32 R65, RZ, RZ, R138 ;  /* 0x000000ffff417224 */ /* 0x000fe400078e008a */
[----:B------:R-:W-:Y:S01]  /*60310*/  IMAD.MOV.U32 R69, RZ, RZ, R136 ;  /* 0x000000ffff457224 */ /* 0x000fe200078e0088 */
[----:B------:R-:W-:Y:S04]  /*60320*/  STL [R1+0x6568], R64 ;  /* 0x0065684001007387 */ /* 0x000fe80000100800 */
[----:B------:R-:W-:Y:S04]  /*60330*/  STL [R1+0x6564], R65 ;  /* 0x0065644101007387 */ /* 0x000fe80000100800 */
[----:B------:R-:W-:Y:S04]  /*60340*/  STL [R1+0x6560], R68 ;  /* 0x0065604401007387 */ /* 0x000fe80000100800 */
[----:B------:R-:W-:Y:S01]  /*60350*/  STL [R1+0x655c], R69 ;  /* 0x00655c4501007387 */ /* 0x000fe20000100800 */
[----:B--2---:R-:W-:Y:S03]  /*60360*/  HMMA.1688.F32.TF32 R136, R236, R32, R248 ;  /* 0x00000020ec88723c */ /* 0x004fe600000810f8 */
[----:B------:R-:W2:Y:S04]  /*60370*/  LDL.LU R248, [R1+0x550] ;  /* 0x0005500001f87983 */ /* 0x000ea80000300800 */
[----:B------:R-:W2:Y:S04]  /*60380*/  LDL.LU R249, [R1+0x554] ;  /* 0x0005540001f97983 */ /* 0x000ea80000300800 */
[----:B------:R-:W2:Y:S04]  /*60390*/  LDL.LU R250, [R1+0x558] ;  /* 0x0005580001fa7983 */ /* 0x000ea80000300800 */
[----:B------:R-:W2:Y:S01]  /*603a0*/  LDL.LU R251, [R1+0x55c] ;  /* 0x00055c0001fb7983 */ /* 0x000ea20000300800 */
[----:B------:R-:W-:-:S08]  /*603b0*/  MOV R247, R0 ;  /* 0x0000000000f77202 */ /* 0x000fd00000000f00 */
[----:B------:R-:W-:Y:S01]  /*603c0*/  IMAD.MOV.U32 R100, RZ, RZ, R136 ;  /* 0x000000ffff647224 */ /* 0x000fe200078e0088 */
[----:B-1----:R-:W-:Y:S01]  /*603d0*/  MOV R77, R138 ;  /* 0x0000008a004d7202 */ /* 0x002fe20000000f00 */
[----:B------:R-:W-:Y:S02]  /*603e0*/  IMAD.MOV.U32 R101, RZ, RZ, R137 ;  /* 0x000000ffff657224 */ /* 0x000fe400078e0089 */
[----:B------:R-:W-:-:S05]  /*603f0*/  IMAD.MOV.U32 R0, RZ, RZ, R139 ;  /* 0x000000ffff007224 */ /* 0x000fca00078e008b */
[----:B------:R-:W-:Y:S04]  /*60400*/  STL [R1+0x6578], R0 ;  /* 0x0065780001007387 */ /* 0x000fe80000100800 */
[----:B------:R-:W-:Y:S04]  /*60410*/  STL [R1+0x6574], R77 ;  /* 0x0065744d01007387 */ /* 0x000fe80000100800 */
[----:B------:R-:W-:Y:S01]  /*60420*/  STL [R1+0x6570], R101 ;  /* 0x0065706501007387 */ /* 0x000fe20000100800 */
[----:B---3--:R-:W-:Y:S03]  /*60430*/  HMMA.1688.F32.TF32 R136, R236, R44, R240 ;  /* 0x0000002cec88723c */ /* 0x008fe600000810f0 */
[----:B------:R-:W-:Y:S04]  /*60440*/  STL [R1+0x656c], R100 ;  /* 0x00656c6401007387 */ /* 0x000fe80000100800 */
[----:B------:R-:W3:Y:S04]  /*60450*/  LDL.LU R168, [R1+0x540] ;  /* 0x0005400001a87983 */ /* 0x000ee80000300800 */
[----:B------:R-:W3:Y:S04]  /*60460*/  LDL.LU R169, [R1+0x544] ;  /* 0x0005440001a97983 */ /* 0x000ee80000300800 */
[----:B------:R-:W3:Y:S04]  /*60470*/  LDL.LU R170, [R1+0x548] ;  /* 0x0005480001aa7983 */ /* 0x000ee80000300800 */
[----:B------:R-:W3:Y:S05]  /*60480*/  LDL.LU R171, [R1+0x54c] ;  /* 0x00054c0001ab7983 */ /* 0x000eea0000300800 */
[----:B------:R-:W-:Y:S01]  /*60490*/  IMAD.MOV.U32 R104, RZ, RZ, R136 ;  /* 0x000000ffff687224 */ /* 0x000fe200078e0088 */
[----:B------:R-:W-:Y:S01]  /*604a0*/  MOV R105, R137 ;  /* 0x0000008900697202 */ /* 0x000fe20000000f00 */
[----:B------:R-:W-:-:S02]  /*604b0*/  IMAD.MOV.U32 R73, RZ, RZ, R138 ;  /* 0x000000ffff497224 */ /* 0x000fc400078e008a */
[----:B------:R-:W-:-:S05]  /*604c0*/  IMAD.MOV.U32 R76, RZ, RZ, R139 ;  /* 0x000000ffff4c7224 */ /* 0x000fca00078e008b */
[----:B------:R-:W-:Y:S04]  /*604d0*/  STL [R1+0x6588], R76 ;  /* 0x0065884c01007387 */ /* 0x000fe80000100800 */
[----:B------:R1:W-:Y:S04]  /*604e0*/  STL [R1+0x6584], R73 ;  /* 0x0065844901007387 */ /* 0x0003e80000100800 */
[----:B------:R-:W-:Y:S04]  /*604f0*/  STL [R1+0x6580], R105 ;  /* 0x0065806901007387 */ /* 0x000fe80000100800 */
[----:B------:R1:W-:Y:S01]  /*60500*/  STL [R1+0x657c], R104 ;  /* 0x00657c6801007387 */ /* 0x0003e20000100800 */
[C---:B----4-:R-:W-:Y:S11]  /*60510*/  HMMA.1688.F32.TF32 R136, R236.reuse, R36, R244 ;  /* 0x00000024ec88723c */ /* 0x050ff600000810f4 */
[----:B------:R-:W-:Y:S11]  /*60520*/  @!UPT UIADD3 URZ, URZ, URZ, URZ ;  /* 0x0000003f3f3ff290 */ /* 0x000ff6000fffe03f */
[----:B------:R-:W-:Y:S02]  /*60530*/  @!UPT UIADD3 URZ, URZ, URZ, URZ ;  /* 0x0000003f3f3ff290 */ /* 0x000fe4000fffe03f */
[----:B------:R-:W-:Y:S01]  /*60540*/  MOV R108, R136 ;  /* 0x00000088006c7202 */ /* 0x000fe20000000f00 */
[----:B------:R-:W-:Y:S01]  /*60550*/  IMAD.MOV.U32 R109, RZ, RZ, R137 ;  /* 0x000000ffff6d7224 */ /* 0x000fe200078e0089 */
[----:B------:R-:W4:Y:S01]  /*60560*/  LDL.LU R136, [R1+0x530] ;  /* 0x0005300001887983 */ /* 0x000f220000300800 */
[----:B------:R-:W-:Y:S01]  /*60570*/  IMAD.MOV.U32 R85, RZ, RZ, R138 ;  /* 0x000000ffff557224 */ /* 0x000fe200078e008a */
[----:B------:R-:W-:Y:S02]  /*60580*/  MOV R72, R139 ;  /* 0x0000008b00487202 */ /* 0x000fe40000000f00 */
[----:B------:R-:W4:Y:S04]  /*60590*/  LDL.LU R137, [R1+0x534] ;  /* 0x0005340001897983 */ /* 0x000f280000300800 */
[----:B------:R-:W4:Y:S04]  /*605a0*/  LDL.LU R138, [R1+0x538] ;  /* 0x00053800018a7983 */ /* 0x000f280000300800 */
[----:B------:R-:W4:Y:S04]  /*605b0*/  LDL.LU R139, [R1+0x53c] ;  /* 0x00053c00018b7983 */ /* 0x000f280000300800 */
[----:B------:R-:W4:Y:S04]  /*605c0*/  LDL.LU R240, [R1+0x510] ;  /* 0x0005100001f07983 */ /* 0x000f280000300800 */
[----:B------:R-:W4:Y:S04]  /*605d0*/  LDL.LU R241, [R1+0x514] ;  /* 0x0005140001f17983 */ /* 0x000f280000300800 */
[----:B------:R-:W4:Y:S04]  /*605e0*/  LDL.LU R242, [R1+0x518] ;  /* 0x0005180001f27983 */ /* 0x000f280000300800 */
[----:B------:R-:W4:Y:S04]  /*605f0*/  LDL.LU R243, [R1+0x51c] ;  /* 0x00051c0001f37983 */ /* 0x000f280000300800 */
[----:B------:R-:W-:Y:S04]  /*60600*/  STL [R1+0x6598], R72 ;  /* 0x0065984801007387 */ /* 0x000fe80000100800 */
[----:B------:R1:W-:Y:S04]  /*60610*/  STL [R1+0x6594], R85 ;  /* 0x0065945501007387 */ /* 0x0003e80000100800 */
[----:B------:R1:W-:Y:S04]  /*60620*/  STL [R1+0x6590], R109 ;  /* 0x0065906d01007387 */ /* 0x0003e80000100800 */
[----:B------:R1:W-:Y:S04]  /*60630*/  STL [R1+0x658c], R108 ;  /* 0x00658c6c01007387 */ /* 0x0003e80000100800 */
        /* <DEDUP_REMOVED lines=12> */
[----:B------:R-:W-:-:S05]  /*60700*/  IMAD.MOV.U32 R44, RZ, RZ, R151 ;  /* 0x000000ffff2c7224 */ /* 0x000fca00078e0097 */
[----:B------:R-:W-:Y:S04]  /*60710*/  STL [R1+0x65a8], R44 ;  /* 0x0065a82c01007387 */ /* 0x000fe80000100800 */
[----:B------:R1:W-:Y:S04]  /*60720*/  STL [R1+0x65a4], R45 ;  /* 0x0065a42d01007387 */ /* 0x0003e80000100800 */
[----:B------:R1:W-:Y:S04]  /*60730*/  STL [R1+0x65a0], R56 ;  /* 0x0065a03801007387 */ /* 0x0003e80000100800 */
[----:B------:R1:W-:Y:S01]  /*60740*/  STL [R1+0x659c], R57 ;  /* 0x00659c3901007387 */ /* 0x0003e20000100800 */
[C---:B---3--:R-:W-:Y:S11]  /*60750*/  HMMA.1688.F32.TF32 R148, R236.reuse, R40, R168 ;  /* 0x00000028ec94723c */ /* 0x048ff600000810a8 */
[----:B------:R-:W-:Y:S11]  /*60760*/  @!UPT UIADD3 URZ, URZ, URZ, URZ ;  /* 0x0000003f3f3ff290 */ /* 0x000ff6000fffe03f */
[----:B------:R-:W-:Y:S02]  /*60770*/  @!UPT UIADD3 URZ, URZ, URZ, URZ ;  /* 0x0000003f3f3ff290 */ /* 0x000fe4000fffe03f */
[----:B------:R-:W-:Y:S01]  /*60780*/  IMAD.MOV.U32 R81, RZ, RZ, R150 ;  /* 0x000000ffff517224 */ /* 0x000fe200078e0096 */
[----:B------:R-:W-:Y:S01]  /*60790*/  MOV R117, R149 ;  /* 0x0000009500757202 */ /* 0x000fe20000000f00 */
[----:B------:R-:W-:Y:S01]  /*607a0*/  IMAD.MOV.U32 R116, RZ, RZ, R148 ;  /* 0x000000ffff747224 */ /* 0x000fe200078e0094 */
[C---:B----4-:R-:W-:Y:S11]  /*607b0*/  HMMA.1688.F32.TF32 R136, R236.reuse, R52, R136 ;  /* 0x00000034ec88723c */ /* 0x050ff60000081088 */
[----:B------:R-:W-:Y:S11]  /*607c0*/  @!UPT UIADD3 URZ, URZ, URZ, URZ ;  /* 0x0000003f3f3ff290 */ /* 0x000ff6000fffe03f */
[----:B------:R-:W-:Y:S02]  /*607d0*/  @!UPT UIADD3 URZ, URZ, URZ, URZ ;  /* 0x0000003f3f3ff290 */ /* 0x000fe4000fffe03f */
[----:B------:R-:W-:Y:S01]  /*607e0*/  MOV R120, R136 ;  /* 0x0000008800787202 */ /* 0x000fe20000000f00 */
[----:B------:R-:W-:Y:S01]  /*607f0*/  IMAD.MOV.U32 R121, RZ, RZ, R137 ;  /* 0x000000ffff797224 */ /* 0x000fe200078e0089 */
[----:B------:R-:W-:Y:S01]  /*60800*/  MOV R52, R139 ;  /* 0x0000008b00347202 */ /* 0x000fe20000000f00 */
[----:B------:R-:W-:Y:S02]  /*60810*/  IMAD.MOV.U32 R53, RZ, RZ, R138 ;  /* 0x000000ffff357224 */ /* 0x000fe400078e008a */
[C---:B------:R-:W-:Y:S11]  /*60820*/  HMMA.1688.F32.TF32 R136, R236.reuse, R48, R240 ;  /* 0x00000030ec88723c */ /* 0x040ff600000810f0 */
[----:B------:R-:W-:Y:S11]  /*60830*/  @!UPT UIADD3 URZ, URZ, URZ, URZ ;  /* 0x0000003f3f3ff290 */ /* 0x000ff6000fffe03f */
[----:B------:R-:W-:Y:S02]  /*60840*/  @!UPT UIADD3 URZ, URZ, URZ, URZ ;  /* 0x0000003f3f3ff290 */ /* 0x000fe4000fffe03f */
[----:B------:R-:W-:Y:S01]  /*60850*/  IMAD.MOV.U32 R124, RZ, RZ, R136 ;  /* 0x000000ffff7c7224 */ /* 0x000fe200078e0088 */
[----:B------:R-:W-:Y:S01]  /*60860*/  MOV R49, R138 ;  /* 0x0000008a00317202 */ /* 0x000fe20000000f00 */
[----:B------:R-:W-:Y:S02]  /*60870*/  IMAD.MOV.U32 R125, RZ, RZ, R137 ;  /* 0x000000ffff7d7224 */ /* 0x000fe400078e0089 */
[----:B------:R-:W-:Y:S02]  /*60880*/  IMAD.MOV.U32 R48, RZ, RZ, R139 ;  /* 0x000000ffff307224 */ /* 0x000fe400078e008b */
[----:B------:R-:W-:Y:S01]  /*60890*/  HMMA.1688.F32.TF32 R136, R236, R8, R244 ;  /* 0x00000008ec88723c */ /* 0x000fe200000810f4 */
[----:B------:R3:W-:Y:S04]  /*608a0*/  STL [R1+0x65b4], R81 ;  /* 0x0065b45101007387 */ /* 0x0007e80000100800 */
[----:B------:R-:W-:Y:S04]  /*608b0*/  STL [R1+0x65b0], R117 ;  /* 0x0065b07501007387 */ /* 0x000fe80000100800 */
[----:B------:R4:W-:Y:S04]  /*608c0*/  STL [R1+0x65ac], R116 ;  /* 0x0065ac7401007387 */ /* 0x0009e80000100800 */
[----:B------:R-:W3:Y:S04]  /*608d0*/  LDL.LU R156, [R1+0x4e0] ;  /* 0x0004e000019c7983 */ /* 0x000ee80000300800 */
[----:B------:R-:W3:Y:S04]  /*608e0*/  LDL.LU R157, [R1+0x4e4] ;  /* 0x0004e400019d7983 */ /* 0x000ee80000300800 */
[----:B------:R-:W3:Y:S03]  /*608f0*/  LDL.LU R158, [R1+0x4e8] ;  /* 0x0004e800019e7983 */ /* 0x000ee60000300800 */
[----:B------:R-:W-:Y:S01]  /*60900*/  IMAD.MOV.U32 R128, RZ, RZ, R136 ;  /* 0x000000ffff807224 */ /* 0x000fe200078e0088 */
[----:B------:R-:W-:Y:S01]  /*60910*/  MOV R129, R137 ;  /* 0x0000008900817202 */ /* 0x000fe20000000f00 */
[----:B------:R-:W-:Y:S01]  /*60920*/  IMAD.MOV.U32 R97, RZ, RZ, R138 ;  /* 0x000000ffff617224 */ /* 0x000fe200078e008a */
[----:B------:R-:W3:Y:S01]  /*60930*/  LDL.LU R159, [R1+0x4ec] ;  /* 0x0004ec00019f7983 */ /* 0x000ee20000300800 */
[----:B------:R-:W-:-:S03]  /*60940*/  IMAD.MOV.U32 R80, RZ, RZ, R139 ;  /* 0x000000ffff507224 */ /* 0x000fc600078e008b */
[----:B------:R-:W3:Y:S04]  /*60950*/  LDL.LU R160, [R1+0x4d0] ;  /* 0x0004d00001a07983 */ /* 0x000ee80000300800 */
[----:B------:R-:W3:Y:S04]  /*60960*/  LDL.LU R161, [R1+0x4d4] ;  /* 0x0004d40001a17983 */ /* 0x000ee80000300800 */
[----:B------:R-:W3:Y:S04]  /*60970*/  LDL.LU R162, [R1+0x4d8] ;  /* 0x0004d80001a27983 */ /* 0x000ee80000300800 */
[----:B------:R-:W3:Y:S04]  /*60980*/  LDL.LU R163, [R1+0x4dc] ;  /* 0x0004dc0001a37983 */ /* 0x000ee80000300800 */
[----:B------:R-:W3:Y:S04]  /*60990*/  LDL.LU R168, [R1+0x4c0] ;  /* 0x0004c00001a87983 */ /* 0x000ee80000300800 */
[----:B------:R-:W3:Y:S04]  /*609a0*/  LDL.LU R169, [R1+0x4c4] ;  /* 0x0004c40001a97983 */ /* 0x000ee80000300800 */
[----:B------:R-:W3:Y:S01]  /*609b0*/  LDL.LU R170, [R1+0x4c8] ;  /* 0x0004c80001aa7983 */ /* 0x000ee20000300800 */
[----:B--2---:R-:W-:Y:S03]  /*609c0*/  HMMA.1688.F32.TF32 R136, R236, R4, R248 ;  /* 0x00000004ec88723c */ /* 0x004fe600000810f8 */
[----:B------:R-:W2:Y:S01]  /*609d0*/  LDL.LU R171, [R1+0x4cc] ;  /* 0x0004cc0001ab7983 */ /* 0x000ea20000300800 */
[----:B------:R-:W-:Y:S01]  /*609e0*/  IMAD.MOV.U32 R240, RZ, RZ, R110 ;  /* 0x000000fffff07224 */ /* 0x000fe200078e006e */
[----:B------:R-:W-:Y:S01]  /*609f0*/  MOV R242, R114 ;  /* 0x0000007200f27202 */ /* 0x000fe20000000f00 */
[----:B------:R-:W-:-:S02]  /*60a00*/  IMAD.MOV.U32 R241, RZ, RZ, R111 ;  /* 0x000000fffff17224 */ /* 0x000fc400078e006f */
[----:B------:R-:W-:Y:S01]  /*60a10*/  IMAD.MOV.U32 R243, RZ, RZ, R115 ;  /* 0x000000fffff37224 */ /* 0x000fe200078e0073 */
[----:B------:R-:W-:Y:S01]  /*60a20*/  MOV R245, R119 ;  /* 0x0000007700f57202 */ /* 0x000fe20000000f00 */
[----:B------:R-:W-:Y:S02]  /*60a30*/  IMAD.MOV.U32 R244, RZ, RZ, R118 ;  /* 0x000000fffff47224 */ /* 0x000fe400078e0076 */
[----:B------:R-:W-:Y:S01]  /*60a40*/  IMAD.MOV.U32 R246, RZ, RZ, R122 ;  /* 0x000000fffff67224 */ /* 0x000fe200078e007a */
[----:B------:R-:W-:Y:S01]  /*60a50*/  MOV R248, R131 ;  /* 0x0000008300f87202 */ /* 0x000fe20000000f00 */
[----:B------:R-:W-:-:S10]  /*60a60*/  IMAD.MOV.U32 R247, RZ, RZ, R130 ;  /* 0x000000fffff77224 */ /* 0x000fd400078e0082 */
[----:B------:R-:W-:Y:S01]  /*60a70*/  MOV R92, R136 ;  /* 0x00000088005c7202 */ /* 0x000fe20000000f00 */
[----:B------:R-:W-:Y:S01]  /*60a80*/  IMAD.MOV.U32 R88, RZ, RZ, R137 ;  /* 0x000000ffff587224 */ /* 0x000fe200078e0089 */
[----:B------:R-:W2:Y:S01]  /*60a90*/  LDL.LU R136, [R1+0x1f0] ;  /* 0x0001f00001887983 */ /* 0x000ea20000300800 */
[----:B------:R-:W-:Y:S01]  /*60aa0*/  IMAD.MOV.U32 R89, RZ, RZ, R138 ;  /* 0x000000ffff597224 */ /* 0x000fe200078e008a */
[----:B------:R-:W-:Y:S02]  /*60ab0*/  MOV R96, R139 ;  /* 0x0000008b00607202 */ /* 0x000fe40000000f00 */
        /* <DEDUP_REMOVED lines=8> */
[----:B------:R-:W-:-:S03]  /*60b40*/  IMAD.MOV.U32 R249, RZ, RZ, R123 ;  /* 0x000000fffff97224 */ /* 0x000fc600078e007b */
[----:B------:R-:W2:Y:S04]  /*60b50*/  LDL.LU R119, [R1+0x68b0] ;  /* 0x0068b00001777983 */ /* 0x000ea80000300800 */
[----:B------:R-:W2:Y:S04]  /*60b60*/  LDL.LU R122, [R1+0x68ac] ;  /* 0x0068ac00017a7983 */ /* 0x000ea80000300800 */
[----:B------:R-:W2:Y:S04]  /*60b70*/  LDL.LU R130, [R1+0x68a8] ;  /* 0x0068a80001827983 */ /* 0x000ea80000300800 */
[----:B------:R-:W2:Y:S04]  /*60b80*/  LDL.LU R131, [R1+0x68a4] ;  /* 0x0068a40001837983 */ /* 0x000ea80000300800 */
[----:B------:R-:W2:Y:S01]  /*60b90*/  LDL.LU R123, [R1+0x68a0] ;  /* 0x0068a000017b7983 */ /* 0x000ea20000300800 */
[----:B------:R-:W-:Y:S01]  /*60ba0*/  IMAD.MOV.U32 R250, RZ, RZ, R126 ;  /* 0x000000fffffa7224 */ /* 0x000fe200078e007e */
[----:B------:R-:W-:-:S02]  /*60bb0*/  MOV R251, R127 ;  /* 0x0000007f00fb7202 */ /* 0x000fc40000000f00 */
[----:B------:R-:W3:Y:S04]  /*60bc0*/  LDL.LU R126, [R1+0x689c] ;  /* 0x00689c00017e7983 */ /* 0x000ee80000300800 */
[----:B------:R-:W3:Y:S01]  /*60bd0*/  LDL.LU R127, [R1+0x6898] ;  /* 0x00689800017f7983 */ /* 0x000ee20000300800 */
[----:B------:R-:W-:Y:S01]  /*60be0*/  IMAD.MOV.U32 R172, RZ, RZ, R83 ;  /* 0x000000ffffac7224 */ /* 0x000fe200078e0053 */
[----:B------:R-:W-:Y:S01]  /*60bf0*/  MOV R173, R82 ;  /* 0x0000005200ad7202 */ /* 0x000fe20000000f00 */
[----:B------:R-:W-:Y:S01]  /*60c00*/  IMAD.MOV.U32 R174, RZ, RZ, R79 ;  /* 0x000000ffffae7224 */ /* 0x000fe200078e004f */
[----:B------:R-:W3:Y:S01]  /*60c10*/  LDL.LU R83, [R1+0x6894] ;  /* 0x0068940001537983 */ /* 0x000ee20000300800 */
[----:B------:R-:W-:Y:S01]  /*60c20*/  IMAD.MOV.U32 R175, RZ, RZ, R78 ;  /* 0x000000ffffaf7224 */ /* 0x000fe200078e004e */
[----:B------:R-:W-:-:S02]  /*60c30*/  MOV R176, R75 ;  /* 0x0000004b00b07202 */ /* 0x000fc40000000f00 */
        /* <DEDUP_REMOVED lines=9> */
[----:B------:R-:W3:Y:S01]  /*60cd0*/  LDL.LU R70, [R1+0x6878] ;  /* 0x0068780001467983 */ /* 0x000ee20000300800 */
[C---:B--2---:R-:W-:Y:S11]  /*60ce0*/  HMMA.1688.F32.TF32 R136, R232.reuse, R122, R136 ;  /* 0x0000007ae888723c */ /* 0x044ff60000081088 */
[----:B------:R-:W-:Y:S11]  /*60cf0*/  @!UPT UIADD3 URZ, URZ, URZ, URZ ;  /* 0x0000003f3f3ff290 */ /* 0x000ff6000fffe03f */
[----:B------:R-:W-:Y:S02]  /*60d00*/  @!UPT UIADD3 URZ, URZ, URZ, URZ ;  /* 0x0000003f3f3ff290 */ /* 0x000fe4000fffe03f */
[----:B-1----:R-:W-:Y:S01]  /*60d10*/  IMAD.MOV.U32 R73, RZ, RZ, R136 ;  /* 0x000000ffff497224 */ /* 0x002fe200078e0088 */
[----:B------:R-:W-:Y:S01]  /*60d20*/  MOV R104, R138 ;  /* 0x0000008a00687202 */ /* 0x000fe20000000f00 */
[----:B------:R-:W-:Y:S02]  /*60d30*/  IMAD.MOV.U32 R105, RZ, RZ, R137 ;  /* 0x000000ffff697224 */ /* 0x000fe400078e0089 */
        /* <DEDUP_REMOVED lines=8> */
[----:B------:R-:W-:Y:S07]  /*60dc0*/  HMMA.1688.F32.TF32 R136, R232, R114, R244 ;  /* 0x00000072e888723c */ /* 0x000fee00000810f4 */
[----:B------:R-:W-:Y:S01]  /*60dd0*/  IMAD.MOV.U32 R244, RZ, RZ, R31 ;  /* 0x000000fffff47224 */ /* 0x000fe200078e001f */
[----:B------:R-:W-:Y:S01]  /*60de0*/  MOV R245, R30 ;  /* 0x0000001e00f57202 */ /* 0x000fe20000000f00 */
[----:B------:R-:W-:-:S02]  /*60df0*/  IMAD.MOV.U32 R246, RZ, RZ, R22 ;  /* 0x000000fffff67224 */ /* 0x000fc400078e0016 */
[----:B------:R-:W-:Y:S11]  /*60e00*/  IMAD.MOV.U32 R247, RZ, RZ, R23 ;  /* 0x000000fffff77224 */ /* 0x000ff600078e0017 */
[----:B------:R-:W-:Y:S02]  /*60e10*/  @!UPT UIADD3 URZ, URZ, URZ, URZ ;  /* 0x0000003f3f3ff290 */ /* 0x000fe4000fffe03f */
[----:B------:R-:W-:Y:S01]  /*60e20*/  MOV R45, R136 ;  /* 0x00000088002d7202 */ /* 0x000fe20000000f00 */
[----:B------:R-:W-:Y:S01]  /*60e30*/  IMAD.MOV.U32 R56, RZ, RZ, R137 ;  /* 0x000000ffff387224 */ /* 0x000fe200078e0089 */
[----:B------:R-:W-:Y:S01]  /*60e40*/  MOV R72, R139 ;  /* 0x0000008b00487202 */ /* 0x000fe20000000f00 */
[----:B------:R-:W-:Y:S02]  /*60e50*/  IMAD.MOV.U32 R57, RZ, RZ, R138 ;  /* 0x000000ffff397224 */ /* 0x000fe400078e008a */
[----:B------:R-:W-:Y:S07]  /*60e60*/  HMMA.1688.F32.TF32 R136, R232, R110, R248 ;  /* 0x0000006ee888723c */ /* 0x000fee00000810f8 */
[----:B------:R-:W-:Y:S01]  /*60e70*/  IMAD.MOV.U32 R248, RZ, RZ, R67 ;  /* 0x000000fffff87224 */ /* 0x000fe200078e0043 */
[----:B------:R-:W-:Y:S01]  /*60e80*/  MOV R250, R27 ;  /* 0x0000001b00fa7202 */ /* 0x000fe20000000f00 */
[----:B------:R-:W2:Y:S01]  /*60e90*/  LDL.LU R67, [R1+0x6874] ;  /* 0x0068740001437983 */ /* 0x000ea20000300800 */
[----:B------:R-:W-:-:S02]  /*60ea0*/  IMAD.MOV.U32 R249, RZ, RZ, R66 ;  /* 0x000000fffff97224 */ /* 0x000fc400078e0042 */
[----:B------:R-:W-:Y:S01]  /*60eb0*/  IMAD.MOV.U32 R251, RZ, RZ, R26 ;  /* 0x000000fffffb7224 */ /* 0x000fe200078e001a */
[----:B------:R-:W2:Y:S04]  /*60ec0*/  LDL.LU R66, [R1+0x6870] ;  /* 0x0068700001427983 */ /* 0x000ea80000300800 */
[----:B------:R-:W2:Y:S04]  /*60ed0*/  LDL.LU R27, [R1+0x686c] ;  /* 0x00686c00011b7983 */ /* 0x000ea80000300800 */
[----:B------:R-:W2:Y:S04]  /*60ee0*/  LDL.LU R26, [R1+0x6868] ;  /* 0x00686800011a7983 */ /* 0x000ea80000300800 */
[----:B------:R-:W2:Y:S04]  /*60ef0*/  LDL.LU R31, [R1+0x6864] ;  /* 0x00686400011f7983 */ /* 0x000ea80000300800 */
[----:B------:R-:W2:Y:S04]  /*60f00*/  LDL.LU R30, [R1+0x6860] ;  /* 0x00686000011e7983 */ /* 0x000ea80000300800 */
[----:B------:R-:W2:Y:S04]  /*60f10*/  LDL.LU R22, [R1+0x685c] ;  /* 0x00685c0001167983 */ /* 0x000ea80000300800 */
[----:B------:R-:W2:Y:S01]  /*60f20*/  LDL.LU R23, [R1+0x6858] ;  /* 0x0068580001177983 */ /* 0x000ea20000300800 */
[----:B------:R-:W-:-:S02]  /*60f30*/  IMAD.MOV.U32 R84, RZ, RZ, R151 ;  /* 0x000000ffff547224 */ /* 0x000fc400078e0097 */
[----:B---3--:R-:W-:Y:S01]  /*60f40*/  HMMA.1688.F32.TF32 R148, R236, R60, R156 ;  /* 0x0000003cec94723c */ /* 0x008fe2000008109c */
[----:B------:R-:W-:Y:S01]  /*60f50*/  IMAD.MOV.U32 R240, RZ, RZ, R58 ;  /* 0x000000fffff07224 */ /* 0x000fe200078e003a */
[----:B------:R-:W-:Y:S01]  /*60f60*/  MOV R242, R18 ;  /* 0x0000001200f27202 */ /* 0x000fe20000000f00 */
[----:B------:R-:W-:Y:S01]  /*60f70*/  IMAD.MOV.U32 R241, RZ, RZ, R59 ;  /* 0x000000fffff17224 */ /* 0x000fe200078e003b */
[----:B------:R-:W-:Y:S01]  /*60f80*/  LDS R237, [R167+0x41880] ;  /* 0x04188000a7ed7984 */ /* 0x000fe20000000800 */
[----:B------:R-:W-:Y:S02]  /*60f90*/  IMAD.MOV.U32 R243, RZ, RZ, R19 ;  /* 0x000000fffff37224 */ /* 0x000fe400078e0013 */
[----:B------:R-:W-:Y:S01]  /*60fa0*/  IMAD.MOV.U32 R164, RZ, RZ, R78 ;  /* 0x000000ffffa47224 */ /* 0x000fe200078e004e */
[----:B------:R1:W-:Y:S01]  /*60fb0*/  LDS R239, [R167+0x41c80] ;  /* 0x041c8000a7ef7984 */ /* 0x0003e20000000800 */
[----:B------:R-:W-:Y:S01]  /*60fc0*/  IMAD.MOV.U32 R165, RZ, RZ, R79 ;  /* 0x000000ffffa57224 */ /* 0x000fe200078e004f */
[----:B------:R-:W-:Y:S01]  /*60fd0*/  MOV R166, R82 ;  /* 0x0000005200a67202 */ /* 0x000fe20000000f00 */
[----:B------:R-:W-:Y:S01]  /*60fe0*/  IMAD.MOV.U32 R81, RZ, RZ, R136 ;  /* 0x000000ffff517224 */ /* 0x000fe200078e0088 */
[----:B----4-:R-:W-:Y:S01]  /*60ff0*/  MOV R116, R138 ;  /* 0x0000008a00747202 */ /* 0x010fe20000000f00 */
[----:B------:R-:W-:-:S02]  /*61000*/  IMAD.MOV.U32 R117, RZ, RZ, R137 ;  /* 0x000000ffff757224 */ /* 0x000fc400078e0089 */
[----:B------:R-:W-:Y:S01]  /*61010*/  IMAD.MOV.U32 R180, RZ, RZ, R102 ;  /* 0x000000ffffb47224 */ /* 0x000fe200078e0066 */
[----:B------:R-:W-:Y:S01]  /*61020*/  MOV R182, R98 ;  /* 0x0000006200b67202 */ /* 0x000fe20000000f00 */
[----:B------:R-:W-:Y:S01]  /*61030*/  IMAD.MOV.U32 R44, RZ, RZ, R139 ;  /* 0x000000ffff2c7224 */ /* 0x000fe200078e008b */
[----:B------:R-:W-:Y:S01]  /*61040*/  LDS R236, [R252+0x41880] ;  /* 0x04188000fcec7984 */ /* 0x000fe20000000800 */
[----:B------:R-:W-:Y:S02]  /*61050*/  IMAD.MOV.U32 R181, RZ, RZ, R103 ;  /* 0x000000ffffb57224 */ /* 0x000fe400078e0067 */
[----:B------:R-:W-:Y:S01]  /*61060*/  IMAD.MOV.U32 R183, RZ, RZ, R99 ;  /* 0x000000ffffb77224 */ /* 0x000fe200078e0063 */
[----:B------:R-:W3:Y:S02]  /*61070*/  LDS R238, [R252+0x41c80] ;  /* 0x041c8000fcee7984 */ /* 0x000ee40000000800 */
[----:B------:R-:W-:Y:S01]  /*61080*/  IMAD.MOV.U32 R113, RZ, RZ, R148 ;  /* 0x000000ffff717224 */ /* 0x000fe200078e0094 */
[----:B------:R-:W-:Y:S01]  /*61090*/  MOV R61, R150 ;  /* 0x00000096003d7202 */ /* 0x000fe20000000f00 */
[----:B------:R-:W-:-:S02]  /*610a0*/  IMAD.MOV.U32 R93, RZ, RZ, R149 ;  /* 0x000000ffff5d7224 */ /* 0x000fc400078e0095 */
        /* <DEDUP_REMOVED lines=9> */
[----:B------:R-:W-:Y:S01]  /*61140*/  MOV R160, R70 ;  /* 0x0000004600a07202 */ /* 0x000fe20000000f00 */
[----:B------:R-:W-:Y:S01]  /*61150*/  IMAD.MOV.U32 R161, RZ, RZ, R71 ;  /* 0x000000ffffa17224 */ /* 0x000fe200078e0047 */
[----:B------:R-:W-:Y:S01]  /*61160*/  MOV R163, R75 ;  /* 0x0000004b00a37202 */ /* 0x000fe20000000f00 */
[----:B------:R-:W-:Y:S11]  /*61170*/  IMAD.MOV.U32 R162, RZ, RZ, R74 ;  /* 0x000000ffffa27224 */ /* 0x000ff600078e004a */
[----:B------:R-:W-:Y:S09]  /*61180*/  @!UPT UIADD3 URZ, URZ, URZ, URZ ;  /* 0x0000003f3f3ff290 */ /* 0x000ff2000fffe03f */
[----:B------:R-:W-:Y:S01]  /*61190*/  MOV R77, R148 ;  /* 0x00000094004d7202 */ /* 0x000fe20000000f00 */
[----:B------:R-:W-:Y:S01]  /*611a0*/  IMAD.MOV.U32 R101, RZ, RZ, R149 ;  /* 0x000000ffff657224 */ /* 0x000fe200078e0095 */
[----:B------:R-:W4:Y:S01]  /*611b0*/  LDL.LU R148, [R1+0x1a0] ;  /* 0x0001a00001947983 */ /* 0x000f220000300800 */
[----:B------:R-:W-:Y:S01]  /*611c0*/  IMAD.MOV.U32 R100, RZ, RZ, R150 ;  /* 0x000000ffff647224 */ /* 0x000fe200078e0096 */
[----:B------:R-:W-:Y:S02]  /*611d0*/  MOV R64, R151 ;  /* 0x0000009700407202 */ /* 0x000fe40000000f00 */
[----:B------:R-:W4:Y:S04]  /*611e0*/  LDL.LU R149, [R1+0x1a4] ;  /* 0x0001a40001957983 */ /* 0x000f280000300800 */
[----:B------:R-:W4:Y:S04]  /*611f0*/  LDL.LU R150, [R1+0x1a8] ;  /* 0x0001a80001967983 */ /* 0x000f280000300800 */
[----:B------:R-:W4:Y:S01]  /*61200*/  LDL.LU R151, [R1+0x1ac] ;  /* 0x0001ac0001977983 */ /* 0x000f220000300800 */
[----:B-1----:R-:W-:Y:S01]  /*61210*/  IMAD.MOV.U32 R167, RZ, RZ, R83 ;  /* 0x000000ffffa77224 */ /* 0x002fe200078e0053 */
[----:B------:R-:W-:Y:S01]  /*61220*/  MOV R169, R87 ;  /* 0x0000005700a97202 */ /* 0x000fe20000000f00 */
[----:B------:R-:W-:-:S02]  /*61230*/  IMAD.MOV.U32 R168, RZ, RZ, R86 ;  /* 0x000000ffffa87224 */ /* 0x000fc400078e0056 */
[----:B------:R-:W-:Y:S01]  /*61240*/  IMAD.MOV.U32 R170, RZ, RZ, R90 ;  /* 0x000000ffffaa7224 */ /* 0x000fe200078e005a */
[----:B------:R-:W-:Y:S01]  /*61250*/  MOV R136, R94 ;  /* 0x0000005e00887202 */ /* 0x000fe20000000f00 */
[----:B------:R-:W-:Y:S02]  /*61260*/  IMAD.MOV.U32 R171, RZ, RZ, R91 ;  /* 0x000000ffffab7224 */ /* 0x000fe400078e005b */
[----:B------:R-:W-:Y:S01]  /*61270*/  IMAD.MOV.U32 R137, RZ, RZ, R106 ;  /* 0x000000ffff897224 */ /* 0x000fe200078e006a */
[----:B------:R-:W-:Y:S01]  /*61280*/  MOV R139, R95 ;  /* 0x0000005f008b7202 */ /* 0x000fe20000000f00 */
[----:B------:R-:W-:Y:S02]  /*61290*/  IMAD.MOV.U32 R138, RZ, RZ, R107 ;  /* 0x000000ffff8a7224 */ /* 0x000fe400078e006b */
[----:B--2---:R-:W-:Y:S02]  /*612a0*/  IMAD.MOV.U32 R159, RZ, RZ, R67 ;  /* 0x000000ffff9f7224 */ /* 0x004fe400078e0043 */
[----:B------:R-:W-:Y:S01]  /*612b0*/  IMAD.MOV.U32 R158, RZ, RZ, R66 ;  /* 0x000000ffff9e7224 */ /* 0x000fe200078e0042 */
[----:B------:R-:W-:-:S02]  /*612c0*/  MOV R157, R27 ;  /* 0x0000001b009d7202 */ /* 0x000fc40000000f00 */
[----:B------:R-:W-:Y:S01]  /*612d0*/  MOV R155, R31 ;  /* 0x0000001f009b7202 */ /* 0x000fe20000000f00 */
[----:B------:R-:W-:Y:S01]  /*612e0*/  IMAD.MOV.U32 R154, RZ, RZ, R30 ;  /* 0x000000ffff9a7224 */ /* 0x000fe200078e001e */
[----:B------:R-:W-:Y:S02]  /*612f0*/  MOV R152, R22 ;  /* 0x0000001600987202 */ /* 0x000fe40000000f00 */
[----:B------:R-:W2:Y:S01]  /*61300*/  LDL.LU R22, [R1+0x6854] ;  /* 0x0068540001167983 */ /* 0x000ea20000300800 */
[----:B------:R-:W-:-:S03]  /*61310*/  IMAD.MOV.U32 R153, RZ, RZ, R23 ;  /* 0x000000ffff997224 */ /* 0x000fc600078e0017 */
        /* <DEDUP_REMOVED lines=33> */
[C---:B---3--:R-:W-:Y:S08]  /*61530*/  HMMA.1688.F32.TF32 R244, R232.reuse, R74, R244 ;  /* 0x0000004ae8f4723c */ /* 0x048ff000000810f4 */
[C---:B----4-:R-:W-:Y:S08]  /*61540*/  HMMA.1688.F32.TF32 R240, R232.reuse, R78, R240 ;  /* 0x0000004ee8f0723c */ /* 0x050ff000000810f0 */
[C---:B------:R-:W-:Y:S08]  /*61550*/  HMMA.1688.F32.TF32 R136, R232.reuse, R82, R136 ;  /* 0x00000052e888723c */ /* 0x040ff00000081088 */
[C---:B------:R-:W-:Y:S08]  /*61560*/  HMMA.1688.F32.TF32 R168, R232.reuse, R86, R168 ;  /* 0x00000056e8a8723c */ /* 0x040ff000000810a8 */
[C---:B------:R-:W-:Y:S08]  /*61570*/  HMMA.1688.F32.TF32 R164, R232.reuse, R90, R164 ;  /* 0x0000005ae8a4723c */ /* 0x040ff000000810a4 */
[C---:B------:R-:W-:Y:S08]  /*61580*/  HMMA.1688.F32.TF32 R148, R232.reuse, R106, R148 ;  /* 0x0000006ae894723c */ /* 0x040ff00000081094 */
[C---:B------:R-:W-:Y:S08]  /*61590*/  HMMA.1688.F32.TF32 R160, R232.reuse, R94, R160 ;  /* 0x0000005ee8a0723c */ /* 0x040ff000000810a0 */
[C---:B------:R-:W-:Y:S08]  /*615a0*/  HMMA.1688.F32.TF32 R152, R232.reuse, R102, R152 ;  /* 0x00000066e898723c */ /* 0x040ff00000081098 */
[----:B------:R-:W-:Y:S01]  /*615b0*/  HMMA.1688.F32.TF32 R156, R232, R98, R156 ;  /* 0x00000062e89c723c */ /* 0x000fe2000008109c */
[----:B------:R-:W-:Y:S01]  /*615c0*/  IMAD.MOV.U32 R5, RZ, RZ, R150 ;  /* 0x000000ffff057224 */ /* 0x000fe200078e0096 */
[----:B------:R-:W-:Y:S01]  /*615d0*/  MOV R8, R149 ;  /* 0x0000009500087202 */ /* 0x000fe20000000f00 */
[----:B------:R-:W-:-:S02]  /*615e0*/  IMAD.MOV.U32 R4, RZ, RZ, R151 ;  /* 0x000000ffff047224 */ /* 0x000fc400078e0097 */
[----:B------:R-:W-:Y:S01]  /*615f0*/  IMAD.MOV.U32 R9, RZ, RZ, R148 ;  /* 0x000000ffff097224 */ /* 0x000fe200078e0094 */
[----:B------:R-:W2:Y:S04]  /*61600*/  LDL.LU.64 R150, [R1+0x67d0] ;  /* 0x0067d00001967983 */ /* 0x000ea80000300a00 */
[----:B------:R-:W3:Y:S01]  /*61610*/  LDL.LU.64 R148, [R1+0x67c8] ;  /* 0x0067c80001947983 */ /* 0x000ee20000300a00 */
[----:B------:R-:W-:-:S05]  /*61620*/  IMAD.MOV.U32 R29, RZ, RZ, R162 ;  /* 0x000000ffff1d7224 */ /* 0x000fca00078e00a2 */
[----:B------:R-:W-:Y:S01]  /*61630*/  IMAD.MOV.U32 R13, RZ, RZ, R154 ;  /* 0x000000ffff0d7224 */ /* 0x000fe200078e009a */
[----:B------:R-:W-:Y:S01]  /*61640*/  MOV R12, R155 ;  /* 0x0000009b000c7202 */ /* 0x000fe20000000f00 */
[----:B------:R-:W-:Y:S01]  /*61650*/  IMAD.MOV.U32 R16, RZ, RZ, R153 ;  /* 0x000000ffff107224 */ /* 0x000fe200078e0099 */
[----:B------:R-:W-:Y:S01]  /*61660*/  MOV R17, R152 ;  /* 0x0000009800117202 */ /* 0x000fe20000000f00 */
[----:B------:R-:W4:Y:S01]  /*61670*/  LDL.LU.64 R154, [R1+0x67c0] ;  /* 0x0067c000019a7983 */ /* 0x000f220000300a00 */
[----:B------:R-:W-:-:S03]  /*61680*/  IMAD.MOV.U32 R28, RZ, RZ, R163 ;  /* 0x000000ffff1c7224 */ /* 0x000fc600078e00a3 */
[----:B------:R-:W2:Y:S01]  /*61690*/  LDL.LU.64 R152, [R1+0x67b8] ;  /* 0x0067b80001987983 */ /* 0x000ea20000300a00 */
[----:B------:R-:W-:Y:S01]  /*616a0*/  MOV R21, R158 ;  /* 0x0000009e00157202 */ /* 0x000fe20000000f00 */
[----:B------:R-:W-:Y:S02]  /*616b0*/  IMAD.MOV.U32 R20, RZ, RZ, R159 ;  /* 0x000000ffff147224 */ /* 0x000fe400078e009f */
[----:B------:R-:W-:Y:S01]  /*616c0*/  IMAD.MOV.U32 R25, RZ, RZ, R156 ;  /* 0x000000ffff197224 */ /* 0x000fe200078e009c */
[----:B------:R-:W2:Y:S01]  /*616d0*/  LDL.LU.64 R158, [R1+0x67b0] ;  /* 0x0067b000019e7983 */ /* 0x000ea20000300a00 */
[----:B------:R-:W-:Y:S01]  /*616e0*/  IMAD.MOV.U32 R24, RZ, RZ, R157 ;  /* 0x000000ffff187224 */ /* 0x000fe200078e009d */
[----:B------:R-:W-:Y:S01]  /*616f0*/  MOV R32, R161 ;  /* 0x000000a100207202 */ /* 0x000fe20000000f00 */
[----:B------:R-:W-:Y:S01]  /*61700*/  IMAD.MOV.U32 R33, RZ, RZ, R160 ;  /* 0x000000ffff217224 */ /* 0x000fe200078e00a0 */
[----:B------:R-:W2:Y:S01]  /*61710*/  LDL.LU.64 R156, [R1+0x67a8] ;  /* 0x0067a800019c7983 */ /* 0x000ea20000300a00 */
[----:B------:R-:W-:Y:S01]  /*61720*/  IMAD.MOV.U32 R37, RZ, RZ, R166 ;  /* 0x000000ffff257224 */ /* 0x000fe200078e00a6 */
[----:B------:R-:W-:-:S02]  /*61730*/  MOV R36, R167 ;  /* 0x000000a700247202 */ /* 0x000fc40000000f00 */
[----:B------:R-:W2:Y:S01]  /*61740*/  LDL.LU.64 R162, [R1+0x67a0] ;  /* 0x0067a00001a27983 */ /* 0x000ea20000300a00 */
[----:B------:R-:W-:Y:S01]  /*61750*/  MOV R41, R164 ;  /* 0x000000a400297202 */ /* 0x000fe20000000f00 */
[----:B------:R-:W-:Y:S02]  /*61760*/  IMAD.MOV.U32 R40, RZ, RZ, R165 ;  /* 0x000000ffff287224 */ /* 0x000fe400078e00a5 */
[----:B------:R-:W2:Y:S04]  /*61770*/  LDL.LU.64 R160, [R1+0x6798] ;  /* 0x0067980001a07983 */ /* 0x000ea80000300a00 */
[----:B------:R-:W2:Y:S04]  /*61780*/  LDL.LU.64 R166, [R1+0x6790] ;  /* 0x0067900001a67983 */ /* 0x000ea80000300a00 */
        /* <DEDUP_REMOVED lines=19> */
[----:B-1----:R-:W4:Y:S04]  /*618c0*/  LDL.LU.64 R250, [R1+0x6740] ;  /* 0x0067400001fa7983 */ /* 0x002f280000300a00 */
[----:B------:R-:W4:Y:S01]  /*618d0*/  LDL.LU.64 R248, [R1+0x6738] ;  /* 0x0067380001f87983 */ /* 0x000f220000300a00 */
[C---:B------:R-:W-:Y:S08]  /*618e0*/  HMMA.1688.F32.TF32 R180, R232.reuse, R66, R180 ;  /* 0x00000042e8b4723c */ /* 0x040ff000000810b4 */
[C---:B------:R-:W-:Y:S08]  /*618f0*/  HMMA.1688.F32.TF32 R176, R232.reuse, R26, R176 ;  /* 0x0000001ae8b0723c */ /* 0x040ff000000810b0 */
[C---:B------:R-:W-:Y:S07]  /*61900*/  HMMA.1688.F32.TF32 R172, R232.reuse, R18, R172 ;  /* 0x00000012e8ac723c */ /* 0x040fee00000810ac */
[----:B------:R-:W-:Y:S04]  /*61910*/  STL.64 [R1+0x7e0], R180 ;  /* 0x0007e0b401007387 */ /* 0x000fe80000100a00 */
[----:B------:R-:W-:Y:S04]  /*61920*/  STL.64 [R1+0x7e8], R182 ;  /* 0x0007e8b601007387 */ /* 0x000fe80000100a00 */
[----:B------:R-:W-:Y:S04]  /*61930*/  STL.64 [R1+0x7d0], R176 ;  /* 0x0007d0b001007387 */ /* 0x000fe80000100a00 */
[----:B------:R-:W-:Y:S04]  /*61940*/  STL.64 [R1+0x7d8], R178 ;  /* 0x0007d8b201007387 */ /* 0x000fe80000100a00 */
[----:B------:R-:W-:Y:S04]  /*61950*/  STL.64 [R1+0x7c0], R172 ;  /* 0x0007c0ac01007387 */ /* 0x000fe80000100a00 */
[----:B------:R2:W-:Y:S02]  /*61960*/  STL.64 [R1+0x7c8], R174 ;  /* 0x0007c8ae01007387 */ /* 0x0005e40000100a00 */
[C---:B--2---:R-:W-:Y:S08]  /*61970*/  HMMA.1688.F32.TF32 R172, R232.reuse, R22, R240 ;  /* 0x00000016e8ac723c */ /* 0x044ff000000810f0 */
[C---:B---3--:R-:W-:Y:S08]  /*61980*/  HMMA.1688.F32.TF32 R176, R232.reuse, R30, R244 ;  /* 0x0000001ee8b0723c */ /* 0x048ff000000810f4 */
[----:B----4-:R-:W-:Y:S01]  /*61990*/  HMMA.1688.F32.TF32 R180, R232, R58, R248 ;  /* 0x0000003ae8b4723c */ /* 0x010fe200000810f8 */
[----:B------:R-:W-:Y:S01]  /*619a0*/  IMAD.MOV.U32 R244, RZ, RZ, R133 ;  /* 0x000000fffff47224 */ /* 0x000fe200078e0085 */
[----:B------:R-:W-:Y:S01]  /*619b0*/  MOV R246, R135 ;  /* 0x0000008700f67202 */ /* 0x000fe20000000f00 */
[----:B------:R-:W-:-:S02]  /*619c0*/  IMAD.MOV.U32 R245, RZ, RZ, R134 ;  /* 0x000000fffff57224 */ /* 0x000fc400078e0086 */
[----:B------:R-:W-:Y:S01]  /*619d0*/  IMAD.MOV.U32 R247, RZ, RZ, R46 ;  /* 0x000000fffff77224 */ /* 0x000fe200078e002e */
[----:B------:R-:W-:Y:S01]  /*619e0*/  MOV R241, R34 ;  /* 0x0000002200f17202 */ /* 0x000fe20000000f00 */
[----:B------:R-:W-:Y:S02]  /*619f0*/  IMAD.MOV.U32 R240, RZ, RZ, R47 ;  /* 0x000000fffff07224 */ /* 0x000fe400078e002f */
[----:B------:R-:W-:Y:S11]  /*61a00*/  IMAD.MOV.U32 R242, RZ, RZ, R35 ;  /* 0x000000fffff27224 */ /* 0x000ff600078e0023 */
[----:B------:R-:W-:Y:S03]  /*61a10*/  @!UPT UIADD3 URZ, URZ, URZ, URZ ;  /* 0x0000003f3f3ff290 */ /* 0x000fe6000fffe03f */
[----:B------:R-:W-:Y:S04]  /*61a20*/  STL.64 [R1+0x7b0], R180 ;  /* 0x0007b0b401007387 */ /* 0x000fe80000100a00 */
[----:B------:R-:W-:Y:S04]  /*61a30*/  STL.64 [R1+0x7b8], R182 ;  /* 0x0007b8b601007387 */ /* 0x000fe80000100a00 */
[----:B------:R-:W-:Y:S04]  /*61a40*/  STL.64 [R1+0x7a0], R176 ;  /* 0x0007a0b001007387 */ /* 0x000fe80000100a00 */
[----:B------:R-:W-:Y:S04]  /*61a50*/  STL.64 [R1+0x7a8], R178 ;  /* 0x0007a8b201007387 */ /* 0x000fe80000100a00 */
[----:B------:R-:W2:Y:S04]  /*61a60*/  LDL.LU R133, [R1+0x6734] ;  /* 0x0067340001857983 */ /* 0x000ea80000300800 */
[----:B------:R-:W-:Y:S04]  /*61a70*/  STL.64 [R1+0x790], R172 ;  /* 0x000790ac01007387 */ /* 0x000fe80000100a00 */
[----:B------:R2:W-:Y:S04]  /*61a80*/  STL.64 [R1+0x798], R174 ;  /* 0x000798ae01007387 */ /* 0x0005e80000100a00 */
[----:B------:R-:W2:Y:S04]  /*61a90*/  LDL.LU R134, [R1+0x6730] ;  /* 0x0067300001867983 */ /* 0x000ea80000300800 */
[----:B------:R-:W2:Y:S04]  /*61aa0*/  LDL.LU R135, [R1+0x672c] ;  /* 0x00672c0001877983 */ /* 0x000ea80000300800 */
[----:B------:R-:W3:Y:S04]  /*61ab0*/  LDL.LU R46, [R1+0x6728] ;  /* 0x00672800012e7983 */ /* 0x000ee80000300800 */
[----:B------:R-:W3:Y:S04]  /*61ac0*/  LDL.LU R47, [R1+0x6724] ;  /* 0x00672400012f7983 */ /* 0x000ee80000300800 */
[----:B------:R-:W2:Y:S04]  /*61ad0*/  LDL.LU R34, [R1+0x6720] ;  /* 0x0067200001227983 */ /* 0x000ea80000300800 */
[----:B------:R-:W2:Y:S01]  /*61ae0*/  LDL.LU R35, [R1+0x671c] ;  /* 0x00671c0001237983 */ /* 0x000ea20000300800 */
[----:B------:R-:W-:Y:S01]  /*61af0*/  IMAD.MOV.U32 R243, RZ, RZ, R141 ;  /* 0x000000fffff37224 */ /* 0x000fe200078e008d */
[----:B------:R-:W-:Y:S01]  /*61b00*/  MOV R248, R142 ;  /* 0x0000008e00f87202 */ /* 0x000fe20000000f00 */
[----:B------:R-:W-:Y:S01]  /*61b10*/  IMAD.MOV.U32 R249, RZ, RZ, R143 ;  /* 0x000000fffff97224 */ /* 0x000fe200078e008f */
[----:B------:R-:W4:Y:S01]  /*61b20*/  LDL.LU R141, [R1+0x6718] ;  /* 0x00671800018d7983 */ /* 0x000f220000300800 */
[----:B------:R-:W-:Y:S01]  /*61b30*/  IMAD.MOV.U32 R250, RZ, RZ, R38 ;  /* 0x000000fffffa7224 */ /* 0x000fe200078e0026 */
[----:B------:R-:W-:-:S02]  /*61b40*/  MOV R251, R39 ;  /* 0x0000002700fb7202 */ /* 0x000fc40000000f00 */
[----:B------:R-:W4:Y:S04]  /*61b50*/  LDL.LU R142, [R1+0x6714] ;  /* 0x00671400018e7983 */ /* 0x000f280000300800 */
[----:B------:R-:W4:Y:S04]  /*61b60*/  LDL.LU R143, [R1+0x6710] ;  /* 0x00671000018f7983 */ /* 0x000f280000300800 */
[----:B------:R-:W4:Y:S04]  /*61b70*/  LDL.LU R38, [R1+0x670c] ;  /* 0x00670c0001267983 */ /* 0x000f280000300800 */
[----:B------:R-:W4:Y:S01]  /*61b80*/  LDL.LU R39, [R1+0x6708] ;  /* 0x0067080001277983 */ /* 0x000f220000300800 */
[C---:B--2---:R-:W-:Y:S08]  /*61b90*/  HMMA.1688.F32.TF32 R172, R232.reuse, R34, R132 ;  /* 0x00000022e8ac723c */ /* 0x044ff00000081084 */
[----:B---3--:R-:W-:Y:S07]  /*61ba0*/  HMMA.1688.F32.TF32 R132, R232, R46, R136 ;  /* 0x0000002ee884723c */ /* 0x008fee0000081088 */
[----:B------:R-:W-:Y:S01]  /*61bb0*/  IMAD.MOV.U32 R136, RZ, RZ, R146 ;  /* 0x000000ffff887224 */ /* 0x000fe200078e0092 */
[----:B------:R-:W-:Y:S01]  /*61bc0*/  MOV R138, R14 ;  /* 0x0000000e008a7202 */ /* 0x000fe20000000f00 */
[----:B------:R-:W-:-:S06]  /*61bd0*/  IMAD.MOV.U32 R137, RZ, RZ, R147 ;  /* 0x000000ffff897224 */ /* 0x000fcc00078e0093 */
[----:B------:R-:W-:Y:S04]  /*61be0*/  STL.64 [R1+0x780], R172 ;  /* 0x000780ac01007387 */ /* 0x000fe80000100a00 */
[----:B------:R-:W-:Y:S04]  /*61bf0*/  STL.64 [R1+0x788], R174 ;  /* 0x000788ae01007387 */ /* 0x000fe80000100a00 */
[----:B------:R-:W2:Y:S01]  /*61c00*/  LDL.LU R146, [R1+0x6704] ;  /* 0x0067040001927983 */ /* 0x000ea20000300800 */
[----:B------:R-:W-:-:S03]  /*61c10*/  IMAD.MOV.U32 R139, RZ, RZ, R15 ;  /* 0x000000ffff8b7224 */ /* 0x000fc600078e000f */
[----:B------:R-:W-:Y:S04]  /*61c20*/  STL.64 [R1+0x770], R132 ;  /* 0x0007708401007387 */ /* 0x000fe80000100a00 */
[----:B------:R4:W-:Y:S04]  /*61c30*/  STL.64 [R1+0x778], R134 ;  /* 0x0007788601007387 */ /* 0x0009e80000100a00 */
[----:B------:R-:W2:Y:S04]  /*61c40*/  LDL.LU R147, [R1+0x6700] ;  /* 0x0067000001937983 */ /* 0x000ea80000300800 */
[----:B------:R-:W2:Y:S01]  /*61c50*/  LDL.LU R14, [R1+0x66fc] ;  /* 0x0066fc00010e7983 */ /* 0x000ea20000300800 */
[----:B----4-:R-:W-:Y:S03]  /*61c60*/  HMMA.1688.F32.TF32 R132, R232, R38, R140 ;  /* 0x00000026e884723c */ /* 0x010fe6000008108c */
[----:B------:R-:W2:Y:S04]  /*61c70*/  LDL.LU R15, [R1+0x66f8] ;  /* 0x0066f800010f7983 */ /* 0x000ea80000300800 */
[----:B------:R-:W-:-:S02]  /*61c80*/  IMAD.MOV.U32 R140, RZ, RZ, R150 ;  /* 0x000000ffff8c7224 */ /* 0x000fc400078e0096 */
[----:B------:R-:W3:Y:S01]  /*61c90*/  LDL.LU R150, [R1+0x66f4] ;  /* 0x0066f40001967983 */ /* 0x000ee20000300800 */
[----:B------:R-:W-:Y:S01]  /*61ca0*/  MOV R141, R151 ;  /* 0x00000097008d7202 */ /* 0x000fe20000000f00 */
[----:B------:R-:W-:Y:S02]  /*61cb0*/  IMAD.MOV.U32 R142, RZ, RZ, R42 ;  /* 0x000000ffff8e7224 */ /* 0x000fe400078e002a */
[----:B------:R-:W-:-:S10]  /*61cc0*/  IMAD.MOV.U32 R143, RZ, RZ, R43 ;  /* 0x000000ffff8f7224 */ /* 0x000fd400078e002b */
[----:B------:R-:W-:Y:S04]  /*61cd0*/  STL.64 [R1+0x760], R132 ;  /* 0x0007608401007387 */ /* 0x000fe80000100a00 */
[----:B------:R2:W-:Y:S04]  /*61ce0*/  STL.64 [R1+0x768], R134 ;  /* 0x0007688601007387 */ /* 0x0005e80000100a00 */
[----:B------:R-:W3:Y:S04]  /*61cf0*/  LDL.LU R151, [R1+0x66f0] ;  /* 0x0066f00001977983 */ /* 0x000ee80000300800 */
[----:B------:R-:W3:Y:S04]  /*61d00*/  LDL.LU R42, [R1+0x66ec] ;  /* 0x0066ec00012a7983 */ /* 0x000ee80000300800 */
[----:B------:R-:W3:Y:S01]  /*61d10*/  LDL.LU R43, [R1+0x66e8] ;  /* 0x0066e800012b7983 */ /* 0x000ee20000300800 */
[----:B--2---:R-:W-:Y:S07]  /*61d20*/  HMMA.1688.F32.TF32 R132, R232, R14, R144 ;  /* 0x0000000ee884723c */ /* 0x004fee0000081090 */
[----:B------:R-:W-:-:S02]  /*61d30*/  MOV R144, R154 ;  /* 0x0000009a00907202 */ /* 0x000fc40000000f00 */
[----:B------:R-:W2:Y:S01]  /*61d40*/  LDL.LU R154, [R1+0x66e4] ;  /* 0x0066e400019a7983 */ /* 0x000ea20000300800 */
[----:B------:R-:W-:Y:S01]  /*61d50*/  IMAD.MOV.U32 R145, RZ, RZ, R155 ;  /* 0x000000ffff917224 */ /* 0x000fe200078e009b */
[----:B------:R-:W-:Y:S01]  /*61d60*/  MOV R147, R55 ;  /* 0x0000003700937202 */ /* 0x000fe20000000f00 */
[----:B------:R-:W-:-:S11]  /*61d70*/  IMAD.MOV.U32 R146, RZ, RZ, R54 ;  /* 0x000000ffff927224 */ /* 0x000fd600078e0036 */
[----:B------:R-:W-:Y:S04]  /*61d80*/  STL.64 [R1+0x190], R132 ;  /* 0x0001908401007387 */ /* 0x000fe80000100a00 */
[----:B------:R3:W-:Y:S04]  /*61d90*/  STL.64 [R1+0x198], R134 ;  /* 0x0001988601007387 */ /* 0x0007e80000100a00 */
[----:B------:R-:W2:Y:S04]  /*61da0*/  LDL.LU R155, [R1+0x66e0] ;  /* 0x0066e000019b7983 */ /* 0x000ea80000300800 */
[----:B------:R-:W2:Y:S01]  /*61db0*/  LDL.LU R54, [R1+0x66dc] ;  /* 0x0066dc0001367983 */ /* 0x000ea20000300800 */
[----:B---3--:R-:W-:Y:S03]  /*61dc0*/  HMMA.1688.F32.TF32 R132, R232, R42, R148 ;  /* 0x0000002ae884723c */ /* 0x008fe60000081094 */
[----:B------:R-:W2:Y:S04]  /*61dd0*/  LDL.LU R55, [R1+0x66d8] ;  /* 0x0066d80001377983 */ /* 0x000ea80000300800 */
[----:B------:R-:W-:-:S02]  /*61de0*/  IMAD.MOV.U32 R148, RZ, RZ, R158 ;  /* 0x000000ffff947224 */ /* 0x000fc400078e009e */
[----:B------:R-:W3:Y:S01]  /*61df0*/  LDL.LU R158, [R1+0x66d4] ;  /* 0x0066d400019e7983 */ /* 0x000ee20000300800 */
[----:B------:R-:W-:Y:S01]  /*61e00*/  IMAD.MOV.U32 R149, RZ, RZ, R159 ;  /* 0x000000ffff957224 */ /* 0x000fe200078e009f */
[----:B------:R-:W-:Y:S01]  /*61e10*/  MOV R150, R50 ;  /* 0x0000003200967202 */ /* 0x000fe20000000f00 */
[----:B------:R-:W-:-:S11]  /*61e20*/  IMAD.MOV.U32 R151, RZ, RZ, R51 ;  /* 0x000000ffff977224 */ /* 0x000fd600078e0033 */
[----:B------:R-:W-:Y:S04]  /*61e30*/  STL.64 [R1+0xa0], R132 ;  /* 0x0000a08401007387 */ /* 0x000fe80000100a00 */
[----:B------:R2:W-:Y:S04]  /*61e40*/  STL.64 [R1+0xa8], R134 ;  /* 0x0000a88601007387 */ /* 0x0005e80000100a00 */
[----:B------:R-:W3:Y:S04]  /*61e50*/  LDL.LU R159, [R1+0x66d0] ;  /* 0x0066d000019f7983 */ /* 0x000ee80000300800 */
[----:B------:R-:W3:Y:S04]  /*61e60*/  LDL.LU R50, [R1+0x66cc] ;  /* 0x0066cc0001327983 */ /* 0x000ee80000300800 */
[----:B------:R-:W3:Y:S01]  /*61e70*/  LDL.LU R51, [R1+0x66c8] ;  /* 0x0066c80001337983 */ /* 0x000ee20000300800 */
[----:B------:R-:W-:Y:S01]  /*61e80*/  MOV R172, R163 ;  /* 0x000000a300ac7202 */ /* 0x000fe20000000f00 */
[----:B------:R-:W-:-:S02]  /*61e90*/  IMAD.MOV.U32 R173, RZ, RZ, R10 ;  /* 0x000000ffffad7224 */ /* 0x000fc400078e000a */
[----:B------:R-:W-:Y:S01]  /*61ea0*/  IMAD.MOV.U32 R174, RZ, RZ, R11 ;  /* 0x000000ffffae7224 */ /* 0x000fe200078e000b */
[C---:B--2---:R-:W-:Y:S07]  /*61eb0*/  HMMA.1688.F32.TF32 R132, R232.reuse, R54, R152 ;  /* 0x00000036e884723c */ /* 0x044fee0000081098 */
[----:B------:R-:W-:Y:S02]  /*61ec0*/  IMAD.MOV.U32 R152, RZ, RZ, R160 ;  /* 0x000000ffff987224 */ /* 0x000fe400078e00a0 */
[----:B------:R-:W2:Y:S11]  /*61ed0*/  LDL.LU R160, [R1+0x66c4] ;  /* 0x0066c40001a07983 */ /* 0x000eb60000300800 */
[----:B------:R-:W-:Y:S03]  /*61ee0*/  @!UPT UIADD3 URZ, URZ, URZ, URZ ;  /* 0x0000003f3f3ff290 */ /* 0x000fe6000fffe03f */
[----:B------:R-:W-:Y:S04]  /*61ef0*/  STL.64 [R1+0x90], R132 ;  /* 0x0000908401007387 */ /* 0x000fe80000100a00 */
[----:B------:R3:W-:Y:S02]  /*61f00*/  STL.64 [R1+0x98], R134 ;  /* 0x0000988601007387 */ /* 0x0007e40000100a00 */
[----:B---3--:R-:W-:Y:S01]  /*61f10*/  HMMA.1688.F32.TF32 R132, R232, R50, R156 ;  /* 0x00000032e884723c */ /* 0x008fe2000008109c */
[----:B------:R-:W-:Y:S01]  /*61f20*/  MOV R153, R161 ;  /* 0x000000a100997202 */ /* 0x000fe20000000f00 */
[----:B------:R-:W-:Y:S01]  /*61f30*/  IMAD.MOV.U32 R154, RZ, RZ, R162 ;  /* 0x000000ffff9a7224 */ /* 0x000fe200078e00a2 */
[----:B------:R-:W2:Y:S04]  /*61f40*/  LDL.LU R161, [R1+0x66c0] ;  /* 0x0066c00001a17983 */ /* 0x000ea80000300800 */
[----:B------:R-:W2:Y:S04]  /*61f50*/  LDL.LU R162, [R1+0x66bc] ;  /* 0x0066bc0001a27983 */ /* 0x000ea80000300800 */
[----:B------:R-:W3:Y:S01]  /*61f60*/  LDL.LU R176, [R1+0x1e0] ;  /* 0x0001e00001b07983 */ /* 0x000ee20000300800 */
[----:B------:R-:W-:-:S11]  /*61f70*/  IMAD.MOV.U32 R155, RZ, RZ, R3 ;  /* 0x000000ffff9b7224 */ /* 0x000fd600078e0003 */
[----:B------:R1:W-:Y:S04]  /*61f80*/  STL.64 [R1+0x80], R132 ;  /* 0x0000808401007387 */ /* 0x0003e80000100a00 */
[----:B------:R4:W-:Y:S04]  /*61f90*/  STL.64 [R1+0x88], R134 ;  /* 0x0000888601007387 */ /* 0x0009e80000100a00 */
[----:B------:R-:W3:Y:S04]  /*61fa0*/  LDL.LU R177, [R1+0x1e4] ;  /* 0x0001e40001b17983 */ /* 0x000ee80000300800 */
[----:B------:R-:W3:Y:S04]  /*61fb0*/  LDL.LU R178, [R1+0x1e8] ;  /* 0x0001e80001b27983 */ /* 0x000ee80000300800 */
[----:B------:R-:W3:Y:S04]  /*61fc0*/  LDL.LU R179, [R1+0x1ec] ;  /* 0x0001ec0001b37983 */ /* 0x000ee80000300800 */
[----:B-1----:R-:W2:Y:S04]  /*61fd0*/  LDL.LU R132, [R1+0x580] ;  /* 0x0005800001847983 */ /* 0x002ea80000300800 */
[----:B------:R-:W2:Y:S04]  /*61fe0*/  LDL.LU R133, [R1+0x584] ;  /* 0x0005840001857983 */ /* 0x000ea80000300800 */
[----:B----4-:R-:W2:Y:S04]  /*61ff0*/  LDL.LU R134, [R1+0x588] ;  /* 0x0005880001867983 */ /* 0x010ea80000300800 */
[----:B------:R-:W2:Y:S04]  /*62000*/  LDL.LU R135, [R1+0x58c] ;  /* 0x00058c0001877983 */ /* 0x000ea80000300800 */
[----:B------:R-:W2:Y:S04]  /*62010*/  LDL R3, [R1+0xc54] ;  /* 0x000c540001037983 */ /* 0x000ea80000100800 */
[----:B------:R-:W2:Y:S04]  /*62020*/  LDL.LU R180, [R1+0x4b0] ;  /* 0x0004b00001b47983 */ /* 0x000ea80000300800 */
[----:B------:R-:W2:Y:S04]  /*62030*/  LDL.LU R181, [R1+0x4b4] ;  /* 0x0004b40001b57983 */ /* 0x000ea80000300800 */
[----:B------:R-:W2:Y:S04]  /*62040*/  LDL.LU R182, [R1+0x4b8] ;  /* 0x0004b80001b67983 */ /* 0x000ea80000300800 */
[----:B------:R-:W2:Y:S04]  /*62050*/  LDL.LU R183, [R1+0x4bc] ;  /* 0x0004bc0001b77983 */ /* 0x000ea80000300800 */
[----:B------:R-:W2:Y:S04]  /*62060*/  LDL.LU R163, [R1+0x66b8] ;  /* 0x0066b80001a37983 */ /* 0x000ea80000300800 */
[----:B------:R-:W2:Y:S04]  /*62070*/  LDL.LU R10, [R1+0x66b4] ;  /* 0x0066b400010a7983 */ /* 0x000ea80000300800 */
[----:B------:R-:W2:Y:S01]  /*62080*/  LDL.LU R11, [R1+0x66b0] ;  /* 0x0066b000010b7983 */ /* 0x000ea20000300800 */
[----:B------:R-:W-:Y:S01]  /*62090*/  MOV R175, R165 ;  /* 0x000000a500af7202 */ /* 0x000fe20000000f00 */
[----:B------:R-:W-:-:S02]  /*620a0*/  IMAD.MOV.U32 R156, RZ, RZ, R166 ;  /* 0x000000ffff9c7224 */ /* 0x000fc400078e00a6 */
[----:B------:R-:W3:Y:S01]  /*620b0*/  LDL.LU R165, [R1+0x66ac] ;  /* 0x0066ac0001a57983 */ /* 0x000ee20000300800 */
[----:B------:R-:W-:Y:S01]  /*620c0*/  IMAD.MOV.U32 R157, RZ, RZ, R167 ;  /* 0x000000ffff9d7224 */ /* 0x000fe200078e00a7 */
[----:B------:R-:W-:Y:S02]  /*620d0*/  MOV R158, R6 ;  /* 0x00000006009e7202 */ /* 0x000fe40000000f00 */
[----:B------:R-:W3:Y:S01]  /*620e0*/  LDL.LU R166, [R1+0x66a8] ;  /* 0x0066a80001a67983 */ /* 0x000ee20000300800 */
[----:B------:R-:W-:-:S03]  /*620f0*/  IMAD.MOV.U32 R159, RZ, RZ, R7 ;  /* 0x000000ffff9f7224 */ /* 0x000fc600078e0007 */
[----:B------:R-:W3:Y:S04]  /*62100*/  LDL.LU R167, [R1+0x66a4] ;  /* 0x0066a40001a77983 */ /* 0x000ee80000300800 */
[----:B------:R-:W3:Y:S04]  /*62110*/  LDL.LU R6, [R1+0x66a0] ;  /* 0x0066a00001067983 */ /* 0x000ee80000300800 */
[----:B------:R-:W3:Y:S01]  /*62120*/  LDL.LU R7, [R1+0x669c] ;  /* 0x00669c0001077983 */ /* 0x000ee20000300800 */
[----:B--2---:R-:W-:Y:S11]  /*62130*/  HMMA.1688.F32.TF32 R160, R232, R10, R160 ;  /* 0x0000000ae8a0723c */ /* 0x004ff600000810a0 */
[----:B------:R-:W-:Y:S11]  /*62140*/  @!UPT UIADD3 URZ, URZ, URZ, URZ ;  /* 0x0000003f3f3ff290 */ /* 0x000ff6000fffe03f */
[----:B------:R-:W-:Y:S01]  /*62150*/  @!UPT UIADD3 URZ, URZ, URZ, URZ ;  /* 0x0000003f3f3ff290 */ /* 0x000fe2000fffe03f */
[----:B------:R1:W-:Y:S04]  /*62160*/  STL.64 [R1+0x70], R160 ;  /* 0x000070a001007387 */ /* 0x0003e80000100a00 */
[----:B------:R2:W-:Y:S01]  /*62170*/  STL.64 [R1+0x78], R162 ;  /* 0x000078a201007387 */ /* 0x0005e20000100a00 */
[----:B-1----:R-:W-:Y:S01]  /*62180*/  IMAD.MOV.U32 R160, RZ, RZ, R170 ;  /* 0x000000ffffa07224 */ /* 0x002fe200078e00aa */
[----:B------:R-:W-:Y:S02]  /*62190*/  MOV R161, R171 ;  /* 0x000000ab00a17202 */ /* 0x000fe40000000f00 */
[----:B------:R-:W4:Y:S01]  /*621a0*/  LDL.LU R170, [R1+0x6698] ;  /* 0x0066980001aa7983 */ /* 0x000f220000300800 */
[----:B--2---:R-:W-:-:S03]  /*621b0*/  IMAD.MOV.U32 R162, RZ, RZ, R62 ;  /* 0x000000ffffa27224 */ /* 0x004fc600078e003e */
[----:B------:R-:W4:Y:S01]  /*621c0*/  LDL.LU R171, [R1+0x6694] ;  /* 0x0066940001ab7983 */ /* 0x000f220000300800 */
[----:B------:R-:W-:-:S03]  /*621d0*/  IMAD.MOV.U32 R163, RZ, RZ, R63 ;  /* 0x000000ffffa37224 */ /* 0x000fc600078e003f */
[----:B------:R-:W4:Y:S04]  /*621e0*/  LDL.LU R62, [R1+0x6690] ;  /* 0x00669000013e7983 */ /* 0x000f280000300800 */
[----:B------:R-:W4:Y:S01]  /*621f0*/  LDL.LU R63, [R1+0x668c] ;  /* 0x00668c00013f7983 */ /* 0x000f220000300800 */
[----:B---3--:R-:W-:Y:S11]  /*62200*/  HMMA.1688.F32.TF32 R164, R232, R6, R164 ;  /* 0x00000006e8a4723c */ /* 0x008ff600000810a4 */
[----:B------:R-:W-:Y:S11]  /*62210*/  @!UPT UIADD3 URZ, URZ, URZ, URZ ;  /* 0x0000003f3f3ff290 */ /* 0x000ff6000fffe03f */
[----:B------:R-:W-:Y:S01]  /*62220*/  @!UPT UIADD3 URZ, URZ, URZ, URZ ;  /* 0x0000003f3f3ff290 */ /* 0x000fe2000fffe03f */
[----:B------:R1:W-:Y:S04]  /*62230*/  STL.64 [R1+0x60], R164 ;  /* 0x000060a401007387 */ /* 0x0003e80000100a00 */
[----:B------:R2:W-:Y:S04]  /*62240*/  STL.64 [R1+0x68], R166 ;  /* 0x000068a601007387 */ /* 0x0005e80000100a00 */
[----:B-1----:R-:W3:Y:S04]  /*62250*/  LDL.LU R164, [R1+0x150] ;  /* 0x0001500001a47983 */ /* 0x002ee80000300800 */
[----:B------:R-:W3:Y:S04]  /*62260*/  LDL.LU R165, [R1+0x154] ;  /* 0x0001540001a57983 */ /* 0x000ee80000300800 */
[----:B--2---:R-:W3:Y:S04]  /*62270*/  LDL.LU R166, [R1+0x158] ;  /* 0x0001580001a67983 */ /* 0x004ee80000300800 */
[----:B------:R-:W3:Y:S01]  /*62280*/  LDL.LU R167, [R1+0x15c] ;  /* 0x00015c0001a77983 */ /* 0x000ee20000300800 */
[C---:B------:R-:W-:Y:S08]  /*62290*/  HMMA.1688.F32.TF32 R132, R236.reuse, R130, R132 ;  /* 0x00000082ec84723c */ /* 0x040ff00000081084 */
[C---:B------:R-:W-:Y:S08]  /*622a0*/  HMMA.1688.F32.TF32 R180, R236.reuse, R126, R180 ;  /* 0x0000007eecb4723c */ /* 0x040ff000000810b4 */
[C---:B------:R-:W-:Y:S08]  /*622b0*/  HMMA.1688.F32.TF32 R176, R236.reuse, R122, R176 ;  /* 0x0000007aecb0723c */ /* 0x040ff000000810b0 */
[----:B------:R-:W-:Y:S08]  /*622c0*/  HMMA.1688.F32.TF32 R172, R236, R118, R172 ;  /* 0x00000076ecac723c */ /* 0x000ff000000810ac */
[----:B----4-:R-:W-:Y:S01]  /*622d0*/  HMMA.1688.F32.TF32 R168, R232, R62, R168 ;  /* 0x0000003ee8a8723c */ /* 0x010fe200000810a8 */
[----:B------:R-:W2:Y:S11]  /*622e0*/  LDL.LU R232, [R1+0x170] ;  /* 0x0001700001e87983 */ /* 0x000eb60000300800 */
[----:B------:R-:W-:Y:S11]  /*622f0*/  @!UPT UIADD3 URZ, URZ, URZ, URZ ;  /* 0x0000003f3f3ff290 */ /* 0x000ff6000fffe03f */
[----:B------:R1:W-:Y:S04]  /*62300*/  STL.64 [R1+0x50], R168 ;  /* 0x000050a801007387 */ /* 0x0003e80000100a00 */
[----:B------:R4:W-:Y:S04]  /*62310*/  STL.64 [R1+0x58], R170 ;  /* 0x000058aa01007387 */ /* 0x0009e80000100a00 */
[----:B------:R-:W2:Y:S04]  /*62320*/  LDL.LU R233, [R1+0x174] ;  /* 0x0001740001e97983 */ /* 0x000ea80000300800 */
[----:B------:R-:W2:Y:S04]  /*62330*/  LDL.LU R234, [R1+0x178] ;  /* 0x0001780001ea7983 */ /* 0x000ea80000300800 */
[----:B------:R-:W2:Y:S01]  /*62340*/  LDL.LU R235, [R1+0x17c] ;  /* 0x00017c0001eb7983 */ /* 0x000ea20000300800 */
[----:B-1----:R-:W-:-:S03]  /*62350*/  MOV R168, R2 ;  /* 0x0000000200a87202 */ /* 0x002fc60000000f00 */
[----:B------:R-:W3:Y:S04]  /*62360*/  LDL.LU R2, [R1+0x6688] ;  /* 0x0066880001027983 */ /* 0x000ee80000300800 */
[----:B------:R-:W3:Y:S04]  /*62370*/  LDL.LU R169, [R1+0x164] ;  /* 0x0001640001a97983 */ /* 0x000ee80000300800 */
[----:B----4-:R-:W4:Y:S04]  /*62380*/  LDL.LU R170, [R1+0x168] ;  /* 0x0001680001aa7983 */ /* 0x010f280000300800 */
[----:B------:R-:W4:Y:S04]  /*62390*/  LDL.LU R171, [R1+0x16c] ;  /* 0x00016c0001ab7983 */ /* 0x000f280000300800 */
[----:B------:R-:W-:Y:S04]  /*623a0*/  STL.64 [R1+0x870], R132 ;  /* 0x0008708401007387 */ /* 0x000fe80000100a00 */
[----:B------:R-:W-:Y:S04]  /*623b0*/  STL.64 [R1+0x878], R134 ;  /* 0x0008788601007387 */ /* 0x000fe80000100a00 */
[----:B------:R-:W-:Y:S04]  /*623c0*/  STL.64 [R1+0xa50], R180 ;  /* 0x000a50b401007387 */ /* 0x000fe80000100a00 */
[----:B------:R1:W-:Y:S01]  /*623d0*/  STL.64 [R1+0xa58], R182 ;  /* 0x000a58b601007387 */ /* 0x0003e20000100a00 */
[C---:B------:R-:W-:Y:S03]  /*623e0*/  HMMA.1688.F32.TF32 R140, R236.reuse, R82, R140 ;  /* 0x00000052ec8c723c */ /* 0x040fe6000008108c */
[----:B------:R-:W-:Y:S04]  /*623f0*/  LDS R132, [R3+0x41800] ;  /* 0x0418000003847984 */ /* 0x000fe80000000800 */
[----:B------:R-:W-:Y:S04]  /*62400*/  LDS R134, [R3+0x41c00] ;  /* 0x041c000003867984 */ /* 0x000fe80000000800 */
        /* <DEDUP_REMOVED lines=10> */
[C---:B--2---:R-:W-:Y:S03]  /*624b0*/  HMMA.1688.F32.TF32 R232, R236.reuse, R114, R232 ;  /* 0x00000072ece8723c */ /* 0x044fe600000810e8 */
[----:B---3--:R-:W-:Y:S04]  /*624c0*/  LDS R133, [R2+0x41800] ;  /* 0x0418000002857984 */ /* 0x008fe80000000800 */
[----:B------:R-:W2:Y:S11]  /*624d0*/  LDS R135, [R2+0x41c00] ;  /* 0x041c000002877984 */ /* 0x000eb60000000800 */
[----:B------:R-:W-:Y:S05]  /*624e0*/  @!UPT UIADD3 URZ, URZ, URZ, URZ ;  /* 0x0000003f3f3ff290 */ /* 0x000fea000fffe03f */
[----:B------:R-:W-:Y:S04]  /*624f0*/  STL.64 [R1+0xa20], R232 ;  /* 0x000a20e801007387 */ /* 0x000fe80000100a00 */
[----:B------:R4:W-:Y:S02]  /*62500*/  STL.64 [R1+0xa28], R234 ;  /* 0x000a28ea01007387 */ /* 0x0009e40000100a00 */
[C---:B----4-:R-:W-:Y:S08]  /*62510*/  HMMA.1688.F32.TF32 R232, R236.reuse, R110, R168 ;  /* 0x0000006eece8723c */ /* 0x050ff000000810a8 */
[C---:B------:R-:W-:Y:S08]  /*62520*/  HMMA.1688.F32.TF32 R168, R236.reuse, R106, R164 ;  /* 0x0000006aeca8723c */ /* 0x040ff000000810a4 */
[C---:B------:R-:W-:Y:S08]  /*62530*/  HMMA.1688.F32.TF32 R164, R236.reuse, R102, R160 ;  /* 0x00000066eca4723c */ /* 0x040ff000000810a0 */
[C---:B------:R-:W-:Y:S08]  /*62540*/  HMMA.1688.F32.TF32 R160, R236.reuse, R98, R156 ;  /* 0x00000062eca0723c */ /* 0x040ff0000008109c */
[C---:B------:R-:W-:Y:S08]  /*62550*/  HMMA.1688.F32.TF32 R156, R236.reuse, R94, R152 ;  /* 0x0000005eec9c723c */ /* 0x040ff00000081098 */
[C---:B------:R-:W-:Y:S08]  /*62560*/  HMMA.1688.F32.TF32 R152, R236.reuse, R90, R148 ;  /* 0x0000005aec98723c */ /* 0x040ff00000081094 */
[C---:B------:R-:W-:Y:S01]  /*62570*/  HMMA.1688.F32.TF32 R148, R236.reuse, R86, R144 ;  /* 0x00000056ec94723c */ /* 0x040fe20000081090 */
[----:B------:R-:W-:Y:S07]  /*62580*/  STL.64 [R1+0xa10], R232 ;  /* 0x000a10e801007387 */ /* 0x000fee0000100a00 */
[C---:B------:R-:W-:Y:S01]  /*62590*/  HMMA.1688.F32.TF32 R144, R236.reuse, R78, R136 ;  /* 0x0000004eec90723c */ /* 0x040fe20000081088 */
[----:B------:R-:W-:Y:S07]  /*625a0*/  STL.64 [R1+0xa18], R234 ;  /* 0x000a18ea01007387 */ /* 0x000fee0000100a00 */
[C---:B------:R-:W-:Y:S01]  /*625b0*/  HMMA.1688.F32.TF32 R136, R236.reuse, R74, R240 ;  /* 0x0000004aec88723c */ /* 0x040fe200000810f0 */
        /* <DEDUP_REMOVED lines=16> */
[C---:B--2---:R-:W-:Y:S03]  /*626c0*/  HMMA.1688.F32.TF32 R140, R236.reuse, R70, R244 ;  /* 0x00000046ec8c723c */ /* 0x044fe600000810f4 */
[----:B------:R-:W-:Y:S04]  /*626d0*/  STL.64 [R1+0x980], R136 ;  /* 0x0009808801007387 */ /* 0x000fe80000100a00 */
[----:B------:R2:W-:Y:S01]  /*626e0*/  STL.64 [R1+0x988], R138 ;  /* 0x0009888a01007387 */ /* 0x0005e20000100a00 */
[C---:B---3--:R-:W-:Y:S08]  /*626f0*/  HMMA.1688.F32.TF32 R144, R236.reuse, R66, R248 ;  /* 0x00000042ec90723c */ /* 0x048ff000000810f8 */
[C---:B--2---:R-:W-:Y:S07]  /*62700*/  HMMA.1688.F32.TF32 R136, R236.reuse, R26, R172 ;  /* 0x0000001aec88723c */ /* 0x044fee00000810ac */
        /* <DEDUP_REMOVED lines=26> */
[C---:B--2---:R-:W-:Y:S01]  /*628b0*/  HMMA.1688.F32.TF32 R136, R236.reuse, R42, R208 ;  /* 0x0000002aec88723c */ /* 0x044fe200000810d0 */
[----:B------:R-:W-:Y:S04]  /*628c0*/  LDS R209, [R2+0x41880] ;  /* 0x0418800002d17984 */ /* 0x000fe80000000800 */
[----:B------:R-:W-:Y:S04]  /*628d0*/  LDS R211, [R2+0x41c80] ;  /* 0x041c800002d37984 */ /* 0x000fe80000000800 */
[----:B------:R2:W-:Y:S04]  /*628e0*/  STL.64 [R1+0x8e0], R140 ;  /* 0x0008e08c01007387 */ /* 0x0005e80000100a00 */
[----:B------:R-:W-:Y:S01]  /*628f0*/  STL.64 [R1+0x8e8], R142 ;  /* 0x0008e88e01007387 */ /* 0x000fe20000100a00 */
[C---:B------:R-:W-:Y:S03]  /*62900*/  HMMA.1688.F32.TF32 R148, R236.reuse, R54, R212 ;  /* 0x00000036ec94723c */ /* 0x040fe600000810d4 */
[----:B--2---:R-:W2:Y:S04]  /*62910*/  LDL.LU R140, [R1+0x5a0] ;  /* 0x0005a000018c7983 */ /* 0x004ea80000300800 */
[----:B------:R-:W-:Y:S04]  /*62920*/  STL.64 [R1+0x8d0], R144 ;  /* 0x0008d09001007387 */ /* 0x000fe80000100a00 */
[----:B------:R2:W-:Y:S04]  /*62930*/  STL.64 [R1+0x8d8], R146 ;  /* 0x0008d89201007387 */ /* 0x0005e80000100a00 */
[----:B------:R-:W-:Y:S04]  /*62940*/  STL.64 [R1+0x8c0], R136 ;  /* 0x0008c08801007387 */ /* 0x000fe80000100a00 */
[----:B------:R3:W-:Y:S01]  /*62950*/  STL.64 [R1+0x8c8], R138 ;  /* 0x0008c88a01007387 */ /* 0x0007e20000100a00 */
[C---:B--2---:R-:W-:Y:S03]  /*62960*/  HMMA.1688.F32.TF32 R144, R236.reuse, R50, R216 ;  /* 0x00000032ec90723c */ /* 0x044fe600000810d8 */
[----:B------:R-:W2:Y:S04]  /*62970*/  LDL.LU R141, [R1+0x5a4] ;  /* 0x0005a400018d7983 */ /* 0x000ea80000300800 */
[----:B------:R-:W2:Y:S01]  /*62980*/  LDL.LU R142, [R1+0x5a8] ;  /* 0x0005a800018e7983 */ /* 0x000ea20000300800 */
[----:B---3--:R-:W-:Y:S03]  /*62990*/  HMMA.1688.F32.TF32 R136, R236, R10, R220 ;  /* 0x0000000aec88723c */ /* 0x008fe600000810dc */
[----:B------:R-:W2:Y:S04]  /*629a0*/  LDL.LU R143, [R1+0x5ac] ;  /* 0x0005ac00018f7983 */ /* 0x000ea80000300800 */
[----:B------:R-:W-:Y:S04]  /*629b0*/  STL.64 [R1+0x8b0], R148 ;  /* 0x0008b09401007387 */ /* 0x000fe80000100a00 */
[----:B------:R-:W-:Y:S11]  /*629c0*/  STL.64 [R1+0x8b8], R150 ;  /* 0x0008b89601007387 */ /* 0x000ff60000100a00 */
[----:B------:R-:W-:Y:S01]  /*629d0*/  @!UPT UIADD3 URZ, URZ, URZ, URZ ;  /* 0x0000003f3f3ff290 */ /* 0x000fe2000fffe03f */
[----:B------:R2:W-:Y:S04]  /*629e0*/  STL.64 [R1+0x890], R136 ;  /* 0x0008908801007387 */ /* 0x0005e80000100a00 */
[----:B------:R-:W-:Y:S04]  /*629f0*/  STL.64 [R1+0x8a0], R144 ;  /* 0x0008a09001007387 */ /* 0x000fe80000100a00 */
[----:B------:R-:W-:Y:S01]  /*62a00*/  STL.64 [R1+0x8a8], R146 ;  /* 0x0008a89201007387 */ /* 0x000fe20000100a00 */
[----:B------:R-:W-:-:S03]  /*62a10*/  IMAD.MOV.U32 R3, RZ, RZ, R139 ;  /* 0x000000ffff037224 */ /* 0x000fc600078e008b */
[----:B------:R3:W-:Y:S04]  /*62a20*/  STL [R1+0x898], R138 ;  /* 0x0008988a01007387 */ /* 0x0007e80000100800 */
[----:B--2---:R-:W2:Y:S04]  /*62a30*/  LDL.LU R136, [R1+0x590] ;  /* 0x0005900001887983 */ /* 0x004ea80000300800 */
[----:B------:R-:W2:Y:S04]  /*62a40*/  LDL.LU R137, [R1+0x594] ;  /* 0x0005940001897983 */ /* 0x000ea80000300800 */
[----:B---3--:R-:W2:Y:S04]  /*62a50*/  LDL.LU R138, [R1+0x598] ;  /* 0x00059800018a7983 */ /* 0x008ea80000300800 */
[----:B------:R-:W2:Y:S04]  /*62a60*/  LDL.LU R139, [R1+0x59c] ;  /* 0x00059c00018b7983 */ /* 0x000ea80000300800 */
        /* <DEDUP_REMOVED lines=12> */
[----:B------:R-:W-:Y:S04]  /*62b30*/  STL.64 [R1+0x6650], R10 ;  /* 0x0066500a01007387 */ /* 0x000fe80000100a00 */
[----:B------:R1:W-:Y:S04]  /*62b40*/  STL.64 [R1+0x6648], R8 ;  /* 0x0066480801007387 */ /* 0x0003e80000100a00 */
[----:B------:R1:W-:Y:S02]  /*62b50*/  STL [R1+0x647c], R3 ;  /* 0x00647c0301007387 */ /* 0x0003e40000100800 */
[C---:B-1----:R-:W-:Y:S02]  /*62b60*/  HMMA.1688.F32.TF32 R8, R236.reuse, R6, R224 ;  /* 0x00000006ec08723c */ /* 0x042fe400000810e0 */
[----:B------:R-:W4:Y:S04]  /*62b70*/  LDL R3, [R1+0xc54] ;  /* 0x000c540001037983 */ /* 0x000f280000100800 */
[----:B------:R-:W-:Y:S04]  /*62b80*/  STL.64 [R1+0x6640], R6 ;  /* 0x0066400601007387 */ /* 0x000fe80000100a00 */
[----:B------:R1:W-:Y:S02]  /*62b90*/  STL.64 [R1+0x6638], R4 ;  /* 0x0066380401007387 */ /* 0x0003e40000100a00 */
[----:B-1----:R-:W-:Y:S11]  /*62ba0*/  HMMA.1688.F32.TF32 R4, R236, R62, R228 ;  /* 0x0000003eec04723c */ /* 0x002ff600000810e4 */
[----:B------:R-:W-:Y:S04]  /*62bb0*/  STL.64 [R1+0x880], R8 ;  /* 0x0008800801007387 */ /* 0x000fe80000100a00 */
[----:B------:R-:W-:Y:S04]  /*62bc0*/  STL.64 [R1+0x888], R10 ;  /* 0x0008880a01007387 */ /* 0x000fe80000100a00 */
[----:B------:R-:W-:Y:S04]  /*62bd0*/  STL.64 [R1+0x6630], R62 ;  /* 0x0066303e01007387 */ /* 0x000fe80000100a00 */
[----:B------:R-:W-:Y:S04]  /*62be0*/  STL.64 [R1+0x6628], R60 ;  /* 0x0066283c01007387 */ /* 0x000fe80000100a00 */
[----:B------:R-:W-:Y:S04]  /*62bf0*/  STL.64 [R1+0x860], R4 ;  /* 0x0008600401007387 */ /* 0x000fe80000100a00 */
[----:B------:R1:W-:Y:S04]  /*62c00*/  STL.64 [R1+0x868], R6 ;  /* 0x0008680601007387 */ /* 0x0003e80000100a00 */
[----:B------:R-:W-:Y:S04]  /*62c10*/  STL.64 [R1+0x6620], R130 ;  /* 0x0066208201007387 */ /* 0x000fe80000100a00 */
[----:B------:R-:W-:Y:S01]  /*62c20*/  STL.64 [R1+0x6618], R128 ;  /* 0x0066188001007387 */ /* 0x000fe20000100a00 */
[C---:B--2---:R-:W-:Y:S11]  /*62c30*/  HMMA.1688.F32.TF32 R164, R132.reuse, R130, R140 ;  /* 0x0000008284a4723c */ /* 0x044ff6000008108c */
[----:B------:R-:W-:Y:S11]  /*62c40*/  @!UPT UIADD3 URZ, URZ, URZ, URZ ;  /* 0x0000003f3f3ff290 */ /* 0x000ff6000fffe03f */
[----:B------:R-:W-:Y:S01]  /*62c50*/  @!UPT UIADD3 URZ, URZ, URZ, URZ ;  /* 0x0000003f3f3ff290 */ /* 0x000fe2000fffe03f */
[----:B------:R-:W-:Y:S04]  /*62c60*/  STL.64 [R1+0x6490], R166 ;  /* 0x006490a601007387 */ /* 0x000fe80000100a00 */
[----:B------:R2:W-:Y:S01]  /*62c70*/  STL.64 [R1+0x6488], R164 ;  /* 0x006488a401007387 */ /* 0x0005e20000100a00 */
[C---:B-1----:R-:W-:Y:S08]  /*62c80*/  HMMA.1688.F32.TF32 R4, R132.reuse, R126, R136 ;  /* 0x0000007e8404723c */ /* 0x042ff00000081088 */
[C---:B---3--:R-:W-:Y:S01]  /*62c90*/  HMMA.1688.F32.TF32 R248, R132.reuse, R122, R248 ;  /* 0x0000007a84f8723c */ /* 0x048fe200000810f8 */
[----:B------:R-:W-:Y:S07]  /*62ca0*/  STL.64 [R1+0x6610], R126 ;  /* 0x0066107e01007387 */ /* 0x000fee0000100a00 */
[C---:B----4-:R-:W-:Y:S01]  /*62cb0*/  HMMA.1688.F32.TF32 R244, R132.reuse, R118, R244 ;  /* 0x0000007684f4723c */ /* 0x050fe200000810f4 */
[----:B------:R-:W-:Y:S06]  /*62cc0*/  STL.64 [R1+0x6608], R124 ;  /* 0x0066087c01007387 */ /* 0x000fec0000100a00 */
[----:B------:R-:W-:Y:S04]  /*62cd0*/  STL.64 [R1], R4 ;  /* 0x0000000401007387 */ /* 0x000fe80000100a00 */
[----:B------:R-:W-:Y:S04]  /*62ce0*/  STL.64 [R1+0x8], R6 ;  /* 0x0000080601007387 */ /* 0x000fe80000100a00 */
[----:B------:R-:W-:Y:S04]  /*62cf0*/  STL.64 [R1+0x6600], R122 ;  /* 0x0066007a01007387 */ /* 0x000fe80000100a00 */
[----:B------:R-:W-:Y:S04]  /*62d00*/  STL.64 [R1+0x65f8], R120 ;  /* 0x0065f87801007387 */ /* 0x000fe80000100a00 */
[----:B------:R-:W-:Y:S04]  /*62d10*/  STL.64 [R1+0x64a0], R250 ;  /* 0x0064a0fa01007387 */ /* 0x000fe80000100a00 */
[----:B------:R1:W-:Y:S04]  /*62d20*/  STL.64 [R1+0x6498], R248 ;  /* 0x006498f801007387 */ /* 0x0003e80000100a00 */
[----:B------:R-:W-:Y:S04]  /*62d30*/  STL.64 [R1+0x65f0], R118 ;  /* 0x0065f07601007387 */ /* 0x000fe80000100a00 */
        /* <DEDUP_REMOVED lines=60> */
[----:B------:R-:W-:Y:S04]  /*63100*/  STL.64 [R1+0x65e0], R114 ;  /* 0x0065e07201007387 */ /* 0x000fe80000100a00 */
[----:B------:R-:W-:Y:S04]  /*63110*/  STL.64 [R1+0x65d8], R112 ;  /* 0x0065d87001007387 */ /* 0x000fe80000100a00 */
[----:B------:R-:W-:Y:S04]  /*63120*/  LDS R208, [R3+0x41880] ;  /* 0x0418800003d07984 */ /* 0x000fe80000000800 */
[----:B------:R-:W1:Y:S08]  /*63130*/  LDS R210, [R3+0x41c80] ;  /* 0x041c800003d27984 */ /* 0x000e700000000800 */
[----:B------:R-:W-:Y:S04]  /*63140*/  STL.64 [R1+0x64c0], R242 ;  /* 0x0064c0f201007387 */ /* 0x000fe80000100a00 */
[----:B------:R-:W-:Y:S04]  /*63150*/  STL.64 [R1+0x64b8], R240 ;  /* 0x0064b8f001007387 */ /* 0x000fe80000100a00 */
[----:B------:R-:W-:Y:S04]  /*63160*/  STL.64 [R1+0x65d0], R110 ;  /* 0x0065d06e01007387 */ /* 0x000fe80000100a00 */
[----:B------:R-:W-:Y:S01]  /*63170*/  STL.64 [R1+0x65c8], R108 ;  /* 0x0065c86c01007387 */ /* 0x000fe20000100a00 */
[C---:B--2---:R-:W-:Y:S08]  /*63180*/  HMMA.1688.F32.TF32 R236, R132.reuse, R110, R188 ;  /* 0x0000006e84ec723c */ /* 0x044ff000000810bc */
[C---:B---3--:R-:W-:Y:S08]  /*63190*/  HMMA.1688.F32.TF32 R232, R132.reuse, R106, R232 ;  /* 0x0000006a84e8723c */ /* 0x048ff000000810e8 */
[C---:B----4-:R-:W-:Y:S08]  /*631a0*/  HMMA.1688.F32.TF32 R224, R132.reuse, R102, R184 ;  /* 0x0000006684e0723c */ /* 0x050ff000000810b8 */
[C---:B------:R-:W-:Y:S01]  /*631b0*/  HMMA.1688.F32.TF32 R220, R132.reuse, R98, R180 ;  /* 0x0000006284dc723c */ /* 0x040fe200000810b4 */
[----:B------:R-:W-:Y:S07]  /*631c0*/  STL.64 [R1+0x64d0], R238 ;  /* 0x0064d0ee01007387 */ /* 0x000fee0000100a00 */
[C---:B------:R-:W-:Y:S01]  /*631d0*/  HMMA.1688.F32.TF32 R216, R132.reuse, R94, R176 ;  /* 0x0000005e84d8723c */ /* 0x040fe200000810b0 */
[----:B------:R2:W-:Y:S07]  /*631e0*/  STL.64 [R1+0x64c8], R236 ;  /* 0x0064c8ec01007387 */ /* 0x0005ee0000100a00 */
[C---:B------:R-:W-:Y:S01]  /*631f0*/  HMMA.1688.F32.TF32 R212, R132.reuse, R90, R172 ;  /* 0x0000005a84d4723c */ /* 0x040fe200000810ac */
[----:B------:R-:W-:Y:S04]  /*63200*/  STL.64 [R1+0x65c0], R106 ;  /* 0x0065c06a01007387 */ /* 0x000fe80000100a00 */
[----:B------:R-:W-:Y:S04]  /*63210*/  STL.64 [R1+0x65b8], R104 ;  /* 0x0065b86801007387 */ /* 0x000fe80000100a00 */
[----:B------:R-:W-:Y:S04]  /*63220*/  STL [R1+0x6480], R235 ;  /* 0x006480eb01007387 */ /* 0x000fe80000100800 */
[----:B------:R-:W-:Y:S04]  /*63230*/  STL.64 [R1+0x64e0], R226 ;  /* 0x0064e0e201007387 */ /* 0x000fe80000100a00 */
[----:B------:R3:W-:Y:S04]  /*63240*/  STL.64 [R1+0x64d8], R224 ;  /* 0x0064d8e001007387 */ /* 0x0007e80000100a00 */
        /* <DEDUP_REMOVED lines=10> */
[----:B-1----:R-:W4:Y:S04]  /*632f0*/  LDL.LU R248, [R1+0x3c0] ;  /* 0x0003c00001f87983 */ /* 0x002f280000300800 */
[----:B------:R-:W4:Y:S04]  /*63300*/  LDL.LU R249, [R1+0x3c4] ;  /* 0x0003c40001f97983 */ /* 0x000f280000300800 */
[----:B------:R-:W4:Y:S04]  /*63310*/  LDL.LU R250, [R1+0x3c8] ;  /* 0x0003c80001fa7983 */ /* 0x000f280000300800 */
[----:B------:R-:W4:Y:S04]  /*63320*/  LDL.LU R251, [R1+0x3cc] ;  /* 0x0003cc0001fb7983 */ /* 0x000f280000300800 */
[----:B------:R-:W4:Y:S04]  /*63330*/  LDL.LU R244, [R1+0x3d0] ;  /* 0x0003d00001f47983 */ /* 0x000f280000300800 */
[----:B------:R-:W4:Y:S04]  /*63340*/  LDL.LU R245, [R1+0x3d4] ;  /* 0x0003d40001f57983 */ /* 0x000f280000300800 */
[----:B------:R-:W4:Y:S04]  /*63350*/  LDL.LU R246, [R1+0x3d8] ;  /* 0x0003d80001f67983 */ /* 0x000f280000300800 */
[----:B------:R-:W4:Y:S04]  /*63360*/  LDL.LU R247, [R1+0x3dc] ;  /* 0x0003dc0001f77983 */ /* 0x000f280000300800 */
[----:B--2---:R-:W2:Y:S04]  /*63370*/  LDL.LU R236, [R1+0x3f0] ;  /* 0x0003f00001ec7983 */ /* 0x004ea80000300800 */
[----:B------:R-:W2:Y:S04]  /*63380*/  LDL.LU R237, [R1+0x3f4] ;  /* 0x0003f40001ed7983 */ /* 0x000ea80000300800 */
[----:B------:R-:W2:Y:S04]  /*63390*/  LDL.LU R238, [R1+0x3f8] ;  /* 0x0003f80001ee7983 */ /* 0x000ea80000300800 */
[----:B------:R-:W2:Y:S04]  /*633a0*/  LDL.LU R239, [R1+0x3fc] ;  /* 0x0003fc0001ef7983 */ /* 0x000ea80000300800 */
[----:B---3--:R-:W3:Y:S04]  /*633b0*/  LDL.LU R224, [R1+0x400] ;  /* 0x0004000001e07983 */ /* 0x008ee80000300800 */
        /* <DEDUP_REMOVED lines=107> */
[----:B------:R-:W3:Y:S01]  /*63a70*/  LDL R235, [R1+0xc50] ;  /* 0x000c500001eb7983 */ /* 0x000ee20000100800 */
[C---:B--2---:R-:W-:Y:S11]  /*63a80*/  HMMA.1688.F32.TF32 R8, R132.reuse, R50, R8 ;  /* 0x000000328408723c */ /* 0x044ff60000081008 */
[----:B------:R-:W-:Y:S11]  /*63a90*/  @!UPT UIADD3 URZ, URZ, URZ, URZ ;  /* 0x0000003f3f3ff290 */ /* 0x000ff6000fffe03f */
[----:B------:R-:W-:Y:S01]  /*63aa0*/  @!UPT UIADD3 URZ, URZ, URZ, URZ ;  /* 0x0000003f3f3ff290 */ /* 0x000fe2000fffe03f */
        /* <DEDUP_REMOVED lines=16> */
[----:B-1----:R-:W2:Y:S01]  /*63bb0*/  LDL.LU.64 R62, [R1+0x6630] ;  /* 0x00663000013e7983 */ /* 0x002ea20000300a00 */
[C---:B------:R-:W-:Y:S03]  /*63bc0*/  HMMA.1688.F32.TF32 R172, R132.reuse, R58, R172 ;  /* 0x0000003a84ac723c */ /* 0x040fe600000810ac */
[----:B------:R-:W3:Y:S05]  /*63bd0*/  LDL.LU.64 R60, [R1+0x6628] ;  /* 0x00662800013c7983 */ /* 0x000eea0000300a00 */
        /* <DEDUP_REMOVED lines=8> */
[----:B--2---:R-:W-:Y:S01]  /*63c60*/  HMMA.1688.F32.TF32 R132, R132, R62, R128 ;  /* 0x0000003e8484723c */ /* 0x004fe20000081080 */
[----:B------:R-:W3:Y:S04]  /*63c70*/  LDL.LU.64 R130, [R1+0x6620] ;  /* 0x0066200001827983 */ /* 0x000ee80000300a00 */
[----:B------:R-:W2:Y:S11]  /*63c80*/  LDL.LU.64 R128, [R1+0x6618] ;  /* 0x0066180001807983 */ /* 0x000eb60000300a00 */
[----:B------:R-:W-:Y:S07]  /*63c90*/  @!UPT UIADD3 URZ, URZ, URZ, URZ ;  /* 0x0000003f3f3ff290 */ /* 0x000fee000fffe03f */
[----:B------:R1:W-:Y:S04]  /*63ca0*/  STL.64 [R1+0x30], R132 ;  /* 0x0000308401007387 */ /* 0x0003e80000100a00 */
[----:B------:R4:W-:Y:S04]  /*63cb0*/  STL.64 [R1+0x38], R134 ;  /* 0x0000388601007387 */ /* 0x0009e80000100a00 */
[----:B-1----:R-:W2:Y:S04]  /*63cc0*/  LDL.LU R132, [R1+0x440] ;  /* 0x0004400001847983 */ /* 0x002ea80000300800 */
[----:B------:R-:W2:Y:S04]  /*63cd0*/  LDL.LU R133, [R1+0x444] ;  /* 0x0004440001857983 */ /* 0x000ea80000300800 */
[----:B----4-:R-:W2:Y:S04]  /*63ce0*/  LDL.LU R134, [R1+0x448] ;  /* 0x0004480001867983 */ /* 0x010ea80000300800 */
[----:B------:R-:W2:Y:S01]  /*63cf0*/  LDL.LU R135, [R1+0x44c] ;  /* 0x00044c0001877983 */ /* 0x000ea20000300800 */
[C---:B---3--:R-:W-:Y:S11]  /*63d00*/  HMMA.1688.F32.TF32 R124, R208.reuse, R130, R124 ;  /* 0x00000082d07c723c */ /* 0x048ff6000008107c */
[----:B------:R-:W-:Y:S11]  /*63d10*/  @!UPT UIADD3 URZ, URZ, URZ, URZ ;  /* 0x0000003f3f3ff290 */ /* 0x000ff6000fffe03f */
[----:B------:R-:W-:Y:S01]  /*63d20*/  @!UPT UIADD3 URZ, URZ, URZ, URZ ;  /* 0x0000003f3f3ff290 */ /* 0x000fe2000fffe03f */
[----:B------:R-:W-:Y:S04]  /*63d30*/  STL.64 [R1+0x750], R124 ;  /* 0x0007507c01007387 */ /* 0x000fe80000100a00 */
[----:B------:R1:W-:Y:S04]  /*63d40*/  STL.64 [R1+0x758], R126 ;  /* 0x0007587e01007387 */ /* 0x0003e80000100a00 */
[----:B-1----:R-:W3:Y:S04]  /*63d50*/  LDL.LU.64 R126, [R1+0x6610] ;  /* 0x00661000017e7983 */ /* 0x002ee80000300a00 */
[----:B------:R-:W4:Y:S01]  /*63d60*/  LDL.LU.64 R124, [R1+0x6608] ;  /* 0x00660800017c7983 */ /* 0x000f220000300a00 */
        /* <DEDUP_REMOVED lines=33> */
[----:B-1----:R-:W2:Y:S04]  /*63f80*/  LDL.LU.64 R106, [R1+0x65c0] ;  /* 0x0065c000016a7983 */ /* 0x002ea80000300a00 */
[----:B------:R-:W3:Y:S01]  /*63f90*/  LDL.LU.64 R104, [R1+0x65b8] ;  /* 0x0065b80001687983 */ /* 0x000ee20000300a00 */
[C---:B------:R-:W-:Y:S08]  /*63fa0*/  HMMA.1688.F32.TF32 R164, R208.reuse, R70, R164 ;  /* 0x00000046d0a4723c */ /* 0x040ff000000810a4 */
[C---:B--2---:R-:W-:Y:S11]  /*63fb0*/  HMMA.1688.F32.TF32 R132, R208.reuse, R106, R132 ;  /* 0x0000006ad084723c */ /* 0x044ff60000081084 */
[----:B------:R-:W-:Y:S11]  /*63fc0*/  @!UPT UIADD3 URZ, URZ, URZ, URZ ;  /* 0x0000003f3f3ff290 */ /* 0x000ff6000fffe03f */
[----:B------:R-:W-:Y:S01]  /*63fd0*/  @!UPT UIADD3 URZ, URZ, URZ, URZ ;  /* 0x0000003f3f3ff290 */ /* 0x000fe2000fffe03f */
[----:B------:R-:W-:Y:S04]  /*63fe0*/  STL.64 [R1+0x6f0], R132 ;  /* 0x0006f08401007387 */ /* 0x000fe80000100a00 */
[----:B------:R1:W-:Y:S02]  /*63ff0*/  STL.64 [R1+0x6f8], R134 ;  /* 0x0006f88601007387 */ /* 0x0003e40000100a00 */
[C---:B-1----:R-:W-:Y:S08]  /*64000*/  HMMA.1688.F32.TF32 R132, R208.reuse, R102, R212 ;  /* 0x00000066d084723c */ /* 0x042ff000000810d4 */
[C---:B------:R-:W-:Y:S08]  /*64010*/  HMMA.1688.F32.TF32 R212, R208.reuse, R98, R216 ;  /* 0x00000062d0d4723c */ /* 0x040ff000000810d8 */
[C---:B------:R-:W-:Y:S07]  /*64020*/  HMMA.1688.F32.TF32 R216, R208.reuse, R94, R220 ;  /* 0x0000005ed0d8723c */ /* 0x040fee00000810dc */
[----:B------:R-:W-:Y:S04]  /*64030*/  STL.64 [R1+0x6e0], R132 ;  /* 0x0006e08401007387 */ /* 0x000fe80000100a00 */
[----:B------:R1:W-:Y:S02]  /*64040*/  STL.64 [R1+0x6e8], R134 ;  /* 0x0006e88601007387 */ /* 0x0003e40000100a00 */
[C---:B-1----:R-:W-:Y:S02]  /*64050*/  HMMA.1688.F32.TF32 R132, R208.reuse, R90, R224 ;  /* 0x0000005ad084723c */ /* 0x042fe400000810e0 */
[----:B------:R-:W-:Y:S04]  /*64060*/  STL.64 [R1+0x6d0], R212 ;  /* 0x0006d0d401007387 */ /* 0x000fe80000100a00 */
[----:B------:R1:W-:Y:S04]  /*64070*/  STL.64 [R1+0x6d8], R214 ;  /* 0x0006d8d601007387 */ /* 0x0003e80000100a00 */
[----:B------:R-:W-:Y:S04]  /*64080*/  STL.64 [R1+0x6c0], R216 ;  /* 0x0006c0d801007387 */ /* 0x000fe80000100a00 */
[----:B------:R2:W-:Y:S01]  /*64090*/  STL.64 [R1+0x6c8], R218 ;  /* 0x0006c8da01007387 */ /* 0x0005e20000100a00 */
[----:B-1----:R-:W-:Y:S01]  /*640a0*/  HMMA.1688.F32.TF32 R212, R208, R86, R236 ;  /* 0x00000056d0d4723c */ /* 0x002fe200000810ec */
[----:B------:R-:W-:-:S02]  /*640b0*/  IMAD.MOV.U32 R130, RZ, RZ, R97 ;  /* 0x000000ffff827224 */ /* 0x000fc400078e0061 */
[----:B------:R-:W-:Y:S01]  /*640c0*/  IMAD.MOV.U32 R131, RZ, RZ, R80 ;  /* 0x000000ffff837224 */ /* 0x000fe200078e0050 */
[----:B------:R-:W-:Y:S01]  /*640d0*/  MOV R123, R52 ;  /* 0x00000034007b7202 */ /* 0x000fe20000000f00 */
[----:B------:R-:W-:-:S03]  /*640e0*/  IMAD.MOV.U32 R119, RZ, RZ, R84 ;  /* 0x000000ffff777224 */ /* 0x000fc600078e0054 */
[----:B------:R-:W-:Y:S01]  /*640f0*/  STL.64 [R1+0x6b0], R132 ;  /* 0x0006b08401007387 */ /* 0x000fe20000100a00 */
[----:B--2---:R-:W-:Y:S03]  /*64100*/  HMMA.1688.F32.TF32 R216, R208, R82, R240 ;  /* 0x00000052d0d8723c */ /* 0x004fe600000810f0 */
[----:B------:R1:W-:Y:S01]  /*64110*/  STL.64 [R1+0x6b8], R134 ;  /* 0x0006b88601007387 */ /* 0x0003e20000100a00 */
[----:B------:R-:W-:-:S03]  /*64120*/  IMAD.MOV.U32 R122, RZ, RZ, R53 ;  /* 0x000000ffff7a7224 */ /* 0x000fc600078e0035 */
[----:B------:R-:W-:Y:S04]  /*64130*/  LDS R90, [R252+0x42400] ;  /* 0x04240000fc5a7984 */ /* 0x000fe80000000800 */
[----:B------:R-:W-:Y:S01]  /*64140*/  LDS R91, [R235+0x42400] ;  /* 0x04240000eb5b7984 */ /* 0x000fe20000000800 */
[C---:B-1----:R-:W-:Y:S03]  /*64150*/  HMMA.1688.F32.TF32 R132, R208.reuse, R78, R244 ;  /* 0x0000004ed084723c */ /* 0x042fe600000810f4 */
[----:B------:R-:W-:Y:S04]  /*64160*/  STL.64 [R1+0x6a0], R212 ;  /* 0x0006a0d401007387 */ /* 0x000fe80000100a00 */
[----:B------:R1:W-:Y:S04]  /*64170*/  STL.64 [R1+0x6a8], R214 ;  /* 0x0006a8d601007387 */ /* 0x0003e80000100a00 */
[----:B------:R-:W-:Y:S04]  /*64180*/  STL.64 [R1+0x690], R216 ;  /* 0x000690d801007387 */ /* 0x000fe80000100a00 */
[----:B------:R-:W-:Y:S01]  /*64190*/  STL.64 [R1+0x698], R218 ;  /* 0x000698da01007387 */ /* 0x000fe20000100a00 */
[C---:B-1----:R-:W-:Y:S07]  /*641a0*/  HMMA.1688.F32.TF32 R212, R208.reuse, R74, R248 ;  /* 0x0000004ad0d4723c */ /* 0x042fee00000810f8 */
[----:B------:R-:W-:Y:S04]  /*641b0*/  STL.64 [R1+0x680], R132 ;  /* 0x0006808401007387 */ /* 0x000fe80000100a00 */
[----:B------:R1:W-:Y:S02]  /*641c0*/  STL.64 [R1+0x688], R134 ;  /* 0x0006888601007387 */ /* 0x0003e40000100a00 */
[----:B-1----:R-:W-:Y:S10]  /*641d0*/  HMMA.1688.F32.TF32 R132, R208, R66, R228 ;  /* 0x00000042d084723c */ /* 0x002ff400000810e4 */
[----:B------:R-:W-:Y:S04]  /*641e0*/  STL.64 [R1+0x670], R212 ;  /* 0x000670d401007387 */ /* 0x000fe80000100a00 */
[----:B------:R-:W-:Y:S01]  /*641f0*/  STL.64 [R1+0x678], R214 ;  /* 0x000678d601007387 */ /* 0x000fe20000100a00 */
[----:B------:R-:W-:-:S03]  /*64200*/  IMAD.MOV.U32 R228, RZ, RZ, R81 ;  /* 0x000000ffffe47224 */ /* 0x000fc600078e0051 */
[----:B------:R1:W-:Y:S01]  /*64210*/  STL.64 [R1+0x2f0], R164 ;  /* 0x0002f0a401007387 */ /* 0x0003e20000100a00 */
[----:B------:R-:W-:-:S03]  /*64220*/  MOV R229, R117 ;  /* 0x0000007500e57202 */ /* 0x000fc60000000f00 */
[----:B------:R2:W-:Y:S01]  /*64230*/  STL.64 [R1+0x2f8], R166 ;  /* 0x0002f8a601007387 */ /* 0x0005e20000100a00 */
[----:B------:R-:W-:-:S03]  /*64240*/  IMAD.MOV.U32 R230, RZ, RZ, R116 ;  /* 0x000000ffffe67224 */ /* 0x000fc600078e0074 */
[----:B------:R-:W4:Y:S01]  /*64250*/  LDL.LU R81, [R1+0x65b4] ;  /* 0x0065b40001517983 */ /* 0x000f220000300800 */
[----:B------:R-:W-:-:S03]  /*64260*/  IMAD.MOV.U32 R231, RZ, RZ, R44 ;  /* 0x000000ffffe77224 */ /* 0x000fc600078e002c */
[----:B------:R3:W-:Y:S01]  /*64270*/  STL.64 [R1+0x2e0], R132 ;  /* 0x0002e08401007387 */ /* 0x0007e20000100a00 */
[----:B-1----:R-:W-:-:S03]  /*64280*/  MOV R164, R45 ;  /* 0x0000002d00a47202 */ /* 0x002fc60000000f00 */
[----:B------:R1:W-:Y:S01]  /*64290*/  STL.64 [R1+0x2e8], R134 ;  /* 0x0002e88601007387 */ /* 0x0003e20000100a00 */
[----:B------:R-:W-:-:S03]  /*642a0*/  IMAD.MOV.U32 R165, RZ, RZ, R56 ;  /* 0x000000ffffa57224 */ /* 0x000fc600078e0038 */
[----:B------:R-:W4:Y:S01]  /*642b0*/  LDL.LU R117, [R1+0x65b0] ;  /* 0x0065b00001757983 */ /* 0x000f220000300800 */
[----:B--2---:R-:W-:-:S03]  /*642c0*/  IMAD.MOV.U32 R166, RZ, RZ, R57 ;  /* 0x000000ffffa67224 */ /* 0x004fc600078e0039 */
        /* <DEDUP_REMOVED lines=13> */
[----:B---3--:R-:W-:-:S03]  /*643a0*/  MOV R245, R105 ;  /* 0x0000006900f57202 */ /* 0x008fc60000000f00 */
        /* <DEDUP_REMOVED lines=10> */
[----:B------:R-:W3:Y:S01]  /*64450*/  LDL.LU R77, [R1+0x6574] ;  /* 0x00657400014d7983 */ /* 0x000ee20000300800 */
[----:B------:R-:W-:Y:S01]  /*64460*/  IMAD.MOV.U32 R241, RZ, RZ, R101 ;  /* 0x000000fffff17224 */ /* 0x000fe200078e0065 */
[----:B------:R-:W-:Y:S01]  /*64470*/  MOV R243, R64 ;  /* 0x0000004000f37202 */ /* 0x000fe20000000f00 */
[----:B------:R-:W-:Y:S01]  /*64480*/  IMAD.MOV.U32 R242, RZ, RZ, R100 ;  /* 0x000000fffff27224 */ /* 0x000fe200078e0064 */
[----:B------:R-:W3:Y:S01]  /*64490*/  LDL.LU R101, [R1+0x6570] ;  /* 0x0065700001657983 */ /* 0x000ee20000300800 */
[----:B------:R-:W-:-:S03]  /*644a0*/  IMAD.MOV.U32 R236, RZ, RZ, R65 ;  /* 0x000000ffffec7224 */ /* 0x000fc600078e0041 */
[----:B------:R-:W3:Y:S01]  /*644b0*/  LDL.LU R100, [R1+0x656c] ;  /* 0x00656c0001647983 */ /* 0x000ee20000300800 */
[----:B------:R-:W-:Y:S01]  /*644c0*/  IMAD.MOV.U32 R237, RZ, RZ, R68 ;  /* 0x000000ffffed7224 */ /* 0x000fe200078e0044 */
[----:B------:R-:W-:Y:S02]  /*644d0*/  MOV R238, R69 ;  /* 0x0000004500ee7202 */ /* 0x000fe40000000f00 */
[----:B------:R-:W3:Y:S01]  /*644e0*/  LDL.LU R64, [R1+0x6568] ;  /* 0x0065680001407983 */ /* 0x000ee20000300800 */
[----:B------:R-:W-:-:S03]  /*644f0*/  IMAD.MOV.U32 R239, RZ, RZ, R112 ;  /* 0x000000ffffef7224 */ /* 0x000fc600078e0070 */
[----:B------:R-:W3:Y:S01]  /*64500*/  LDL.LU R65, [R1+0x6564] ;  /* 0x0065640001417983 */ /* 0x000ee20000300800 */
[----:B------:R-:W-:-:S03]  /*64510*/  IMAD.MOV.U32 R224, RZ, RZ, R113 ;  /* 0x000000ffffe07224 */ /* 0x000fc600078e0071 */
[----:B------:R-:W3:Y:S01]  /*64520*/  LDL.LU R68, [R1+0x6560] ;  /* 0x0065600001447983 */ /* 0x000ee20000300800 */
[----:B------:R-:W-:-:S03]  /*64530*/  MOV R225, R93 ;  /* 0x0000005d00e17202 */ /* 0x000fc60000000f00 */
[----:B------:R-:W3:Y:S01]  /*64540*/  LDL.LU R69, [R1+0x655c] ;  /* 0x00655c0001457983 */ /* 0x000ee20000300800 */
[----:B------:R-:W-:-:S03]  /*64550*/  MOV R132, R92 ;  /* 0x0000005c00847202 */ /* 0x000fc60000000f00 */
[----:B------:R-:W3:Y:S01]  /*64560*/  LDL.LU R112, [R1+0x6558] ;  /* 0x0065580001707983 */ /* 0x000ee20000300800 */
[----:B------:R-:W-:-:S03]  /*64570*/  IMAD.MOV.U32 R133, RZ, RZ, R88 ;  /* 0x000000ffff857224 */ /* 0x000fc600078e0058 */
[----:B------:R-:W3:Y:S01]  /*64580*/  LDL.LU R113, [R1+0x6554] ;  /* 0x0065540001717983 */ /* 0x000ee20000300800 */
[----:B-1----:R-:W-:-:S03]  /*64590*/  IMAD.MOV.U32 R134, RZ, RZ, R89 ;  /* 0x000000ffff867224 */ /* 0x002fc600078e0059 */
[----:B------:R-:W3:Y:S01]  /*645a0*/  LDL.LU R93, [R1+0x6550] ;  /* 0x00655000015d7983 */ /* 0x000ee20000300800 */
[----:B------:R-:W-:-:S03]  /*645b0*/  MOV R135, R96 ;  /* 0x0000006000877202 */ /* 0x000fc60000000f00 */
[----:B------:R-:W3:Y:S04]  /*645c0*/  LDL.LU R92, [R1+0x654c] ;  /* 0x00654c00015c7983 */ /* 0x000ee80000300800 */
[----:B------:R-:W3:Y:S04]  /*645d0*/  LDL.LU R88, [R1+0x6548] ;  /* 0x0065480001587983 */ /* 0x000ee80000300800 */
[----:B------:R-:W3:Y:S04]  /*645e0*/  LDL.LU R89, [R1+0x6544] ;  /* 0x0065440001597983 */ /* 0x000ee80000300800 */
[----:B------:R-:W3:Y:S04]  /*645f0*/  LDL.LU R96, [R1+0x6540] ;  /* 0x0065400001607983 */ /* 0x000ee80000300800 */
[----:B------:R-:W3:Y:S04]  /*64600*/  LDL.LU R97, [R1+0x653c] ;  /* 0x00653c0001617983 */ /* 0x000ee80000300800 */
[----:B------:R-:W3:Y:S01]  /*64610*/  LDL.LU R80, [R1+0x6538] ;  /* 0x0065380001507983 */ /* 0x000ee20000300800 */
[----:B----4-:R-:W-:-:S03]  /*64620*/  IMAD.MOV.U32 R118, RZ, RZ, R81 ;  /* 0x000000ffff767224 */ /* 0x010fc600078e0051 */
[----:B------:R-:W4:Y:S04]  /*64630*/  LDL.LU R81, [R1+0x6534] ;  /* 0x0065340001517983 */ /* 0x000f280000300800 */
[----:B------:R-:W4:Y:S01]  /*64640*/  LDL.LU R84, [R1+0x6530] ;  /* 0x0065300001547983 */ /* 0x000f220000300800 */
[----:B--2---:R-:W-:Y:S01]  /*64650*/  IMAD.MOV.U32 R111, RZ, RZ, R72 ;  /* 0x000000ffff6f7224 */ /* 0x004fe200078e0048 */
[----:B------:R-:W-:Y:S02]  /*64660*/  MOV R110, R85 ;  /* 0x00000055006e7202 */ /* 0x000fe40000000f00 */
[----:B------:R-:W2:Y:S04]  /*64670*/  LDL.LU R85, [R1+0x652c] ;  /* 0x00652c0001557983 */ /* 0x000ea80000300800 */
[----:B------:R-:W2:Y:S01]  /*64680*/  LDL.LU R72, [R1+0x6528] ;  /* 0x0065280001487983 */ /* 0x000ea20000300800 */
[----:B---3--:R-:W-:Y:S01]  /*64690*/  MOV R107, R76 ;  /* 0x0000004c006b7202 */ /* 0x008fe20000000f00 */
[----:B------:R-:W-:-:S02]  /*646a0*/  IMAD.MOV.U32 R106, RZ, RZ, R73 ;  /* 0x000000ffff6a7224 */ /* 0x000fc400078e0049 */
[----:B------:R-:W3:Y:S04]  /*646b0*/  LDL.LU R73, [R1+0x6524] ;  /* 0x0065240001497983 */ /* 0x000ee80000300800 */
[----:B------:R-:W3:Y:S01]  /*646c0*/  LDL.LU R76, [R1+0x6520] ;  /* 0x00652000014c7983 */ /* 0x000ee20000300800 */
[----:B------:R-:W-:Y:S02]  /*646d0*/  IMAD.MOV.U32 R103, RZ, RZ, R0 ;  /* 0x000000ffff677224 */ /* 0x000fe400078e0000 */
[----:B------:R-:W-:Y:S02]  /*646e0*/  IMAD.MOV.U32 R102, RZ, RZ, R77 ;  /* 0x000000ffff667224 */ /* 0x000fe400078e004d */
[----:B------:R-:W3:Y:S04]  /*646f0*/  LDL.LU R77, [R1+0x651c] ;  /* 0x00651c00014d7983 */ /* 0x000ee80000300800 */
[----:B------:R-:W3:Y:S01]  /*64700*/  LDL.LU R0, [R1+0x6518] ;  /* 0x0065180001007983 */ /* 0x000ee20000300800 */
[----:B------:R-:W-:-:S02]  /*64710*/  IMAD.MOV.U32 R99, RZ, RZ, R64 ;  /* 0x000000ffff637224 */ /* 0x000fc400078e0040 */
[----:B------:R-:W-:Y:S01]  /*64720*/  IMAD.MOV.U32 R98, RZ, RZ, R65 ;  /* 0x000000ffff627224 */ /* 0x000fe200078e0041 */
[----:B------:R-:W-:Y:S01]  /*64730*/  MOV R221, R96 ;  /* 0x0000006000dd7202 */ /* 0x000fe20000000f00 */
[----:B------:R-:W-:Y:S01]  /*64740*/  IMAD.MOV.U32 R96, RZ, RZ, R69 ;  /* 0x000000ffff607224 */ /* 0x000fe200078e0045 */
[----:B------:R-:W-:Y:S01]  /*64750*/  MOV R219, R80 ;  /* 0x0000005000db7202 */ /* 0x000fe20000000f00 */
[----:B------:R-:W-:Y:S01]  /*64760*/  IMAD.MOV.U32 R220, RZ, RZ, R97 ;  /* 0x000000ffffdc7224 */ /* 0x000fe200078e0061 */
[----:B------:R-:W-:Y:S01]  /*64770*/  MOV R97, R68 ;  /* 0x0000004400617202 */ /* 0x000fe20000000f00 */
[----:B------:R-:W-:Y:S02]  /*64780*/  IMAD.MOV.U32 R222, RZ, RZ, R89 ;  /* 0x000000ffffde7224 */ /* 0x000fe400078e0059 */
[----:B------:R-:W-:Y:S01]  /*64790*/  IMAD.MOV.U32 R223, RZ, RZ, R88 ;  /* 0x000000ffffdf7224 */ /* 0x000fe200078e0058 */
[----:B------:R-:W-:Y:S01]  /*647a0*/  MOV R94, R113 ;  /* 0x00000071005e7202 */ /* 0x000fe20000000f00 */
[----:B------:R-:W-:Y:S01]  /*647b0*/  IMAD.MOV.U32 R95, RZ, RZ, R112 ;  /* 0x000000ffff5f7224 */ /* 0x000fe200078e0070 */
[----:B------:R-:W-:Y:S01]  /*647c0*/  MOV R112, R57 ;  /* 0x0000003900707202 */ /* 0x000fe20000000f00 */
[----:B------:R-:W-:Y:S01]  /*647d0*/  IMAD.MOV.U32 R113, RZ, RZ, R56 ;  /* 0x000000ffff717224 */ /* 0x000fe200078e0038 */
[C---:B------:R-:W-:Y:S01]  /*647e0*/  HMMA.1688.F32.TF32 R96, R208.reuse, R22, R96 ;  /* 0x00000016d060723c */ /* 0x040fe20000081060 */
[----:B------:R-:W-:Y:S01]  /*647f0*/  IMAD.MOV.U32 R114, RZ, RZ, R45 ;  /* 0x000000ffff727224 */ /* 0x000fe200078e002d */
[----:B------:R-:W-:Y:S01]  /*64800*/  MOV R115, R44 ;  /* 0x0000002c00737202 */ /* 0x000fe20000000f00 */
[----:B------:R-:W-:Y:S04]  /*64810*/  LDS R88, [R252+0x42000] ;  /* 0x04200000fc587984 */ /* 0x000fe80000000800 */
[----:B------:R-:W-:Y:S01]  /*64820*/  LDS R89, [R235+0x42000] ;  /* 0x04200000eb597984 */ /* 0x000fe20000000800 */
[----:B------:R-:W-:Y:S01]  /*64830*/  HMMA.1688.F32.TF32 R56, R208, R58, R220 ;  /* 0x0000003ad038723c */ /* 0x000fe200000810dc */
[----:B------:R-:W-:Y:S01]  /*64840*/  MOV R126, R49 ;  /* 0x00000031007e7202 */ /* 0x000fe20000000f00 */
[----:B------:R-:W-:-:S02]  /*64850*/  IMAD.MOV.U32 R127, RZ, RZ, R48 ;  /* 0x000000ffff7f7224 */ /* 0x000fc400078e0030 */
[----:B----4-:R-:W-:Y:S02]  /*64860*/  IMAD.MOV.U32 R218, RZ, RZ, R81 ;  /* 0x000000ffffda7224 */ /* 0x010fe400078e0051 */
[----:B------:R-:W-:Y:S01]  /*64870*/  IMAD.MOV.U32 R217, RZ, RZ, R84 ;  /* 0x000000ffffd97224 */ /* 0x000fe200078e0054 */
[----:B--2---:R-:W-:Y:S01]  /*64880*/  MOV R216, R85 ;  /* 0x0000005500d87202 */ /* 0x004fe20000000f00 */
[----:B------:R-:W-:Y:S01]  /*64890*/  IMAD.MOV.U32 R215, RZ, RZ, R72 ;  /* 0x000000ffffd77224 */ /* 0x000fe200078e0048 */
[----:B---3--:R-:W-:Y:S01]  /*648a0*/  MOV R214, R73 ;  /* 0x0000004900d67202 */ /* 0x008fe20000000f00 */
[----:B------:R-:W-:Y:S02]  /*648b0*/  IMAD.MOV.U32 R213, RZ, RZ, R76 ;  /* 0x000000ffffd57224 */ /* 0x000fe400078e004c */
[----:B------:R-:W-:Y:S01]  /*648c0*/  IMAD.MOV.U32 R212, RZ, RZ, R77 ;  /* 0x000000ffffd47224 */ /* 0x000fe200078e004d */
[----:B------:R-:W1:Y:S04]  /*648d0*/  LDSM.16.M88.4 R84, [R0+0x80] ;  /* 0x000080000054783b */ /* 0x000e680000000200 */
[----:B------:R-:W2:Y:S04]  /*648e0*/  LDSM.16.M88.4 R80, [R0+0x1080] ;  /* 0x001080000050783b */ /* 0x000ea80000000200 */
[----:B------:R-:W3:Y:S04]  /*648f0*/  LDSM.16.M88.4 R76, [R0+0x2080] ;  /* 0x00208000004c783b */ /* 0x000ee80000000200 */
[----:B------:R-:W4:Y:S04]  /*64900*/  LDSM.16.M88.4 R72, [R0+0x3080] ;  /* 0x003080000048783b */ /* 0x000f280000000200 */
[----:B------:R-:W3:Y:S04]  /*64910*/  LDSM.16.M88.4 R68, [R0+0x4080] ;  /* 0x004080000044783b */ /* 0x000ee80000000200 */
[----:B------:R-:W4:Y:S01]  /*64920*/  LDSM.16.M88.4 R64, [R0+0x5080] ;  /* 0x005080000040783b */ /* 0x000f220000000200 */
[C---:B------:R-:W-:Y:S08]  /*64930*/  HMMA.1688.F32.TF32 R212, R208.reuse, R26, R212 ;  /* 0x0000001ad0d4723c */ /* 0x040ff000000810d4 */
[C---:B------:R-:W-:Y:S01]  /*64940*/  HMMA.1688.F32.TF32 R216, R208.reuse, R18, R216 ;  /* 0x00000012d0d8723c */ /* 0x040fe200000810d8 */
[----:B-1----:R-:W-:Y:S04]  /*64950*/  STL [R1+0x6478], R86 ;  /* 0x0064785601007387 */ /* 0x002fe80000100800 */
[----:B------:R-:W-:Y:S04]  /*64960*/  STL [R1+0x6474], R87 ;  /* 0x0064745701007387 */ /* 0x000fe80000100800 */
[----:B--2---:R-:W-:Y:S04]  /*64970*/  STL [R1+0x6470], R82 ;  /* 0x0064705201007387 */ /* 0x004fe80000100800 */
[----:B------:R-:W-:Y:S04]  /*64980*/  STL [R1+0x646c], R83 ;  /* 0x00646c5301007387 */ /* 0x000fe80000100800 */
[----:B---3--:R-:W-:Y:S04]  /*64990*/  STL [R1+0x6464], R78 ;  /* 0x0064644e01007387 */ /* 0x008fe80000100800 */
[----:B------:R-:W-:Y:S04]  /*649a0*/  STL [R1+0x6460], R79 ;  /* 0x0064604f01007387 */ /* 0x000fe80000100800 */
[----:B----4-:R-:W-:Y:S04]  /*649b0*/  STL [R1+0x6450], R74 ;  /* 0x0064504a01007387 */ /* 0x010fe80000100800 */
[----:B------:R-:W-:Y:S04]  /*649c0*/  STL [R1+0x644c], R75 ;  /* 0x00644c4b01007387 */ /* 0x000fe80000100800 */
[----:B------:R-:W-:Y:S04]  /*649d0*/  STL [R1+0x6454], R70 ;  /* 0x0064544601007387 */ /* 0x000fe80000100800 */
[----:B------:R-:W-:Y:S04]  /*649e0*/  STL [R1+0x6448], R71 ;  /* 0x0064484701007387 */ /* 0x000fe80000100800 */
[----:B------:R-:W-:Y:S04]  /*649f0*/  STL [R1+0x6444], R66 ;  /* 0x0064444201007387 */ /* 0x000fe80000100800 */
[----:B------:R-:W-:Y:S04]  /*64a00*/  STL [R1+0x6440], R67 ;  /* 0x0064404301007387 */ /* 0x000fe80000100800 */
        /* <DEDUP_REMOVED lines=8> */
[----:B------:R-:W4:Y:S04]  /*64a90*/  LDL.LU.64 R222, [R1+0x64f0] ;  /* 0x0064f00001de7983 */ /* 0x000f280000300a00 */
[----:B------:R-:W4:Y:S04]  /*64aa0*/  LDL.LU.64 R220, [R1+0x64e8] ;  /* 0x0064e80001dc7983 */ /* 0x000f280000300a00 */
[----:B------:R-:W-:Y:S04]  /*64ab0*/  STL.64 [R1+0x2b0], R56 ;  /* 0x0002b03801007387 */ /* 0x000fe80000100a00 */
[----:B------:R1:W-:Y:S02]  /*64ac0*/  STL.64 [R1+0x2b8], R58 ;  /* 0x0002b83a01007387 */ /* 0x0003e40000100a00 */
[C---:B-1----:R-:W-:Y:S08]  /*64ad0*/  HMMA.1688.F32.TF32 R56, R208.reuse, R30, R92 ;  /* 0x0000001ed038723c */ /* 0x042ff0000008105c */
[C---:B------:R-:W-:Y:S01]  /*64ae0*/  HMMA.1688.F32.TF32 R92, R208.reuse, R34, R100 ;  /* 0x00000022d05c723c */ /* 0x040fe20000081064 */
[----:B------:R-:W-:Y:S01]  /*64af0*/  IMAD.MOV.U32 R226, RZ, RZ, R61 ;  /* 0x000000ffffe27224 */ /* 0x000fe200078e003d */
[----:B------:R-:W-:Y:S11]  /*64b00*/  LDSM.16.M88.4 R100, [R0+0xe080] ;  /* 0x00e080000064783b */ /* 0x000ff60000000200 */
[----:B------:R-:W-:Y:S02]  /*64b10*/  @!UPT UIADD3 URZ, URZ, URZ, URZ ;  /* 0x0000003f3f3ff290 */ /* 0x000fe4000fffe03f */
[----:B------:R-:W-:Y:S04]  /*64b20*/  STL.64 [R1+0x2a0], R56 ;  /* 0x0002a03801007387 */ /* 0x000fe80000100a00 */
[----:B------:R1:W-:Y:S02]  /*64b30*/  STL.64 [R1+0x2a8], R58 ;  /* 0x0002a83a01007387 */ /* 0x0003e40000100a00 */
[C---:B-1----:R-:W-:Y:S02]  /*64b40*/  HMMA.1688.F32.TF32 R56, R208.reuse, R46, R104 ;  /* 0x0000002ed038723c */ /* 0x042fe40000081068 */
[----:B------:R-:W-:Y:S06]  /*64b50*/  STL.64 [R1+0x290], R96 ;  /* 0x0002906001007387 */ /* 0x000fec0000100a00 */
[----:B------:R-:W-:Y:S01]  /*64b60*/  HMMA.1688.F32.TF32 R44, R208, R38, R108 ;  /* 0x00000026d02c723c */ /* 0x000fe2000008106c */
[----:B------:R-:W-:Y:S04]  /*64b70*/  STL.64 [R1+0x298], R98 ;  /* 0x0002986201007387 */ /* 0x000fe80000100a00 */
[----:B------:R-:W-:Y:S04]  /*64b80*/  STL.64 [R1+0x280], R92 ;  /* 0x0002805c01007387 */ /* 0x000fe80000100a00 */
[----:B------:R1:W-:Y:S01]  /*64b90*/  STL.64 [R1+0x288], R94 ;  /* 0x0002885e01007387 */ /* 0x0003e20000100a00 */
[----:B------:R-:W-:-:S03]  /*64ba0*/  IMAD.MOV.U32 R227, RZ, RZ, R60 ;  /* 0x000000ffffe37224 */ /* 0x000fc600078e003c */
[----:B------:R-:W-:Y:S04]  /*64bb0*/  LDSM.16.M88.4 R108, [R0+0xc080] ;  /* 0x00c08000006c783b */ /* 0x000fe80000000200 */
[----:B------:R-:W-:Y:S01]  /*64bc0*/  STL.64 [R1+0x270], R56 ;  /* 0x0002703801007387 */ /* 0x000fe20000100a00 */
[C---:B-1----:R-:W-:Y:S03]  /*64bd0*/  HMMA.1688.F32.TF32 R92, R208.reuse, R14, R112 ;  /* 0x0000000ed05c723c */ /* 0x042fe60000081070 */
[----:B------:R1:W-:Y:S04]  /*64be0*/  STL.64 [R1+0x278], R58 ;  /* 0x0002783a01007387 */ /* 0x0003e80000100a00 */
[----:B------:R-:W-:Y:S04]  /*64bf0*/  STL.64 [R1+0x260], R44 ;  /* 0x0002602c01007387 */ /* 0x000fe80000100a00 */
[----:B------:R1:W-:Y:S02]  /*64c00*/  STL.64 [R1+0x268], R46 ;  /* 0x0002682e01007387 */ /* 0x0003e40000100a00 */
[C---:B-1----:R-:W-:Y:S02]  /*64c10*/  HMMA.1688.F32.TF32 R56, R208.reuse, R42, R116 ;  /* 0x0000002ad038723c */ /* 0x042fe40000081074 */
[----:B------:R-:W-:Y:S04]  /*64c20*/  LDSM.16.M88.4 R116, [R0+0xa080] ;  /* 0x00a080000074783b */ /* 0x000fe80000000200 */
[----:B------:R-:W-:Y:S02]  /*64c30*/  LDSM.16.M88.4 R112, [R0+0xb080] ;  /* 0x00b080000070783b */ /* 0x000fe40000000200 */
[C---:B------:R-:W-:Y:S02]  /*64c40*/  HMMA.1688.F32.TF32 R44, R208.reuse, R54, R120 ;  /* 0x00000036d02c723c */ /* 0x040fe40000081078 */
[----:B------:R-:W-:Y:S04]  /*64c50*/  LDSM.16.M88.4 R104, [R0+0xd080] ;  /* 0x00d080000068783b */ /* 0x000fe80000000200 */
[----:B------:R-:W-:Y:S02]  /*64c60*/  STL.64 [R1+0x250], R92 ;  /* 0x0002505c01007387 */ /* 0x000fe40000100a00 */
[C---:B------:R-:W-:Y:S02]  /*64c70*/  HMMA.1688.F32.TF32 R52, R208.reuse, R50, R124 ;  /* 0x00000032d034723c */ /* 0x040fe4000008107c */
[----:B------:R-:W-:Y:S04]  /*64c80*/  STL.64 [R1+0x258], R94 ;  /* 0x0002585e01007387 */ /* 0x000fe80000100a00 */
[----:B------:R-:W-:Y:S04]  /*64c90*/  LDSM.16.M88.4 R96, [R0+0xf080] ;  /* 0x00f080000060783b */ /* 0x000fe80000000200 */
[----:B------:R-:W-:Y:S01]  /*64ca0*/  STL.64 [R1+0x230], R56 ;  /* 0x0002303801007387 */ /* 0x000fe20000100a00 */
[C---:B------:R-:W-:Y:S03]  /*64cb0*/  HMMA.1688.F32.TF32 R48, R208.reuse, R10, R128 ;  /* 0x0000000ad030723c */ /* 0x040fe60000081080 */
[----:B------:R-:W-:Y:S04]  /*64cc0*/  STL.64 [R1+0x238], R58 ;  /* 0x0002383a01007387 */ /* 0x000fe80000100a00 */
[----:B------:R-:W-:Y:S04]  /*64cd0*/  STL.64 [R1+0x220], R44 ;  /* 0x0002202c01007387 */ /* 0x000fe80000100a00 */
[----:B------:R1:W-:Y:S04]  /*64ce0*/  STL.64 [R1+0x228], R46 ;  /* 0x0002282e01007387 */ /* 0x0003e80000100a00 */
[----:B------:R-:W-:Y:S04]  /*64cf0*/  LDSM.16.M88.4 R128, [R0+0x7080] ;  /* 0x007080000080783b */ /* 0x000fe80000000200 */
[----:B------:R-:W-:Y:S01]  /*64d00*/  LDSM.16.M88.4 R92, [R0+0x10080] ;  /* 0x01008000005c783b */ /* 0x000fe20000000200 */
[C---:B-1----:R-:W-:Y:S03]  /*64d10*/  HMMA.1688.F32.TF32 R44, R208.reuse, R6, R132 ;  /* 0x00000006d02c723c */ /* 0x042fe60000081084 */
[----:B------:R-:W-:Y:S04]  /*64d20*/  STL.64 [R1+0x210], R52 ;  /* 0x0002103401007387 */ /* 0x000fe80000100a00 */
[----:B------:R1:W-:Y:S04]  /*64d30*/  STL.64 [R1+0x218], R54 ;  /* 0x0002183601007387 */ /* 0x0003e80000100a00 */
[----:B------:R-:W-:Y:S04]  /*64d40*/  STL.64 [R1+0x200], R48 ;  /* 0x0002003001007387 */ /* 0x000fe80000100a00 */
[----:B------:R1:W-:Y:S02]  /*64d50*/  STL.64 [R1+0x208], R50 ;  /* 0x0002083201007387 */ /* 0x0003e40000100a00 */
[----:B-1----:R-:W-:Y:S02]  /*64d60*/  HMMA.1688.F32.TF32 R52, R208, R62, R224 ;  /* 0x0000003ed034723c */ /* 0x002fe400000810e0 */
[----:B------:R-:W1:Y:S04]  /*64d70*/  LDSM.16.M88.4 R132, [R0+0x6080] ;  /* 0x006080000084783b */ /* 0x000e680000000200 */
[----:B------:R-:W1:Y:S02]  /*64d80*/  LDSM.16.M88.4 R56, [R0+0x11080] ;  /* 0x011080000038783b */ /* 0x000e640000000200 */
[C---:B------:R-:W-:Y:S02]  /*64d90*/  HMMA.1688.F32.TF32 R48, R88.reuse, R84, R236 ;  /* 0x000000545830723c */ /* 0x040fe400000810ec */
[----:B------:R-:W-:Y:S04]  /*64da0*/  STL.64 [R1+0x1e0], R44 ;  /* 0x0001e02c01007387 */ /* 0x000fe80000100a00 */
[----:B------:R1:W-:Y:S04]  /*64db0*/  STL.64 [R1+0x1e8], R46 ;  /* 0x0001e82e01007387 */ /* 0x0003e80000100a00 */
[----:B------:R-:W-:Y:S04]  /*64dc0*/  LDSM.16.M88.4 R60, [R0+0x1f080] ;  /* 0x01f08000003c783b */ /* 0x000fe80000000200 */
[----:B------:R-:W-:Y:S01]  /*64dd0*/  LDSM.16.M88.4 R124, [R0+0x8080] ;  /* 0x00808000007c783b */ /* 0x000fe20000000200 */
[----:B-1----:R-:W-:Y:S03]  /*64de0*/  HMMA.1688.F32.TF32 R44, R88, R80, R240 ;  /* 0x00000050582c723c */ /* 0x002fe600000810f0 */
[----:B------:R-:W-:Y:S04]  /*64df0*/  STL.64 [R1+0x1a0], R52 ;  /* 0x0001a03401007387 */ /* 0x000fe80000100a00 */
[----:B------:R-:W-:Y:S04]  /*64e00*/  STL.64 [R1+0x1a8], R54 ;  /* 0x0001a83601007387 */ /* 0x000fe80000100a00 */
[----:B------:R-:W-:Y:S04]  /*64e10*/  STL.64 [R1+0x1b0], R48 ;  /* 0x0001b03001007387 */ /* 0x000fe80000100a00 */
[----:B------:R1:W-:Y:S01]  /*64e20*/  STL.64 [R1+0x1b8], R50 ;  /* 0x0001b83201007387 */ /* 0x0003e20000100a00 */
[----:B------:R-:W-:Y:S01]  /*64e30*/  MOV R240, R33 ;  /* 0x0000002100f07202 */ /* 0x000fe20000000f00 */
[----:B------:R-:W-:Y:S01]  /*64e40*/  IMAD.MOV.U32 R241, RZ, RZ, R32 ;  /* 0x000000fffff17224 */ /* 0x000fe200078e0020 */
[----:B------:R-:W-:Y:S01]  /*64e50*/  MOV R237, R16 ;  /* 0x0000001000ed7202 */ /* 0x000fe20000000f00 */
[----:B------:R-:W-:Y:S01]  /*64e60*/  LDSM.16.M88.4 R32, [R0+0x13080] ;  /* 0x013080000020783b */ /* 0x000fe20000000200 */
[----:B------:R-:W-:-:S02]  /*64e70*/  IMAD.MOV.U32 R236, RZ, RZ, R17 ;  /* 0x000000ffffec7224 */ /* 0x000fc400078e0011 */
[----:B------:R-:W-:Y:S01]  /*64e80*/  IMAD.MOV.U32 R238, RZ, RZ, R13 ;  /* 0x000000ffffee7224 */ /* 0x000fe200078e000d */
[----:B------:R-:W-:Y:S01]  /*64e90*/  LDSM.16.M88.4 R16, [R0+0x14080] ;  /* 0x014080000010783b */ /* 0x000fe20000000200 */
[----:B------:R-:W-:-:S03]  /*64ea0*/  IMAD.MOV.U32 R86, RZ, RZ, R46 ;  /* 0x000000ffff567224 */ /* 0x000fc600078e002e */
[----:B------:R1:W-:Y:S01]  /*64eb0*/  STL.64 [R1+0x1c0], R44 ;  /* 0x0001c02c01007387 */ /* 0x0003e20000100a00 */
[----:B------:R-:W-:Y:S02]  /*64ec0*/  IMAD.MOV.U32 R87, RZ, RZ, R47 ;  /* 0x000000ffff577224 */ /* 0x000fe400078e002f */
[----:B------:R-:W-:Y:S01]  /*64ed0*/  IMAD.MOV.U32 R239, RZ, RZ, R12 ;  /* 0x000000ffffef7224 */ /* 0x000fe200078e000c */
[C---:B-1----:R-:W-:Y:S01]  /*64ee0*/  HMMA.1688.F32.TF32 R48, R88.reuse, R68, R164 ;  /* 0x000000445830723c */ /* 0x042fe200000810a4 */
[----:B------:R-:W-:Y:S01]  /*64ef0*/  LDSM.16.M88.4 R12, [R0+0x15080] ;  /* 0x01508000000c783b */ /* 0x000fe20000000200 */
[----:B------:R-:W-:Y:S01]  /*64f00*/  IMAD.MOV.U32 R242, RZ, RZ, R29 ;  /* 0x000000fffff27224 */ /* 0x000fe200078e001d */
[----:B------:R-:W-:Y:S02]  /*64f10*/  MOV R243, R28 ;  /* 0x0000001c00f37202 */ /* 0x000fe40000000f00 */
[----:B------:R-:W-:Y:S03]  /*64f20*/  LDSM.16.M88.4 R28, [R0+0x1a080] ;  /* 0x01a08000001c783b */ /* 0x000fe60000000200 */
[----:B------:R-:W-:Y:S01]  /*64f30*/  HMMA.1688.F32.TF32 R44, R88, R76, R244 ;  /* 0x0000004c582c723c */ /* 0x000fe200000810f4 */
[----:B------:R-:W-:Y:S04]  /*64f40*/  LDSM.16.M88.4 R52, [R0+0x1b080] ;  /* 0x01b080000034783b */ /* 0x000fe80000000200 */
[----:B------:R-:W-:Y:S11]  /*64f50*/  LDSM.16.M88.4 R120, [R0+0x9080] ;  /* 0x009080000078783b */ /* 0x000ff60000000200 */
[----:B------:R-:W-:Y:S07]  /*64f60*/  @!UPT UIADD3 URZ, URZ, URZ, URZ ;  /* 0x0000003f3f3ff290 */ /* 0x000fee000fffe03f */
[----:B------:R-:W-:Y:S01]  /*64f70*/  STL.64 [R1+0x1d0], R44 ;  /* 0x0001d02c01007387 */ /* 0x000fe20000100a00 */
[----:B------:R-:W-:-:S03]  /*64f80*/  MOV R82, R47 ;  /* 0x0000002f00527202 */ /* 0x000fc60000000f00 */
[----:B------:R1:W-:Y:S02]  /*64f90*/  STL [R1+0x1d8], R46 ;  /* 0x0001d82e01007387 */ /* 0x0003e40000100800 */
[----:B-1----:R-:W-:Y:S01]  /*64fa0*/  HMMA.1688.F32.TF32 R44, R88, R72, R248 ;  /* 0x00000048582c723c */ /* 0x002fe200000810f8 */
[----:B------:R-:W-:Y:S01]  /*64fb0*/  MOV R244, R9 ;  /* 0x0000000900f47202 */ /* 0x000fe20000000f00 */
[----:B------:R-:W-:Y:S02]  /*64fc0*/  IMAD.MOV.U32 R245, RZ, RZ, R8 ;  /* 0x000000fffff57224 */ /* 0x000fe400078e0008 */
[----:B------:R-:W1:Y:S11]  /*64fd0*/  LDSM.16.M88.4 R8, [R0+0x12080] ;  /* 0x012080000008783b */ /* 0x000e760000000200 */
[----:B------:R-:W-:Y:S08]  /*64fe0*/  @!UPT UIADD3 URZ, URZ, URZ, URZ ;  /* 0x0000003f3f3ff290 */ /* 0x000ff0000fffe03f */
[----:B------:R-:W-:Y:S01]  /*64ff0*/  STL [R1+0x484], R45 ;  /* 0x0004842d01007387 */ /* 0x000fe20000100800 */
[----:B------:R-:W-:-:S03]  /*65000*/  IMAD.MOV.U32 R83, RZ, RZ, R44 ;  /* 0x000000ffff537224 */ /* 0x000fc600078e002c */
[----:B------:R2:W-:Y:S02]  /*65010*/  STL.64 [R1+0x488], R46 ;  /* 0x0004882e01007387 */ /* 0x0005e40000100a00 */
[----:B--2---:R-:W-:Y:S02]  /*65020*/  HMMA.1688.F32.TF32 R44, R88, R64, R228 ;  /* 0x00000040582c723c */ /* 0x004fe400000810e4 */
[----:B------:R-:W-:Y:S01]  /*65030*/  STL.64 [R1+0x4b0], R48 ;  /* 0x0004b03001007387 */ /* 0x000fe20000100a00 */
[----:B------:R-:W-:Y:S01]  /*65040*/  MOV R250, R21 ;  /* 0x0000001500fa7202 */ /* 0x000fe20000000f00 */
[----:B------:R-:W-:Y:S02]  /*65050*/  IMAD.MOV.U32 R251, RZ, RZ, R20 ;  /* 0x000000fffffb7224 */ /* 0x000fe400078e0014 */
[----:B------:R-:W-:Y:S01]  /*65060*/  STL.64 [R1+0x4b8], R50 ;  /* 0x0004b83201007387 */ /* 0x000fe20000100a00 */
[----:B------:R-:W-:-:S03]  /*65070*/  IMAD.MOV.U32 R248, RZ, RZ, R25 ;  /* 0x000000fffff87224 */ /* 0x000fc600078e0019 */
[----:B------:R-:W2:Y:S01]  /*65080*/  LDSM.16.M88.4 R20, [R0+0x16080] ;  /* 0x016080000014783b */ /* 0x000ea20000000200 */
[----:B------:R-:W-:Y:S01]  /*65090*/  IMAD.MOV.U32 R249, RZ, RZ, R24 ;  /* 0x000000fffff97224 */ /* 0x000fe200078e0018 */
[----:B------:R-:W-:Y:S01]  /*650a0*/  MOV R247, R4 ;  /* 0x0000000400f77202 */ /* 0x000fe20000000f00 */
[----:B------:R-:W-:Y:S01]  /*650b0*/  IMAD.MOV.U32 R246, RZ, RZ, R5 ;  /* 0x000000fffff67224 */ /* 0x000fe200078e0005 */
[----:B------:R-:W-:Y:S04]  /*650c0*/  LDSM.16.M88.4 R24, [R0+0x18080] ;  /* 0x018080000018783b */ /* 0x000fe80000000200 */
[----:B------:R-:W-:Y:S01]  /*650d0*/  LDSM.16.M88.4 R4, [R0+0x19080] ;  /* 0x019080000004783b */ /* 0x000fe20000000200 */
[----:B------:R-:W-:Y:S02]  /*650e0*/  IMAD.MOV.U32 R166, RZ, RZ, R37 ;  /* 0x000000ffffa67224 */ /* 0x000fe400078e0025 */
[----:B------:R-:W-:Y:S01]  /*650f0*/  IMAD.MOV.U32 R167, RZ, RZ, R36 ;  /* 0x000000ffffa77224 */ /* 0x000fe200078e0024 */
[----:B------:R-:W-:Y:S04]  /*65100*/  LDSM.16.M88.4 R48, [R0+0x1c080] ;  /* 0x01c080000030783b */ /* 0x000fe80000000200 */
[----:B------:R-:W-:Y:S04]  /*65110*/  STL.64 [R1+0x4d0], R44 ;  /* 0x0004d02c01007387 */ /* 0x000fe80000100a00 */
[----:B------:R-:W-:Y:S04]  /*65120*/  STL.64 [R1+0x4d8], R46 ;  /* 0x0004d82e01007387 */ /* 0x000fe80000100a00 */
[----:B------:R-:W1:Y:S01]  /*65130*/  LDSM.16.M88.4 R44, [R0+0x17080] ;  /* 0x01708000002c783b */ /* 0x000e620000000200 */
[----:B------:R-:W-:Y:S01]  /*65140*/  IMAD.MOV.U32 R164, RZ, RZ, R41 ;  /* 0x000000ffffa47224 */ /* 0x000fe200078e0029 */
[----:B------:R-:W-:-:S02]  /*65150*/  MOV R165, R40 ;  /* 0x0000002800a57202 */ /* 0x000fc40000000f00 */
[----:B------:R-:W-:Y:S04]  /*65160*/  STL [R1+0x645c], R134 ;  /* 0x00645c8601007387 */ /* 0x000fe80000100800 */
[----:B------:R-:W-:Y:S04]  /*65170*/  STL [R1+0x6458], R135 ;  /* 0x0064588701007387 */ /* 0x000fe80000100800 */
[----:B------:R-:W1:Y:S04]  /*65180*/  LDSM.16.M88.4 R36, [R0+0x1d080] ;  /* 0x01d080000024783b */ /* 0x000e680000000200 */
[----:B------:R-:W-:Y:S04]  /*65190*/  STL [R1+0x6468], R131 ;  /* 0x0064688301007387 */ /* 0x000fe80000100800 */
[----:B------:R-:W-:Y:S04]  /*651a0*/  STL [R1+0x62e8], R118 ;  /* 0x0062e87601007387 */ /* 0x000fe80000100800 */
[----:B------:R-:W1:Y:S04]  /*651b0*/  LDSM.16.M88.4 R40, [R0+0x1e080] ;  /* 0x01e080000028783b */ /* 0x000e680000000200 */
        /* <DEDUP_REMOVED lines=15> */
[----:B-1----:R-:W-:Y:S04]  /*652b0*/  STL [R1+0x6314], R10 ;  /* 0x0063140a01007387 */ /* 0x002fe80000100800 */
[----:B------:R-:W-:Y:S04]  /*652c0*/  STL [R1+0x6310], R11 ;  /* 0x0063100b01007387 */ /* 0x000fe80000100800 */
[----:B------:R-:W-:Y:S04]  /*652d0*/  STL [R1+0x631c], R34 ;  /* 0x00631c2201007387 */ /* 0x000fe80000100800 */
[----:B------:R-:W-:Y:S01]  /*652e0*/  STL [R1+0x6318], R35 ;  /* 0x0063182301007387 */ /* 0x000fe20000100800 */
[C---:B------:R-:W-:Y:S03]  /*652f0*/  HMMA.1688.F32.TF32 R208, R88.reuse, R132, R244 ;  /* 0x0000008458d0723c */ /* 0x040fe600000810f4 */
[----:B------:R-:W-:Y:S04]  /*65300*/  STL [R1+0x6324], R18 ;  /* 0x0063241201007387 */ /* 0x000fe80000100800 */
[----:B------:R-:W-:Y:S04]  /*65310*/  STL [R1+0x6320], R19 ;  /* 0x0063201301007387 */ /* 0x000fe80000100800 */
[----:B------:R-:W-:Y:S04]  /*65320*/  STL [R1+0x632c], R14 ;  /* 0x00632c0e01007387 */ /* 0x000fe80000100800 */
[----:B------:R-:W-:Y:S04]  /*65330*/  STL [R1+0x6328], R15 ;  /* 0x0063280f01007387 */ /* 0x000fe80000100800 */
[----:B--2---:R-:W-:Y:S04]  /*65340*/  STL [R1+0x6334], R22 ;  /* 0x0063341601007387 */ /* 0x004fe80000100800 */
        /* <DEDUP_REMOVED lines=20> */
[----:B------:R-:W2:Y:S04]  /*65490*/  LDL.LU R244, [R1+0x830] ;  /* 0x0008300001f47983 */ /* 0x000ea80000300800 */
[----:B------:R-:W-:Y:S04]  /*654a0*/  STL.64 [R1+0x660], R208 ;  /* 0x000660d001007387 */ /* 0x000fe80000100a00 */
[----:B------:R1:W-:Y:S04]  /*654b0*/  STL.64 [R1+0x668], R210 ;  /* 0x000668d201007387 */ /* 0x0003e80000100a00 */
[----:B------:R-:W2:Y:S04]  /*654c0*/  LDL.LU R245, [R1+0x834] ;  /* 0x0008340001f57983 */ /* 0x000ea80000300800 */
[----:B------:R-:W2:Y:S01]  /*654d0*/  LDL.LU R246, [R1+0x838] ;  /* 0x0008380001f67983 */ /* 0x000ea20000300800 */
[C---:B-1----:R-:W-:Y:S03]  /*654e0*/  HMMA.1688.F32.TF32 R208, R88.reuse, R128, R236 ;  /* 0x0000008058d0723c */ /* 0x042fe600000810ec */
[----:B------:R-:W2:Y:S04]  /*654f0*/  LDL.LU R247, [R1+0x83c] ;  /* 0x00083c0001f77983 */ /* 0x000ea80000300800 */
[----:B------:R-:W-:Y:S01]  /*65500*/  LDS R228, [R3+0x42000] ;  /* 0x0420000003e47984 */ /* 0x000fe20000000800 */
[----:B------:R-:W-:Y:S03]  /*65510*/  HMMA.1688.F32.TF32 R164, R88, R116, R164 ;  /* 0x0000007458a4723c */ /* 0x000fe600000810a4 */
[----:B------:R-:W-:Y:S04]  /*65520*/  LDS R230, [R3+0x42400] ;  /* 0x0424000003e67984 */ /* 0x000fe80000000800 */
[----:B------:R-:W-:Y:S04]  /*65530*/  LDS R229, [R2+0x42000] ;  /* 0x0420000002e57984 */ /* 0x000fe80000000800 */
[----:B------:R-:W1:Y:S05]  /*65540*/  LDS R231, [R2+0x42400] ;  /* 0x0424000002e77984 */ /* 0x000e6a0000000800 */
[----:B------:R-:W-:Y:S01]  /*65550*/  IMAD.MOV.U32 R131, RZ, RZ, R208 ;  /* 0x000000ffff837224 */ /* 0x000fe200078e00d0 */
[----:B------:R-:W-:Y:S01]  /*65560*/  MOV R79, R210 ;  /* 0x000000d2004f7202 */ /* 0x000fe20000000f00 */
[----:B------:R-:W-:-:S02]  /*65570*/  IMAD.MOV.U32 R78, RZ, RZ, R209 ;  /* 0x000000ffff4e7224 */ /* 0x000fc400078e00d1 */
[----:B------:R-:W-:Y:S02]  /*65580*/  IMAD.MOV.U32 R134, RZ, RZ, R211 ;  /* 0x000000ffff867224 */ /* 0x000fe400078e00d3 */
[----:B------:R-:W-:Y:S01]  /*65590*/  HMMA.1688.F32.TF32 R208, R88, R124, R248 ;  /* 0x0000007c58d0723c */ /* 0x000fe200000810f8 */
[----:B------:R-:W3:Y:S04]  /*655a0*/  LDL.LU R248, [R1+0x820] ;  /* 0x0008200001f87983 */ /* 0x000ee80000300800 */
[----:B------:R-:W3:Y:S04]  /*655b0*/  LDL.LU R249, [R1+0x824] ;  /* 0x0008240001f97983 */ /* 0x000ee80000300800 */
[----:B------:R-:W3:Y:S04]  /*655c0*/  LDL.LU R250, [R1+0x828] ;  /* 0x0008280001fa7983 */ /* 0x000ee80000300800 */
[----:B------:R-:W3:Y:S01]  /*655d0*/  LDL.LU R251, [R1+0x82c] ;  /* 0x00082c0001fb7983 */ /* 0x000ee20000300800 */
[----:B------:R-:W-:Y:S01]  /*655e0*/  IMAD.MOV.U32 R54, RZ, RZ, R164 ;  /* 0x000000ffff367224 */ /* 0x000fe200078e00a4 */
[----:B------:R-:W-:Y:S01]  /*655f0*/  MOV R30, R166 ;  /* 0x000000a6001e7202 */ /* 0x000fe20000000f00 */
[----:B------:R-:W-:Y:S01]  /*65600*/  IMAD.MOV.U32 R55, RZ, RZ, R165 ;  /* 0x000000ffff377224 */ /* 0x000fe200078e00a5 */
[----:B------:R-:W4:Y:S01]  /*65610*/  LDL.LU R164, [R1+0x810] ;  /* 0x0008100001a47983 */ /* 0x000f220000300800 */
[----:B------:R-:W-:-:S03]  /*65620*/  IMAD.MOV.U32 R31, RZ, RZ, R167 ;  /* 0x000000ffff1f7224 */ /* 0x000fc600078e00a7 */
[----:B------:R-:W4:Y:S04]  /*65630*/  LDL.LU R165, [R1+0x814] ;  /* 0x0008140001a57983 */ /* 0x000f280000300800 */
[----:B------:R-:W4:Y:S04]  /*65640*/  LDL.LU R166, [R1+0x818] ;  /* 0x0008180001a67983 */ /* 0x000f280000300800 */
[----:B------:R-:W4:Y:S01]  /*65650*/  LDL.LU R167, [R1+0x81c] ;  /* 0x00081c0001a77983 */ /* 0x000f220000300800 */
[----:B------:R-:W-:Y:S01]  /*65660*/  IMAD.MOV.U32 R135, RZ, RZ, R208 ;  /* 0x000000ffff877224 */ /* 0x000fe200078e00d0 */
[----:B------:R-:W-:Y:S01]  /*65670*/  MOV R70, R209 ;  /* 0x000000d100467202 */ /* 0x000fe20000000f00 */
[----:B------:R-:W-:-:S02]  /*65680*/  IMAD.MOV.U32 R74, RZ, RZ, R210 ;  /* 0x000000ffff4a7224 */ /* 0x000fc400078e00d2 */
[----:B------:R-:W-:Y:S02]  /*65690*/  IMAD.MOV.U32 R75, RZ, RZ, R211 ;  /* 0x000000ffff4b7224 */ /* 0x000fe400078e00d3 */
[C---:B------:R-:W-:Y:S01]  /*656a0*/  HMMA.1688.F32.TF32 R208, R88.reuse, R120, R240 ;  /* 0x0000007858d0723c */ /* 0x040fe200000810f0 */
[----:B------:R-:W-:Y:S11]  /*656b0*/  STL [R1+0x638c], R31 ;  /* 0x00638c1f01007387 */ /* 0x000ff60000100800 */
[----:B------:R-:W-:Y:S11]  /*656c0*/  @!UPT UIADD3 URZ, URZ, URZ, URZ ;  /* 0x0000003f3f3ff290 */ /* 0x000ff6000fffe03f */
[----:B------:R-:W-:Y:S01]  /*656d0*/  @!UPT UIADD3 URZ, URZ, URZ, URZ ;  /* 0x0000003f3f3ff290 */ /* 0x000fe2000fffe03f */
[----:B------:R-:W-:Y:S01]  /*656e0*/  MOV R71, R208 ;  /* 0x000000d000477202 */ /* 0x000fe20000000f00 */
[----:B------:R-:W-:Y:S01]  /*656f0*/  IMAD.MOV.U32 R66, RZ, RZ, R209 ;  /* 0x000000ffff427224 */ /* 0x000fe200078e00d1 */
[----:B------:R-:W-:Y:S01]  /*65700*/  MOV R0, R211 ;  /* 0x000000d300007202 */ /* 0x000fe20000000f00 */
[----:B------:R-:W-:Y:S01]  /*65710*/  IMAD.MOV.U32 R67, RZ, RZ, R210 ;  /* 0x000000ffff437224 */ /* 0x000fe200078e00d2 */
        /* <DEDUP_REMOVED lines=12> */
[C---:B---3--:R-:W-:Y:S03]  /*657e0*/  HMMA.1688.F32.TF32 R208, R88.reuse, R108, R248 ;  /* 0x0000006c58d0723c */ /* 0x048fe600000810f8 */
[----:B------:R-:W-:Y:S05]  /*657f0*/  STL [R1+0x639c], R27 ;  /* 0x00639c1b01007387 */ /* 0x000fea0000100800 */
[----:B----4-:R-:W-:Y:S01]  /*65800*/  HMMA.1688.F32.TF32 R164, R88, R104, R164 ;  /* 0x0000006858a4723c */ /* 0x010fe200000810a4 */
[----:B------:R-:W-:Y:S04]  /*65810*/  STL [R1+0x6398], R26 ;  /* 0x0063981a01007387 */ /* 0x000fe80000100800 */
[----:B------:R-:W-:Y:S11]  /*65820*/  STL [R1+0x6394], R7 ;  /* 0x0063940701007387 */ /* 0x000ff60000100800 */
[----:B------:R-:W-:Y:S01]  /*65830*/  MOV R19, R211 ;  /* 0x000000d300137202 */ /* 0x000fe20000000f00 */
[----:B------:R3:W-:Y:S01]  /*65840*/  STL [R1+0x6390], R6 ;  /* 0x0063900601007387 */ /* 0x0007e20000100800 */
[----:B------:R-:W-:Y:S01]  /*65850*/  IMAD.MOV.U32 R18, RZ, RZ, R210 ;  /* 0x000000ffff127224 */ /* 0x000fe200078e00d2 */
[----:B------:R-:W-:Y:S01]  /*65860*/  MOV R14, R208 ;  /* 0x000000d0000e7202 */ /* 0x000fe20000000f00 */
[----:B------:R-:W-:Y:S01]  /*65870*/  IMAD.MOV.U32 R15, RZ, RZ, R209 ;  /* 0x000000ffff0f7224 */ /* 0x000fe200078e00d1 */
[----:B------:R-:W4:Y:S04]  /*65880*/  LDL.LU R248, [R1+0x7f0] ;  /* 0x0007f00001f87983 */ /* 0x000f280000300800 */
[----:B------:R-:W4:Y:S04]  /*65890*/  LDL.LU R249, [R1+0x7f4] ;  /* 0x0007f40001f97983 */ /* 0x000f280000300800 */
[----:B------:R-:W4:Y:S04]  /*658a0*/  LDL.LU R250, [R1+0x7f8] ;  /* 0x0007f80001fa7983 */ /* 0x000f280000300800 */
[----:B------:R-:W4:Y:S01]  /*658b0*/  LDL.LU R251, [R1+0x7fc] ;  /* 0x0007fc0001fb7983 */ /* 0x000f220000300800 */
[----:B------:R-:W-:-:S03]  /*658c0*/  IMAD.MOV.U32 R46, RZ, RZ, R164 ;  /* 0x000000ffff2e7224 */ /* 0x000fc600078e00a4 */
[----:B------:R1:W-:Y:S01]  /*658d0*/  STL [R1+0x63ac], R19 ;  /* 0x0063ac1301007387 */ /* 0x0003e20000100800 */
[----:B------:R-:W-:-:S03]  /*658e0*/  IMAD.MOV.U32 R47, RZ, RZ, R165 ;  /* 0x000000ffff2f7224 */ /* 0x000fc600078e00a5 */
[----:B------:R-:W-:Y:S01]  /*658f0*/  STL [R1+0x63a8], R18 ;  /* 0x0063a81201007387 */ /* 0x000fe20000100800 */
[----:B------:R-:W-:-:S03]  /*65900*/  MOV R22, R166 ;  /* 0x000000a600167202 */ /* 0x000fc60000000f00 */
[----:B------:R1:W-:Y:S01]  /*65910*/  STL [R1+0x63a4], R15 ;  /* 0x0063a40f01007387 */ /* 0x0003e20000100800 */
[----:B------:R-:W-:-:S03]  /*65920*/  IMAD.MOV.U32 R23, RZ, RZ, R167 ;  /* 0x000000ffff177224 */ /* 0x000fc600078e00a7 */
[----:B------:R1:W-:Y:S04]  /*65930*/  STL [R1+0x63a0], R14 ;  /* 0x0063a00e01007387 */ /* 0x0003e80000100800 */
[----:B------:R-:W3:Y:S04]  /*65940*/  LDL.LU R164, [R1+0x7e0] ;  /* 0x0007e00001a47983 */ /* 0x000ee80000300800 */
[----:B------:R-:W3:Y:S04]  /*65950*/  LDL.LU R165, [R1+0x7e4] ;  /* 0x0007e40001a57983 */ /* 0x000ee80000300800 */
[----:B------:R-:W3:Y:S04]  /*65960*/  LDL.LU R166, [R1+0x7e8] ;  /* 0x0007e80001a67983 */ /* 0x000ee80000300800 */
[----:B------:R-:W3:Y:S04]  /*65970*/  LDL.LU R167, [R1+0x7ec] ;  /* 0x0007ec0001a77983 */ /* 0x000ee80000300800 */
[----:B------:R1:W-:Y:S04]  /*65980*/  STL [R1+0x63bc], R23 ;  /* 0x0063bc1701007387 */ /* 0x0003e80000100800 */
[----:B------:R1:W-:Y:S04]  /*65990*/  STL [R1+0x63b8], R22 ;  /* 0x0063b81601007387 */ /* 0x0003e80000100800 */
[----:B------:R1:W-:Y:S04]  /*659a0*/  STL [R1+0x63b4], R47 ;  /* 0x0063b42f01007387 */ /* 0x0003e80000100800 */
        /* <DEDUP_REMOVED lines=9> */
[----:B------:R-:W-:Y:S01]  /*65a40*/  IMAD.MOV.U32 R38, RZ, RZ, R208 ;  /* 0x000000ffff267224 */ /* 0x000fe200078e00d0 */
[----:B------:R1:W-:Y:S04]  /*65a50*/  STL [R1+0x63cc], R51 ;  /* 0x0063cc3301007387 */ /* 0x0003e80000100800 */
[----:B------:R-:W-:Y:S04]  /*65a60*/  STL [R1+0x63c8], R50 ;  /* 0x0063c83201007387 */ /* 0x000fe80000100800 */
[----:B------:R1:W-:Y:S04]  /*65a70*/  STL [R1+0x63c4], R39 ;  /* 0x0063c42701007387 */ /* 0x0003e80000100800 */
[----:B------:R1:W-:Y:S01]  /*65a80*/  STL [R1+0x63c0], R38 ;  /* 0x0063c02601007387 */ /* 0x0003e20000100800 */
[C---:B----4-:R-:W-:Y:S03]  /*65a90*/  HMMA.1688.F32.TF32 R208, R88.reuse, R96, R248 ;  /* 0x0000006058d0723c */ /* 0x050fe600000810f8 */
[----:B------:R-:W4:Y:S04]  /*65aa0*/  LDL.LU R248, [R1+0x7c0] ;  /* 0x0007c00001f87983 */ /* 0x000f280000300800 */
[----:B------:R-:W4:Y:S04]  /*65ab0*/  LDL.LU R249, [R1+0x7c4] ;  /* 0x0007c40001f97983 */ /* 0x000f280000300800 */
[----:B------:R-:W4:Y:S04]  /*65ac0*/  LDL.LU R250, [R1+0x7c8] ;  /* 0x0007c80001fa7983 */ /* 0x000f280000300800 */
[----:B------:R-:W4:Y:S01]  /*65ad0*/  LDL.LU R251, [R1+0x7cc] ;  /* 0x0007cc0001fb7983 */ /* 0x000f220000300800 */
[----:B---3--:R-:W-:Y:S08]  /*65ae0*/  HMMA.1688.F32.TF32 R164, R88, R92, R164 ;  /* 0x0000005c58a4723c */ /* 0x008ff000000810a4 */
[----:B------:R-:W-:Y:S01]  /*65af0*/  MOV R43, R211 ;  /* 0x000000d3002b7202 */ /* 0x000fe20000000f00 */
[----:B------:R-:W-:Y:S01]  /*65b00*/  IMAD.MOV.U32 R42, RZ, RZ, R210 ;  /* 0x000000ffff2a7224 */ /* 0x000fe200078e00d2 */
[----:B------:R-:W-:Y:S01]  /*65b10*/  MOV R62, R208 ;  /* 0x000000d0003e7202 */ /* 0x000fe20000000f00 */
[----:B------:R-:W-:-:S02]  /*65b20*/  IMAD.MOV.U32 R63, RZ, RZ, R209 ;  /* 0x000000ffff3f7224 */ /* 0x000fc400078e00d1 */
[----:B------:R3:W-:Y:S04]  /*65b30*/  STL [R1+0x63dc], R43 ;  /* 0x0063dc2b01007387 */ /* 0x0007e80000100800 */
[----:B------:R1:W-:Y:S04]  /*65b40*/  STL [R1+0x63d8], R42 ;  /* 0x0063d82a01007387 */ /* 0x0003e80000100800 */
[----:B------:R1:W-:Y:S04]  /*65b50*/  STL [R1+0x63d4], R63 ;  /* 0x0063d43f01007387 */ /* 0x0003e80000100800 */
[----:B------:R1:W-:Y:S01]  /*65b60*/  STL [R1+0x63d0], R62 ;  /* 0x0063d03e01007387 */ /* 0x0003e20000100800 */
        /* <DEDUP_REMOVED lines=8> */
[----:B------:R-:W-:Y:S04]  /*65bf0*/  STL [R1+0x63ec], R11 ;  /* 0x0063ec0b01007387 */ /* 0x000fe80000100800 */
[----:B------:R-:W-:Y:S04]  /*65c00*/  STL [R1+0x63e8], R10 ;  /* 0x0063e80a01007387 */ /* 0x000fe80000100800 */
[----:B------:R1:W-:Y:S04]  /*65c10*/  STL [R1+0x63e4], R35 ;  /* 0x0063e42301007387 */ /* 0x0003e80000100800 */
[----:B------:R1:W-:Y:S04]  /*65c20*/  STL [R1+0x63e0], R34 ;  /* 0x0063e02201007387 */ /* 0x0003e80000100800 */
        /* <DEDUP_REMOVED lines=10> */
[----:B------:R-:W-:Y:S01]  /*65cd0*/  IMAD.MOV.U32 R31, RZ, RZ, R208 ;  /* 0x000000ffff1f7224 */ /* 0x000fe200078e00d0 */
[----:B------:R-:W-:Y:S04]  /*65ce0*/  STL [R1+0x63fc], R54 ;  /* 0x0063fc3601007387 */ /* 0x000fe80000100800 */
[----:B------:R1:W-:Y:S04]  /*65cf0*/  STL [R1+0x63f8], R55 ;  /* 0x0063f83701007387 */ /* 0x0003e80000100800 */
[----:B------:R2:W-:Y:S04]  /*65d00*/  STL [R1+0x63f4], R30 ;  /* 0x0063f41e01007387 */ /* 0x0005e80000100800 */
[----:B------:R1:W-:Y:S04]  /*65d10*/  STL [R1+0x63f0], R31 ;  /* 0x0063f01f01007387 */ /* 0x0003e80000100800 */
[----:B------:R-:W2:Y:S04]  /*65d20*/  LDL.LU R244, [R1+0x790] ;  /* 0x0007900001f47983 */ /* 0x000ea80000300800 */
[----:B------:R-:W2:Y:S04]  /*65d30*/  LDL.LU R245, [R1+0x794] ;  /* 0x0007940001f57983 */ /* 0x000ea80000300800 */
[----:B------:R-:W2:Y:S04]  /*65d40*/  LDL.LU R246, [R1+0x798] ;  /* 0x0007980001f67983 */ /* 0x000ea80000300800 */
[----:B------:R-:W2:Y:S01]  /*65d50*/  LDL.LU R247, [R1+0x79c] ;  /* 0x00079c0001f77983 */ /* 0x000ea20000300800 */
[C---:B----4-:R-:W-:Y:S11]  /*65d60*/  HMMA.1688.F32.TF32 R208, R88.reuse, R8, R248 ;  /* 0x0000000858d0723c */ /* 0x050ff600000810f8 */
[----:B------:R-:W-:Y:S11]  /*65d70*/  @!UPT UIADD3 URZ, URZ, URZ, URZ ;  /* 0x0000003f3f3ff290 */ /* 0x000ff6000fffe03f */
[----:B------:R-:W-:Y:S02]  /*65d80*/  @!UPT UIADD3 URZ, URZ, URZ, URZ ;  /* 0x0000003f3f3ff290 */ /* 0x000fe4000fffe03f */
[----:B------:R-:W-:Y:S01]  /*65d90*/  MOV R6, R211 ;  /* 0x000000d300067202 */ /* 0x000fe20000000f00 */
[----:B------:R-:W-:Y:S01]  /*65da0*/  IMAD.MOV.U32 R7, RZ, RZ, R210 ;  /* 0x000000ffff077224 */ /* 0x000fe200078e00d2 */
[----:B------:R-:W-:Y:S01]  /*65db0*/  MOV R27, R208 ;  /* 0x000000d0001b7202 */ /* 0x000fe20000000f00 */
[----:B------:R-:W-:Y:S02]  /*65dc0*/  IMAD.MOV.U32 R26, RZ, RZ, R209 ;  /* 0x000000ffff1a7224 */ /* 0x000fe400078e00d1 */
[----:B------:R-:W-:Y:S04]  /*65dd0*/  STL [R1+0x640c], R6 ;  /* 0x00640c0601007387 */ /* 0x000fe80000100800 */
[----:B------:R-:W-:Y:S04]  /*65de0*/  STL [R1+0x6408], R7 ;  /* 0x0064080701007387 */ /* 0x000fe80000100800 */
[----:B------:R-:W-:Y:S04]  /*65df0*/  STL [R1+0x6404], R26 ;  /* 0x0064041a01007387 */ /* 0x000fe80000100800 */
[----:B------:R4:W-:Y:S04]  /*65e00*/  STL [R1+0x6400], R27 ;  /* 0x0064001b01007387 */ /* 0x0009e80000100800 */
[----:B------:R-:W4:Y:S04]  /*65e10*/  LDL.LU R248, [R1+0x780] ;  /* 0x0007800001f87983 */ /* 0x000f280000300800 */
[----:B------:R-:W4:Y:S04]  /*65e20*/  LDL.LU R249, [R1+0x784] ;  /* 0x0007840001f97983 */ /* 0x000f280000300800 */
[----:B------:R-:W4:Y:S04]  /*65e30*/  LDL.LU R250, [R1+0x788] ;  /* 0x0007880001fa7983 */ /* 0x000f280000300800 */
[----:B------:R-:W4:Y:S01]  /*65e40*/  LDL.LU R251, [R1+0x78c] ;  /* 0x00078c0001fb7983 */ /* 0x000f220000300800 */
[----:B---3--:R-:W-:Y:S11]  /*65e50*/  HMMA.1688.F32.TF32 R164, R88, R32, R164 ;  /* 0x0000002058a4723c */ /* 0x008ff600000810a4 */
[----:B------:R-:W-:Y:S11]  /*65e60*/  @!UPT UIADD3 URZ, URZ, URZ, URZ ;  /* 0x0000003f3f3ff290 */ /* 0x000ff6000fffe03f */
[----:B------:R-:W-:Y:S02]  /*65e70*/  @!UPT UIADD3 URZ, URZ, URZ, URZ ;  /* 0x0000003f3f3ff290 */ /* 0x000fe4000fffe03f */
[----:B------:R-:W-:Y:S01]  /*65e80*/  IMAD.MOV.U32 R19, RZ, RZ, R164 ;  /* 0x000000ffff137224 */ /* 0x000fe200078e00a4 */
[----:B------:R-:W-:Y:S01]  /*65e90*/  MOV R15, R166 ;  /* 0x000000a6000f7202 */ /* 0x000fe20000000f00 */
[----:B------:R-:W-:Y:S01]  /*65ea0*/  IMAD.MOV.U32 R18, RZ, RZ, R165 ;  /* 0x000000ffff127224 */ /* 0x000fe200078e00a5 */
[----:B------:R-:W3:Y:S01]  /*65eb0*/  LDL.LU R164, [R1+0x770] ;  /* 0x0007700001a47983 */ /* 0x000ee20000300800 */
[----:B------:R-:W-:-:S03]  /*65ec0*/  IMAD.MOV.U32 R14, RZ, RZ, R167 ;  /* 0x000000ffff0e7224 */ /* 0x000fc600078e00a7 */
[----:B------:R-:W3:Y:S04]  /*65ed0*/  LDL.LU R165, [R1+0x774] ;  /* 0x0007740001a57983 */ /* 0x000ee80000300800 */
[----:B------:R-:W3:Y:S04]  /*65ee0*/  LDL.LU R166, [R1+0x778] ;  /* 0x0007780001a67983 */ /* 0x000ee80000300800 */
[----:B------:R-:W3:Y:S01]  /*65ef0*/  LDL.LU R167, [R1+0x77c] ;  /* 0x00077c0001a77983 */ /* 0x000ee20000300800 */
[C---:B------:R-:W-:Y:S03]  /*65f00*/  HMMA.1688.F32.TF32 R208, R88.reuse, R16, R240 ;  /* 0x0000001058d0723c */ /* 0x040fe600000810f0 */
[----:B------:R-:W-:Y:S11]  /*65f10*/  STL [R1+0x641c], R14 ;  /* 0x00641c0e01007387 */ /* 0x000ff60000100800 */
[----:B------:R-:W-:Y:S10]  /*65f20*/  @!UPT UIADD3 URZ, URZ, URZ, URZ ;  /* 0x0000003f3f3ff290 */ /* 0x000ff4000fffe03f */
[----:B------:R-:W-:Y:S01]  /*65f30*/  IMAD.MOV.U32 R58, RZ, RZ, R208 ;  /* 0x000000ffff3a7224 */ /* 0x000fe200078e00d0 */
[----:B------:R-:W-:Y:S01]  /*65f40*/  MOV R59, R209 ;  /* 0x000000d1003b7202 */ /* 0x000fe20000000f00 */
[----:B------:R-:W-:Y:S02]  /*65f50*/  IMAD.MOV.U32 R94, RZ, RZ, R210 ;  /* 0x000000ffff5e7224 */ /* 0x000fe400078e00d2 */
[----:B------:R-:W-:Y:S01]  /*65f60*/  IMAD.MOV.U32 R95, RZ, RZ, R211 ;  /* 0x000000ffff5f7224 */ /* 0x000fe200078e00d3 */
[----:B------:R-:W-:Y:S04]  /*65f70*/  STL [R1+0x6418], R15 ;  /* 0x0064180f01007387 */ /* 0x000fe80000100800 */
[----:B------:R1:W-:Y:S04]  /*65f80*/  STL [R1+0x6414], R18 ;  /* 0x0064141201007387 */ /* 0x0003e80000100800 */
[----:B------:R1:W-:Y:S04]  /*65f90*/  STL [R1+0x6410], R19 ;  /* 0x0064101301007387 */ /* 0x0003e80000100800 */
[----:B------:R-:W-:Y:S04]  /*65fa0*/  STL [R1+0x642c], R95 ;  /* 0x00642c5f01007387 */ /* 0x000fe80000100800 */
[----:B------:R-:W-:Y:S04]  /*65fb0*/  STL [R1+0x6428], R94 ;  /* 0x0064285e01007387 */ /* 0x000fe80000100800 */
[----:B------:R-:W-:Y:S04]  /*65fc0*/  STL [R1+0x6424], R59 ;  /* 0x0064243b01007387 */ /* 0x000fe80000100800 */
[----:B------:R1:W-:Y:S01]  /*65fd0*/  STL [R1+0x6420], R58 ;  /* 0x0064203a01007387 */ /* 0x0003e20000100800 */
[C---:B--2---:R-:W-:Y:S11]  /*65fe0*/  HMMA.1688.F32.TF32 R208, R88.reuse, R12, R244 ;  /* 0x0000000c58d0723c */ /* 0x044ff600000810f4 */
[----:B------:R-:W-:Y:S11]  /*65ff0*/  @!UPT UIADD3 URZ, URZ, URZ, URZ ;  /* 0x0000003f3f3ff290 */ /* 0x000ff6000fffe03f */
[----:B------:R-:W-:Y:S02]  /*66000*/  @!UPT UIADD3 URZ, URZ, URZ, URZ ;  /* 0x0000003f3f3ff290 */ /* 0x000fe4000fffe03f */
        /* <DEDUP_REMOVED lines=8> */
[----:B------:R1:W-:Y:S04]  /*66090*/  STL [R1+0x643c], R46 ;  /* 0x00643c2e01007387 */ /* 0x0003e80000100800 */
[----:B------:R-:W-:Y:S01]  /*660a0*/  STL [R1+0x6438], R47 ;  /* 0x0064382f01007387 */ /* 0x000fe20000100800 */
[----:B----4-:R-:W-:Y:S03]  /*660b0*/  HMMA.1688.F32.TF32 R224, R88, R20, R248 ;  /* 0x0000001458e0723c */ /* 0x010fe600000810f8 */
[----:B------:R4:W-:Y:S04]  /*660c0*/  STL [R1+0x6434], R22 ;  /* 0x0064341601007387 */ /* 0x0009e80000100800 */
[----:B------:R1:W-:Y:S11]  /*660d0*/  STL [R1+0x6430], R23 ;  /* 0x0064301701007387 */ /* 0x0003f60000100800 */
[----:B------:R-:W-:Y:S06]  /*660e0*/  @!UPT UIADD3 URZ, URZ, URZ, URZ ;  /* 0x0000003f3f3ff290 */ /* 0x000fec000fffe03f */
        /* <DEDUP_REMOVED lines=21> */
[----:B------:R-:W-:-:S03]  /*66240*/  IMAD.MOV.U32 R43, RZ, RZ, R164 ;  /* 0x000000ffff2b7224 */ /* 0x000fc600078e00a4 */
[----:B------:R-:W3:Y:S01]  /*66250*/  LDL.LU R248, [R1+0x70] ;  /* 0x0000700001f87983 */ /* 0x000ee20000300800 */
[----:B------:R-:W-:-:S03]  /*66260*/  MOV R42, R165 ;  /* 0x000000a5002a7202 */ /* 0x000fc60000000f00 */
[----:B------:R-:W3:Y:S01]  /*66270*/  LDL.LU R249, [R1+0x74] ;  /* 0x0000740001f97983 */ /* 0x000ee20000300800 */
[----:B------:R-:W-:-:S03]  /*66280*/  IMAD.MOV.U32 R63, RZ, RZ, R166 ;  /* 0x000000ffff3f7224 */ /* 0x000fc600078e00a6 */
[----:B------:R-:W3:Y:S01]  /*66290*/  LDL.LU R250, [R1+0x78] ;  /* 0x0000780001fa7983 */ /* 0x000ee20000300800 */
[----:B------:R-:W-:-:S03]  /*662a0*/  IMAD.MOV.U32 R62, RZ, RZ, R167 ;  /* 0x000000ffff3e7224 */ /* 0x000fc600078e00a7 */
[----:B------:R-:W3:Y:S04]  /*662b0*/  LDL.LU R251, [R1+0x7c] ;  /* 0x00007c0001fb7983 */ /* 0x000ee80000300800 */
[----:B------:R-:W3:Y:S04]  /*662c0*/  LDL.LU R164, [R1+0x60] ;  /* 0x0000600001a47983 */ /* 0x000ee80000300800 */
[----:B------:R-:W3:Y:S04]  /*662d0*/  LDL.LU R165, [R1+0x64] ;  /* 0x0000640001a57983 */ /* 0x000ee80000300800 */
[----:B------:R-:W3:Y:S04]  /*662e0*/  LDL.LU R166, [R1+0x68] ;  /* 0x0000680001a67983 */ /* 0x000ee80000300800 */
[----:B------:R-:W3:Y:S01]  /*662f0*/  LDL.LU R167, [R1+0x6c] ;  /* 0x00006c0001a77983 */ /* 0x000ee20000300800 */
        /* <DEDUP_REMOVED lines=10> */
[----:B------:R-:W2:Y:S01]  /*663a0*/  LDL.LU R211, [R1+0x5c] ;  /* 0x00005c0001d37983 */ /* 0x000ea20000300800 */
[C---:B----4-:R-:W-:Y:S08]  /*663b0*/  HMMA.1688.F32.TF32 R224, R88.reuse, R4, R224 ;  /* 0x0000000458e0723c */ /* 0x050ff000000810e0 */
[C---:B---3--:R-:W-:Y:S08]  /*663c0*/  HMMA.1688.F32.TF32 R236, R88.reuse, R28, R236 ;  /* 0x0000001c58ec723c */ /* 0x048ff000000810ec */
[C---:B------:R-:W-:Y:S08]  /*663d0*/  HMMA.1688.F32.TF32 R240, R88.reuse, R52, R240 ;  /* 0x0000003458f0723c */ /* 0x040ff000000810f0 */
[C---:B------:R-:W-:Y:S08]  /*663e0*/  HMMA.1688.F32.TF32 R244, R88.reuse, R48, R244 ;  /* 0x0000003058f4723c */ /* 0x040ff000000810f4 */
[----:B------:R-:W-:Y:S01]  /*663f0*/  HMMA.1688.F32.TF32 R248, R88, R36, R248 ;  /* 0x0000002458f8723c */ /* 0x000fe200000810f8 */
[----:B------:R-:W-:Y:S01]  /*66400*/  MOV R35, R226 ;  /* 0x000000e200237202 */ /* 0x000fe20000000f00 */
[----:B------:R-:W-:-:S06]  /*66410*/  IMAD.MOV.U32 R34, RZ, RZ, R227 ;  /* 0x000000ffff227224 */ /* 0x000fcc00078e00e3 */
[----:B------:R-:W-:Y:S01]  /*66420*/  HMMA.1688.F32.TF32 R164, R88, R40, R164 ;  /* 0x0000002858a4723c */ /* 0x000fe200000810a4 */
[----:B------:R-:W-:Y:S01]  /*66430*/  IMAD.MOV.U32 R11, RZ, RZ, R224 ;  /* 0x000000ffff0b7224 */ /* 0x000fe200078e00e0 */
[----:B------:R-:W3:Y:S01]  /*66440*/  LDL.LU.64 R226, [R1+0x64e0] ;  /* 0x0064e00001e27983 */ /* 0x000ee20000300a00 */
[----:B------:R-:W-:Y:S01]  /*66450*/  IMAD.MOV.U32 R10, RZ, RZ, R225 ;  /* 0x000000ffff0a7224 */ /* 0x000fe200078e00e1 */
[----:B-1----:R-:W-:Y:S01]  /*66460*/  MOV R55, R237 ;  /* 0x000000ed00377202 */ /* 0x002fe20000000f00 */
[----:B------:R-:W-:Y:S01]  /*66470*/  IMAD.MOV.U32 R30, RZ, RZ, R238 ;  /* 0x000000ffff1e7224 */ /* 0x000fe200078e00ee */
[----:B------:R-:W3:Y:S01]  /*66480*/  LDL.LU.64 R224, [R1+0x64d8] ;  /* 0x0064d80001e07983 */ /* 0x000ee20000300a00 */
[----:B------:R-:W-:Y:S01]  /*66490*/  IMAD.MOV.U32 R31, RZ, RZ, R239 ;  /* 0x000000ffff1f7224 */ /* 0x000fe200078e00ef */
[----:B------:R-:W-:Y:S01]  /*664a0*/  MOV R27, R243 ;  /* 0x000000f3001b7202 */ /* 0x000fe20000000f00 */
[----:B------:R-:W-:Y:S01]  /*664b0*/  IMAD.MOV.U32 R54, RZ, RZ, R236 ;  /* 0x000000ffff367224 */ /* 0x000fe200078e00ec */
[----:B------:R-:W4:Y:S01]  /*664c0*/  LDL.LU.64 R238, [R1+0x64d0] ;  /* 0x0064d00001ee7983 */ /* 0x000f220000300a00 */
[----:B------:R-:W-:Y:S01]  /*664d0*/  IMAD.MOV.U32 R26, RZ, RZ, R242 ;  /* 0x000000ffff1a7224 */ /* 0x000fe200078e00f2 */
[----:B------:R-:W-:Y:S01]  /*664e0*/  MOV R6, R240 ;  /* 0x000000f000067202 */ /* 0x000fe20000000f00 */
[----:B------:R-:W-:Y:S01]  /*664f0*/  IMAD.MOV.U32 R7, RZ, RZ, R241 ;  /* 0x000000ffff077224 */ /* 0x000fe200078e00f1 */
[----:B------:R-:W4:Y:S01]  /*66500*/  LDL.LU.64 R236, [R1+0x64c8] ;  /* 0x0064c80001ec7983 */ /* 0x000f220000300a00 */
[----:B------:R-:W-:Y:S01]  /*66510*/  MOV R119, R246 ;  /* 0x000000f600777202 */ /* 0x000fe20000000f00 */
[----:B------:R-:W-:-:S02]  /*66520*/  IMAD.MOV.U32 R107, RZ, RZ, R247 ;  /* 0x000000ffff6b7224 */ /* 0x000fc400078e00f7 */
[----:B------:R-:W3:Y:S01]  /*66530*/  LDL.LU.64 R242, [R1+0x64c0] ;  /* 0x0064c00001f27983 */ /* 0x000ee20000300a00 */
[----:B------:R-:W-:Y:S02]  /*66540*/  IMAD.MOV.U32 R106, RZ, RZ, R244 ;  /* 0x000000ffff6a7224 */ /* 0x000fe400078e00f4 */
[----:B------:R-:W-:Y:S01]  /*66550*/  IMAD.MOV.U32 R118, RZ, RZ, R245 ;  /* 0x000000ffff767224 */ /* 0x000fe200078e00f5 */
[----:B------:R-:W3:Y:S01]  /*66560*/  LDL.LU.64 R240, [R1+0x64b8] ;  /* 0x0064b80001f07983 */ /* 0x000ee20000300a00 */
[----:B------:R-:W-:Y:S01]  /*66570*/  IMAD.MOV.U32 R18, RZ, RZ, R250 ;  /* 0x000000ffff127224 */ /* 0x000fe200078e00fa */
[----:B------:R-:W-:Y:S01]  /*66580*/  MOV R15, R249 ;  /* 0x000000f9000f7202 */ /* 0x000fe20000000f00 */
[----:B------:R-:W-:Y:S01]  /*66590*/  IMAD.MOV.U32 R19, RZ, RZ, R251 ;  /* 0x000000ffff137224 */ /* 0x000fe200078e00fb */
[----:B------:R-:W3:Y:S01]  /*665a0*/  LDL.LU.64 R246, [R1+0x64b0] ;  /* 0x0064b00001f67983 */ /* 0x000ee20000300a00 */
[----:B------:R-:W-:Y:S01]  /*665b0*/  IMAD.MOV.U32 R14, RZ, RZ, R248 ;  /* 0x000000ffff0e7224 */ /* 0x000fe200078e00f8 */
[----:B------:R-:W-:-:S02]  /*665c0*/  MOV R58, R167 ;  /* 0x000000a7003a7202 */ /* 0x000fc40000000f00 */
[----:B------:R-:W3:Y:S01]  /*665d0*/  LDL.LU.64 R244, [R1+0x64a8] ;  /* 0x0064a80001f47983 */ /* 0x000ee20000300a00 */
[----:B------:R-:W-:Y:S01]  /*665e0*/  IMAD.MOV.U32 R59, RZ, RZ, R166 ;  /* 0x000000ffff3b7224 */ /* 0x000fe200078e00a6 */
[----:B------:R-:W-:Y:S02]  /*665f0*/  MOV R95, R164 ;  /* 0x000000a4005f7202 */ /* 0x000fe40000000f00 */
[----:B------:R-:W3:Y:S01]  /*66600*/  LDL.LU.64 R250, [R1+0x64a0] ;  /* 0x0064a00001fa7983 */ /* 0x000ee20000300a00 */
[----:B------:R-:W-:-:S03]  /*66610*/  IMAD.MOV.U32 R94, RZ, RZ, R165 ;  /* 0x000000ffff5e7224 */ /* 0x000fc600078e00a5 */
[----:B------:R-:W3:Y:S04]  /*66620*/  LDL.LU.64 R248, [R1+0x6498] ;  /* 0x0064980001f87983 */ /* 0x000ee80000300a00 */
[----:B------:R-:W3:Y:S04]  /*66630*/  LDL.LU.64 R166, [R1+0x6490] ;  /* 0x0064900001a67983 */ /* 0x000ee80000300a00 */
[----:B------:R-:W3:Y:S01]  /*66640*/  LDL.LU.64 R164, [R1+0x6488] ;  /* 0x0064880001a47983 */ /* 0x000ee20000300a00 */
[----:B--2---:R-:W-:Y:S11]  /*66650*/  HMMA.1688.F32.TF32 R88, R88, R60, R208 ;  /* 0x0000003c5858723c */ /* 0x004ff600000810d0 */
[----:B------:R-:W-:Y:S11]  /*66660*/  @!UPT UIADD3 URZ, URZ, URZ, URZ ;  /* 0x0000003f3f3ff290 */ /* 0x000ff6000fffe03f */
[----:B------:R-:W-:Y:S02]  /*66670*/  @!UPT UIADD3 URZ, URZ, URZ, URZ ;  /* 0x0000003f3f3ff290 */ /* 0x000fe4000fffe03f */
[----:B------:R-:W-:Y:S01]  /*66680*/  IMAD.MOV.U32 R46, RZ, RZ, R88 ;  /* 0x000000ffff2e7224 */ /* 0x000fe200078e0058 */
[----:B------:R-:W-:Y:S01]  /*66690*/  MOV R22, R90 ;  /* 0x0000005a00167202 */ /* 0x000fe20000000f00 */
[----:B------:R-:W-:Y:S01]  /*666a0*/  IMAD.MOV.U32 R47, RZ, RZ, R89 ;  /* 0x000000ffff2f7224 */ /* 0x000fe200078e0059 */
[----:B------:R-:W2:Y:S01]  /*666b0*/  LDL.LU R88, [R1] ;  /* 0x0000000001587983 */ /* 0x000ea20000300800 */
[----:B------:R-:W-:-:S03]  /*666c0*/  IMAD.MOV.U32 R23, RZ, RZ, R91 ;  /* 0x000000ffff177224 */ /* 0x000fc600078e005b */
[----:B------:R-:W2:Y:S04]  /*666d0*/  LDL.LU R89, [R1+0x4] ;  /* 0x0000040001597983 */ /* 0x000ea80000300800 */
[----:B------:R-:W2:Y:S04]  /*666e0*/  LDL.LU R90, [R1+0x8] ;  /* 0x00000800015a7983 */ /* 0x000ea80000300800 */
[----:B------:R-:W2:Y:S04]  /*666f0*/  LDL.LU R91, [R1+0xc] ;  /* 0x00000c00015b7983 */ /* 0x000ea80000300800 */
[----:B------:R-:W2:Y:S04]  /*66700*/  LDL.LU R208, [R1+0x10] ;  /* 0x0000100001d07983 */ /* 0x000ea80000300800 */
[----:B------:R-:W2:Y:S04]  /*66710*/  LDL.LU R209, [R1+0x14] ;  /* 0x0000140001d17983 */ /* 0x000ea80000300800 */
[----:B------:R-:W2:Y:S04]  /*66720*/  LDL.LU R210, [R1+0x18] ;  /* 0x0000180001d27983 */ /* 0x000ea80000300800 */
[----:B------:R-:W2:Y:S01]  /*66730*/  LDL.LU R211, [R1+0x1c] ;  /* 0x00001c0001d37983 */ /* 0x000ea20000300800 */
[C---:B---3--:R-:W-:Y:S11]  /*66740*/  HMMA.1688.F32.TF32 R164, R228.reuse, R84, R164 ;  /* 0x00000054e4a4723c */ /* 0x048ff600000810a4 */
[----:B------:R-:W-:Y:S11]  /*66750*/  @!UPT UIADD3 URZ, URZ, URZ, URZ ;  /* 0x0000003f3f3ff290 */ /* 0x000ff6000fffe03f */
[----:B------:R-:W-:Y:S02]  /*66760*/  @!UPT UIADD3 URZ, URZ, URZ, URZ ;  /* 0x0000003f3f3ff290 */ /* 0x000fe4000fffe03f */
[----:B------:R-:W-:Y:S01]  /*66770*/  MOV R115, R165 ;  /* 0x000000a500737202 */ /* 0x000fe20000000f00 */
[----:B------:R-:W-:Y:S01]  /*66780*/  IMAD.MOV.U32 R111, RZ, RZ, R167 ;  /* 0x000000ffff6f7224 */ /* 0x000fe200078e00a7 */
[----:B------:R-:W-:Y:S04]  /*66790*/  LDS R165, [R235+0x42080] ;  /* 0x04208000eba57984 */ /* 0x000fe80000000800 */
[----:B------:R1:W-:Y:S04]  /*667a0*/  LDS R167, [R235+0x42480] ;  /* 0x04248000eba77984 */ /* 0x0003e80000000800 */
[----:B-1----:R-:W3:Y:S01]  /*667b0*/  LDL.LU R235, [R1+0x6480] ;  /* 0x0064800001eb7983 */ /* 0x002ee20000300800 */
[C---:B------:R-:W-:Y:S08]  /*667c0*/  HMMA.1688.F32.TF32 R248, R228.reuse, R76, R248 ;  /* 0x0000004ce4f8723c */ /* 0x040ff000000810f8 */
[C---:B------:R-:W-:Y:S08]  /*667d0*/  HMMA.1688.F32.TF32 R244, R228.reuse, R72, R244 ;  /* 0x00000048e4f4723c */ /* 0x040ff000000810f4 */
[C---:B----4-:R-:W-:Y:S08]  /*667e0*/  HMMA.1688.F32.TF32 R236, R228.reuse, R64, R236 ;  /* 0x00000040e4ec723c */ /* 0x050ff000000810ec */
[C---:B------:R-:W-:Y:S08]  /*667f0*/  HMMA.1688.F32.TF32 R220, R228.reuse, R124, R220 ;  /* 0x0000007ce4dc723c */ /* 0x040ff000000810dc */
[C---:B------:R-:W-:Y:S08]  /*66800*/  HMMA.1688.F32.TF32 R216, R228.reuse, R120, R216 ;  /* 0x00000078e4d8723c */ /* 0x040ff000000810d8 */
[C---:B------:R-:W-:Y:S08]  /*66810*/  HMMA.1688.F32.TF32 R204, R228.reuse, R112, R204 ;  /* 0x00000070e4cc723c */ /* 0x040ff000000810cc */
[C---:B--2---:R-:W-:Y:S11]  /*66820*/  HMMA.1688.F32.TF32 R88, R228.reuse, R80, R88 ;  /* 0x00000050e458723c */ /* 0x044ff60000081058 */
[----:B------:R-:W-:Y:S11]  /*66830*/  @!UPT UIADD3 URZ, URZ, URZ, URZ ;  /* 0x0000003f3f3ff290 */ /* 0x000ff6000fffe03f */
[----:B------:R-:W-:Y:S01]  /*66840*/  @!UPT UIADD3 URZ, URZ, URZ, URZ ;  /* 0x0000003f3f3ff290 */ /* 0x000fe2000fffe03f */
[----:B------:R-:W-:Y:S04]  /*66850*/  STL.64 [R1+0x490], R88 ;  /* 0x0004905801007387 */ /* 0x000fe80000100a00 */
[----:B------:R1:W-:Y:S02]  /*66860*/  STL.64 [R1+0x498], R90 ;  /* 0x0004985a01007387 */ /* 0x0003e40000100a00 */
[C---:B-1----:R-:W-:Y:S02]  /*66870*/  HMMA.1688.F32.TF32 R88, R228.reuse, R68, R240 ;  /* 0x00000044e458723c */ /* 0x042fe400000810f0 */
[----:B------:R-:W-:Y:S04]  /*66880*/  STL.64 [R1+0x470], R248 ;  /* 0x000470f801007387 */ /* 0x000fe80000100a00 */
[----:B------:R-:W-:Y:S04]  /*66890*/  STL.64 [R1+0x478], R250 ;  /* 0x000478fa01007387 */ /* 0x000fe80000100a00 */
[----:B------:R-:W-:Y:S04]  /*668a0*/  STL.64 [R1+0x460], R244 ;  /* 0x000460f401007387 */ /* 0x000fe80000100a00 */
[----:B------:R-:W-:Y:S09]  /*668b0*/  STL.64 [R1+0x468], R246 ;  /* 0x000468f601007387 */ /* 0x000ff20000100a00 */
[----:B------:R-:W-:Y:S04]  /*668c0*/  STL.64 [R1+0x450], R88 ;  /* 0x0004505801007387 */ /* 0x000fe80000100a00 */
[----:B------:R1:W-:Y:S02]  /*668d0*/  STL.64 [R1+0x458], R90 ;  /* 0x0004585a01007387 */ /* 0x0003e40000100a00 */
[C---:B-1----:R-:W-:Y:S02]  /*668e0*/  HMMA.1688.F32.TF32 R88, R228.reuse, R128, R224 ;  /* 0x00000080e458723c */ /* 0x042fe400000810e0 */
[----:B------:R-:W-:Y:S04]  /*668f0*/  STL.64 [R1+0x440], R236 ;  /* 0x000440ec01007387 */ /* 0x000fe80000100a00 */
[----:B------:R-:W-:Y:S02]  /*66900*/  STL.64 [R1+0x448], R238 ;  /* 0x000448ee01007387 */ /* 0x000fe40000100a00 */
[C---:B------:R-:W-:Y:S08]  /*66910*/  HMMA.1688.F32.TF32 R200, R228.reuse, R108, R200 ;  /* 0x0000006ce4c8723c */ /* 0x040ff000000810c8 */
[C---:B---3--:R-:W-:Y:S11]  /*66920*/  HMMA.1688.F32.TF32 R232, R228.reuse, R132, R232 ;  /* 0x00000084e4e8723c */ /* 0x048ff600000810e8 */
[----:B------:R-:W-:Y:S11]  /*66930*/  @!UPT UIADD3 URZ, URZ, URZ, URZ ;  /* 0x0000003f3f3ff290 */ /* 0x000ff6000fffe03f */
[----:B------:R-:W-:Y:S01]  /*66940*/  @!UPT UIADD3 URZ, URZ, URZ, URZ ;  /* 0x0000003f3f3ff290 */ /* 0x000fe2000fffe03f */
[----:B------:R-:W-:Y:S04]  /*66950*/  STL.64 [R1+0x430], R232 ;  /* 0x000430e801007387 */ /* 0x000fe80000100a00 */
[----:B------:R-:W-:Y:S04]  /*66960*/  STL.64 [R1+0x438], R234 ;  /* 0x000438ea01007387 */ /* 0x000fe80000100a00 */
        /* <DEDUP_REMOVED lines=12> */
[C---:B------:R-:W-:Y:S02]  /*66a30*/  HMMA.1688.F32.TF32 R192, R228.reuse, R100, R192 ;  /* 0x00000064e4c0723c */ /* 0x040fe400000810c0 */
[----:B------:R-:W-:Y:S04]  /*66a40*/  STL.64 [R1+0x3d0], R200 ;  /* 0x0003d0c801007387 */ /* 0x000fe80000100a00 */
[----:B------:R-:W-:Y:S02]  /*66a50*/  STL.64 [R1+0x3d8], R202 ;  /* 0x0003d8ca01007387 */ /* 0x000fe40000100a00 */
        /* <DEDUP_REMOVED lines=28> */
[----:B------:R-:W-:Y:S01]  /*66c20*/  STL.64 [R1+0x330], R88 ;  /* 0x0003305801007387 */ /* 0x000fe20000100a00 */
[C---:B------:R-:W-:Y:S03]  /*66c30*/  HMMA.1688.F32.TF32 R140, R228.reuse, R28, R140 ;  /* 0x0000001ce48c723c */ /* 0x040fe6000008108c */
[----:B------:R1:W-:Y:S05]  /*66c40*/  STL.64 [R1+0x338], R90 ;  /* 0x0003385a01007387 */ /* 0x0003ea0000100a00 */
[C---:B------:R-:W-:Y:S08]  /*66c50*/  HMMA.1688.F32.TF32 R136, R228.reuse, R52, R136 ;  /* 0x00000034e488723c */ /* 0x040ff00000081088 */
[C---:B-1----:R-:W-:Y:S01]  /*66c60*/  HMMA.1688.F32.TF32 R88, R228.reuse, R4, R144 ;  /* 0x00000004e458723c */ /* 0x042fe20000081090 */
[----:B------:R-:W-:Y:S04]  /*66c70*/  STL.64 [R1+0x320], R152 ;  /* 0x0003209801007387 */ /* 0x000fe80000100a00 */
[----:B------:R-:W-:Y:S04]  /*66c80*/  STL.64 [R1+0x328], R154 ;  /* 0x0003289a01007387 */ /* 0x000fe80000100a00 */
[----:B------:R-:W-:Y:S04]  /*66c90*/  STL.64 [R1+0x310], R148 ;  /* 0x0003109401007387 */ /* 0x000fe80000100a00 */
[----:B------:R-:W-:Y:S10]  /*66ca0*/  STL.64 [R1+0x318], R150 ;  /* 0x0003189601007387 */ /* 0x000ff40000100a00 */
[----:B------:R-:W-:Y:S04]  /*66cb0*/  STL.64 [R1+0x300], R88 ;  /* 0x0003005801007387 */ /* 0x000fe80000100a00 */
[----:B------:R1:W-:Y:S04]  /*66cc0*/  STL.64 [R1+0x308], R90 ;  /* 0x0003085a01007387 */ /* 0x0003e80000100a00 */
[----:B------:R-:W-:Y:S04]  /*66cd0*/  STL.64 [R1+0x240], R140 ;  /* 0x0002408c01007387 */ /* 0x000fe80000100a00 */
[----:B------:R-:W-:Y:S01]  /*66ce0*/  STL.64 [R1+0x248], R142 ;  /* 0x0002488e01007387 */ /* 0x000fe20000100a00 */
[----:B-1----:R-:W-:Y:S03]  /*66cf0*/  HMMA.1688.F32.TF32 R88, R228, R48, R208 ;  /* 0x00000030e458723c */ /* 0x002fe600000810d0 */
[----:B------:R-:W2:Y:S04]  /*66d00*/  LDL.LU R208, [R1+0x9e0] ;  /* 0x0009e00001d07983 */ /* 0x000ea80000300800 */
[----:B------:R-:W-:Y:S04]  /*66d10*/  STL.64 [R1+0x190], R136 ;  /* 0x0001908801007387 */ /* 0x000fe80000100a00 */
[----:B------:R-:W-:Y:S04]  /*66d20*/  STL.64 [R1+0x198], R138 ;  /* 0x0001988a01007387 */ /* 0x000fe80000100a00 */
        /* <DEDUP_REMOVED lines=47> */
[----:B------:R-:W-:-:S02]  /*67020*/  IMAD.MOV.U32 R114, RZ, RZ, R164 ;  /* 0x000000ffff727224 */ /* 0x000fc400078e00a4 */
[----:B------:R-:W-:Y:S01]  /*67030*/  IMAD.MOV.U32 R110, RZ, RZ, R166 ;  /* 0x000000ffff6e7224 */ /* 0x000fe200078e00a6 */
[----:B------:R-:W-:Y:S04]  /*67040*/  LDS R164, [R252+0x42080] ;  /* 0x04208000fca47984 */ /* 0x000fe80000000800 */
[----:B------:R-:W1:Y:S04]  /*67050*/  LDS R166, [R252+0x42480] ;  /* 0x04248000fca67984 */ /* 0x000e680000000800 */
[----:B------:R-:W-:Y:S04]  /*67060*/  STL.64 [R1+0x6210], R90 ;  /* 0x0062105a01007387 */ /* 0x000fe80000100a00 */
[----:B------:R1:W-:Y:S01]  /*67070*/  STL.64 [R1+0x6208], R88 ;  /* 0x0062085801007387 */ /* 0x0003e20000100a00 */
[C---:B--2---:R-:W-:Y:S08]  /*67080*/  HMMA.1688.F32.TF32 R224, R228.reuse, R40, R224 ;  /* 0x00000028e4e0723c */ /* 0x044ff000000810e0 */
[C---:B---3--:R-:W-:Y:S08]  /*67090*/  HMMA.1688.F32.TF32 R220, R228.reuse, R36, R220 ;  /* 0x00000024e4dc723c */ /* 0x048ff000000810dc */
[----:B----4-:R-:W-:Y:S08]  /*670a0*/  HMMA.1688.F32.TF32 R228, R228, R60, R232 ;  /* 0x0000003ce4e4723c */ /* 0x010ff000000810e8 */
[C---:B-1----:R-:W-:Y:S07]  /*670b0*/  HMMA.1688.F32.TF32 R232, R164.reuse, R84, R236 ;  /* 0x00000054a4e8723c */ /* 0x042fee00000810ec */
[----:B------:R-:W-:Y:S01]  /*670c0*/  STL.64 [R1+0x6220], R222 ;  /* 0x006220de01007387 */ /* 0x000fe20000100a00 */
[C---:B------:R-:W-:Y:S03]  /*670d0*/  HMMA.1688.F32.TF32 R136, R164.reuse, R76, R204 ;  /* 0x0000004ca488723c */ /* 0x040fe600000810cc */
[----:B------:R-:W-:Y:S05]  /*670e0*/  STL.64 [R1+0x6218], R220 ;  /* 0x006218dc01007387 */ /* 0x000fea0000100a00 */
[C---:B------:R-:W-:Y:S01]  /*670f0*/  HMMA.1688.F32.TF32 R140, R164.reuse, R80, R200 ;  /* 0x00000050a48c723c */ /* 0x040fe200000810c8 */
[----:B------:R-:W-:Y:S04]  /*67100*/  STL.64 [R1+0x6230], R226 ;  /* 0x006230e201007387 */ /* 0x000fe80000100a00 */
[----:B------:R-:W-:Y:S04]  /*67110*/  STL.64 [R1+0x6228], R224 ;  /* 0x006228e001007387 */ /* 0x000fe80000100a00 */
[----:B------:R-:W-:Y:S04]  /*67120*/  STL.64 [R1+0x6240], R230 ;  /* 0x006240e601007387 */ /* 0x000fe80000100a00 */
[----:B------:R-:W-:Y:S04]  /*67130*/  STL.64 [R1+0x6238], R228 ;  /* 0x006238e401007387 */ /* 0x000fe80000100a00 */
[----:B------:R-:W-:Y:S04]  /*67140*/  STL.64 [R1+0x6250], R234 ;  /* 0x006250ea01007387 */ /* 0x000fe80000100a00 */
[----:B------:R-:W-:Y:S04]  /*67150*/  STL.64 [R1+0x6248], R232 ;  /* 0x006248e801007387 */ /* 0x000fe80000100a00 */
[----:B------:R-:W-:Y:S04]  /*67160*/  LDS R236, [R3+0x42080] ;  /* 0x0420800003ec7984 */ /* 0x000fe80000000800 */
[----:B------:R1:W-:Y:S01]  /*67170*/  LDS R238, [R3+0x42480] ;  /* 0x0424800003ee7984 */ /* 0x0003e20000000800 */
[C---:B------:R-:W-:Y:S03]  /*67180*/  HMMA.1688.F32.TF32 R88, R164.reuse, R72, R212 ;  /* 0x00000048a458723c */ /* 0x040fe600000810d4 */
[----:B------:R-:W-:Y:S04]  /*67190*/  LDS R237, [R2+0x42080] ;  /* 0x0420800002ed7984 */ /* 0x000fe80000000800 */
[----:B-1----:R-:W2:Y:S04]  /*671a0*/  LDL.LU R3, [R1+0x647c] ;  /* 0x00647c0001037983 */ /* 0x002ea80000300800 */
[----:B------:R-:W-:Y:S04]  /*671b0*/  STL.64 [R1+0x180], R140 ;  /* 0x0001808c01007387 */ /* 0x000fe80000100a00 */
[----:B------:R1:W-:Y:S04]  /*671c0*/  STL.64 [R1+0x188], R142 ;  /* 0x0001888e01007387 */ /* 0x0003e80000100a00 */
[----:B------:R-:W-:Y:S04]  /*671d0*/  STL.64 [R1+0x170], R136 ;  /* 0x0001708801007387 */ /* 0x000fe80000100a00 */
[----:B------:R3:W-:Y:S01]  /*671e0*/  STL.64 [R1+0x178], R138 ;  /* 0x0001788a01007387 */ /* 0x0007e20000100a00 */
[C---:B-1----:R-:W-:Y:S03]  /*671f0*/  HMMA.1688.F32.TF32 R140, R164.reuse, R68, R216 ;  /* 0x00000044a48c723c */ /* 0x042fe600000810d8 */
[----:B------:R-:W1:Y:S05]  /*67200*/  LDS R239, [R2+0x42480] ;  /* 0x0424800002ef7984 */ /* 0x000e6a0000000800 */
[C---:B---3--:R-:W-:Y:S01]  /*67210*/  HMMA.1688.F32.TF32 R136, R164.reuse, R64, R240 ;  /* 0x00000040a488723c */ /* 0x048fe200000810f0 */
[----:B------:R-:W-:Y:S04]  /*67220*/  STL.64 [R1+0x160], R88 ;  /* 0x0001605801007387 */ /* 0x000fe80000100a00 */
[----:B------:R3:W-:Y:S10]  /*67230*/  STL.64 [R1+0x168], R90 ;  /* 0x0001685a01007387 */ /* 0x0007f40000100a00 */
[----:B------:R-:W-:Y:S04]  /*67240*/  STL.64 [R1+0x150], R140 ;  /* 0x0001508c01007387 */ /* 0x000fe80000100a00 */
[----:B------:R4:W-:Y:S05]  /*67250*/  STL.64 [R1+0x158], R142 ;  /* 0x0001588e01007387 */ /* 0x0009ea0000100a00 */
[----:B---3--:R-:W-:Y:S01]  /*67260*/  MOV R91, R136 ;  /* 0x00000088005b7202 */ /* 0x008fe20000000f00 */
[----:B------:R-:W-:Y:S01]  /*67270*/  IMAD.MOV.U32 R90, RZ, RZ, R137 ;  /* 0x000000ffff5a7224 */ /* 0x000fe200078e0089 */
[----:B------:R-:W-:Y:S01]  /*67280*/  MOV R88, R139 ;  /* 0x0000008b00587202 */ /* 0x000fe20000000f00 */
[----:B------:R-:W-:Y:S01]  /*67290*/  IMAD.MOV.U32 R89, RZ, RZ, R138 ;  /* 0x000000ffff597224 */ /* 0x000fe200078e008a */
[C---:B----4-:R-:W-:Y:S02]  /*672a0*/  HMMA.1688.F32.TF32 R140, R164.reuse, R132, R244 ;  /* 0x00000084a48c723c */ /* 0x050fe400000810f4 */
[----:B------:R-:W-:Y:S04]  /*672b0*/  STL.64 [R1+0x6270], R90 ;  /* 0x0062705a01007387 */ /* 0x000fe80000100a00 */
[----:B------:R3:W-:Y:S02]  /*672c0*/  STL.64 [R1+0x6268], R88 ;  /* 0x0062685801007387 */ /* 0x0007e40000100a00 */
[C---:B------:R-:W-:Y:S08]  /*672d0*/  HMMA.1688.F32.TF32 R136, R164.reuse, R128, R248 ;  /* 0x00000080a488723c */ /* 0x040ff000000810f8 */
[C---:B---3--:R-:W-:Y:S07]  /*672e0*/  HMMA.1688.F32.TF32 R88, R164.reuse, R124, R208 ;  /* 0x0000007ca458723c */ /* 0x048fee00000810d0 */
        /* <DEDUP_REMOVED lines=89> */
[----:B--2---:R-:W-:Y:S01]  /*67880*/  IMAD.MOV.U32 R211, RZ, RZ, R3 ;  /* 0x000000ffffd37224 */ /* 0x004fe200078e0003 */
[C---:B---3--:R-:W-:Y:S08]  /*67890*/  HMMA.1688.F32.TF32 R248, R164.reuse, R28, R248 ;  /* 0x0000001ca4f8723c */ /* 0x048ff000000810f8 */
[C---:B----4-:R-:W-:Y:S08]  /*678a0*/  HMMA.1688.F32.TF32 R88, R164.reuse, R120, R144 ;  /* 0x00000078a458723c */ /* 0x050ff00000081090 */
[C---:B------:R-:W-:Y:S08]  /*678b0*/  HMMA.1688.F32.TF32 R140, R164.reuse, R116, R148 ;  /* 0x00000074a48c723c */ /* 0x040ff00000081094 */
[C---:B------:R-:W-:Y:S07]  /*678c0*/  HMMA.1688.F32.TF32 R136, R164.reuse, R112, R152 ;  /* 0x00000070a488723c */ /* 0x040fee0000081098 */
[----:B------:R-:W-:Y:S04]  /*678d0*/  STL.64 [R1+0x100], R88 ;  /* 0x0001005801007387 */ /* 0x000fe80000100a00 */
[----:B------:R2:W-:Y:S02]  /*678e0*/  STL.64 [R1+0x108], R90 ;  /* 0x0001085a01007387 */ /* 0x0005e40000100a00 */
[----:B--2---:R-:W-:Y:S02]  /*678f0*/  HMMA.1688.F32.TF32 R88, R164, R108, R156 ;  /* 0x0000006ca458723c */ /* 0x004fe4000008109c */
[----:B------:R-:W-:Y:S04]  /*67900*/  STL.64 [R1+0xf0], R140 ;  /* 0x0000f08c01007387 */ /* 0x000fe80000100a00 */
[----:B------:R-:W-:Y:S11]  /*67910*/  STL.64 [R1+0xf8], R142 ;  /* 0x0000f88e01007387 */ /* 0x000ff60000100a00 */
[----:B------:R-:W-:Y:S06]  /*67920*/  @!UPT UIADD3 URZ, URZ, URZ, URZ ;  /* 0x0000003f3f3ff290 */ /* 0x000fec000fffe03f */
[----:B------:R-:W-:Y:S01]  /*67930*/  STL.64 [R1+0xd0], R88 ;  /* 0x0000d05801007387 */ /* 0x000fe20000100a00 */
[----:B------:R-:W-:-:S03]  /*67940*/  IMAD.MOV.U32 R3, RZ, RZ, R91 ;  /* 0x000000ffff037224 */ /* 0x000fc600078e005b */
[----:B------:R-:W-:Y:S04]  /*67950*/  STL.64 [R1+0xe0], R136 ;  /* 0x0000e08801007387 */ /* 0x000fe80000100a00 */
[----:B------:R-:W-:Y:S04]  /*67960*/  STL.64 [R1+0xe8], R138 ;  /* 0x0000e88a01007387 */ /* 0x000fe80000100a00 */
[----:B------:R2:W-:Y:S02]  /*67970*/  STL [R1+0xd8], R90 ;  /* 0x0000d85a01007387 */ /* 0x0005e40000100800 */
[C---:B--2---:R-:W-:Y:S02]  /*67980*/  HMMA.1688.F32.TF32 R88, R164.reuse, R104, R160 ;  /* 0x00000068a458723c */ /* 0x044fe400000810a0 */
[----:B------:R-:W-:Y:S06]  /*67990*/  STL [R1+0x6200], R3 ;  /* 0x0062000301007387 */ /* 0x000fec0000100800 */
[C---:B------:R-:W-:Y:S08]  /*679a0*/  HMMA.1688.F32.TF32 R140, R164.reuse, R100, R168 ;  /* 0x00000064a48c723c */ /* 0x040ff000000810a8 */
[C---:B------:R-:W-:Y:S07]  /*679b0*/  HMMA.1688.F32.TF32 R136, R164.reuse, R96, R172 ;  /* 0x00000060a488723c */ /* 0x040fee00000810ac */
[----:B------:R-:W-:Y:S04]  /*679c0*/  STL.64 [R1+0xc0], R88 ;  /* 0x0000c05801007387 */ /* 0x000fe80000100a00 */
[----:B------:R2:W-:Y:S02]  /*679d0*/  STL.64 [R1+0xc8], R90 ;  /* 0x0000c85a01007387 */ /* 0x0005e40000100a00 */
[C---:B--2---:R-:W-:Y:S02]  /*679e0*/  HMMA.1688.F32.TF32 R88, R164.reuse, R92, R176 ;  /* 0x0000005ca458723c */ /* 0x044fe400000810b0 */
[----:B------:R-:W-:Y:S04]  /*679f0*/  STL.64 [R1+0xb0], R140 ;  /* 0x0000b08c01007387 */ /* 0x000fe80000100a00 */
[----:B------:R2:W-:Y:S04]  /*67a00*/  STL.64 [R1+0xb8], R142 ;  /* 0x0000b88e01007387 */ /* 0x0005e80000100a00 */
[----:B------:R-:W-:Y:S04]  /*67a10*/  STL.64 [R1+0xa0], R136 ;  /* 0x0000a08801007387 */ /* 0x000fe80000100a00 */
[----:B------:R3:W-:Y:S01]  /*67a20*/  STL.64 [R1+0xa8], R138 ;  /* 0x0000a88a01007387 */ /* 0x0007e20000100a00 */
[C---:B--2---:R-:W-:Y:S08]  /*67a30*/  HMMA.1688.F32.TF32 R140, R164.reuse, R56, R180 ;  /* 0x00000038a48c723c */ /* 0x044ff000000810b4 */
[----:B------:R-:W-:Y:S01]  /*67a40*/  STL.64 [R1+0x90], R88 ;  /* 0x0000905801007387 */ /* 0x000fe20000100a00 */
[C---:B---3--:R-:W-:Y:S03]  /*67a50*/  HMMA.1688.F32.TF32 R136, R164.reuse, R8, R184 ;  /* 0x00000008a488723c */ /* 0x048fe600000810b8 */
[----:B------:R2:W-:Y:S05]  /*67a60*/  STL.64 [R1+0x98], R90 ;  /* 0x0000985a01007387 */ /* 0x0005ea0000100a00 */
[C---:B--2---:R-:W-:Y:S06]  /*67a70*/  HMMA.1688.F32.TF32 R88, R164.reuse, R32, R188 ;  /* 0x00000020a458723c */ /* 0x044fec00000810bc */
[----:B------:R-:W-:Y:S04]  /*67a80*/  STL.64 [R1+0x80], R140 ;  /* 0x0000808c01007387 */ /* 0x000fe80000100a00 */
[----:B------:R2:W-:Y:S05]  /*67a90*/  STL.64 [R1+0x88], R142 ;  /* 0x0000888e01007387 */ /* 0x0005ea0000100a00 */
[----:B------:R-:W-:Y:S04]  /*67aa0*/  STL.64 [R1+0x70], R136 ;  /* 0x0000708801007387 */ /* 0x000fe80000100a00 */
[----:B------:R3:W-:Y:S01]  /*67ab0*/  STL.64 [R1+0x78], R138 ;  /* 0x0000788a01007387 */ /* 0x0007e20000100a00 */
[C---:B--2---:R-:W-:Y:S03]  /*67ac0*/  HMMA.1688.F32.TF32 R140, R164.reuse, R16, R192 ;  /* 0x00000010a48c723c */ /* 0x044fe600000810c0 */
[----:B------:R-:W-:Y:S05]  /*67ad0*/  STL.64 [R1+0x60], R88 ;  /* 0x0000605801007387 */ /* 0x000fea0000100a00 */
[C---:B---3--:R-:W-:Y:S01]  /*67ae0*/  HMMA.1688.F32.TF32 R136, R164.reuse, R12, R196 ;  /* 0x0000000ca488723c */ /* 0x048fe200000810c4 */
[----:B------:R2:W-:Y:S07]  /*67af0*/  STL.64 [R1+0x68], R90 ;  /* 0x0000685a01007387 */ /* 0x0005ee0000100a00 */
[C---:B--2---:R-:W-:Y:S07]  /*67b00*/  HMMA.1688.F32.TF32 R88, R164.reuse, R20, R200 ;  /* 0x00000014a458723c */ /* 0x044fee00000810c8 */
[----:B------:R-:W-:Y:S04]  /*67b10*/  STL.64 [R1+0x50], R140 ;  /* 0x0000508c01007387 */ /* 0x000fe80000100a00 */
[----:B------:R2:W-:Y:S04]  /*67b20*/  STL.64 [R1+0x58], R142 ;  /* 0x0000588e01007387 */ /* 0x0005e80000100a00 */
[----:B------:R-:W-:Y:S04]  /*67b30*/  STL.64 [R1+0x40], R136 ;  /* 0x0000408801007387 */ /* 0x000fe80000100a00 */
[----:B------:R3:W-:Y:S01]  /*67b40*/  STL.64 [R1+0x48], R138 ;  /* 0x0000488a01007387 */ /* 0x0007e20000100a00 */
[C---:B--2---:R-:W-:Y:S03]  /*67b50*/  HMMA.1688.F32.TF32 R140, R164.reuse, R44, R204 ;  /* 0x0000002ca48c723c */ /* 0x044fe600000810cc */
[----:B------:R-:W-:Y:S05]  /*67b60*/  STL.64 [R1+0x30], R88 ;  /* 0x0000305801007387 */ /* 0x000fea0000100a00 */
[C---:B---3--:R-:W-:Y:S01]  /*67b70*/  HMMA.1688.F32.TF32 R136, R164.reuse, R24, R212 ;  /* 0x00000018a488723c */ /* 0x048fe200000810d4 */
[----:B------:R2:W-:Y:S07]  /*67b80*/  STL.64 [R1+0x38], R90 ;  /* 0x0000385a01007387 */ /* 0x0005ee0000100a00 */
[C---:B------:R-:W-:Y:S08]  /*67b90*/  HMMA.1688.F32.TF32 R244, R164.reuse, R52, R244 ;  /* 0x00000034a4f4723c */ /* 0x040ff000000810f4 */
[C---:B--2---:R-:W-:Y:S08]  /*67ba0*/  HMMA.1688.F32.TF32 R88, R164.reuse, R4, R216 ;  /* 0x00000004a458723c */ /* 0x044ff000000810d8 */
[C---:B------:R-:W-:Y:S01]  /*67bb0*/  HMMA.1688.F32.TF32 R240, R164.reuse, R48, R240 ;  /* 0x00000030a4f0723c */ /* 0x040fe200000810f0 */
[----:B------:R-:W-:Y:S04]  /*67bc0*/  STL.64 [R1+0x20], R140 ;  /* 0x0000208c01007387 */ /* 0x000fe80000100a00 */
[----:B------:R2:W-:Y:S10]  /*67bd0*/  STL.64 [R1+0x28], R142 ;  /* 0x0000288e01007387 */ /* 0x0005f40000100a00 */
[----:B------:R-:W-:Y:S04]  /*67be0*/  STL.64 [R1], R88 ;  /* 0x0000005801007387 */ /* 0x000fe80000100a00 */
[----:B------:R3:W-:Y:S04]  /*67bf0*/  STL.64 [R1+0x10], R136 ;  /* 0x0000108801007387 */ /* 0x0007e80000100a00 */
[----:B------:R4:W-:Y:S04]  /*67c00*/  STL.64 [R1+0x18], R138 ;  /* 0x0000188a01007387 */ /* 0x0009e80000100a00 */
[----:B------:R-:W-:Y:S04]  /*67c10*/  STL [R1+0x8], R90 ;  /* 0x0000085a01007387 */ /* 0x000fe80000100800 */
[----:B------:R-:W-:Y:S04]  /*67c20*/  STL.64 [R1+0x6130], R250 ;  /* 0x006130fa01007387 */ /* 0x000fe80000100a00 */
[----:B------:R-:W-:Y:S04]  /*67c30*/  STL.64 [R1+0x6128], R248 ;  /* 0x006128f801007387 */ /* 0x000fe80000100a00 */
[----:B------:R-:W-:Y:S01]  /*67c40*/  STL.64 [R1+0x6140], R246 ;  /* 0x006140f601007387 */ /* 0x000fe20000100a00 */
[C---:B--2---:R-:W-:Y:S03]  /*67c50*/  HMMA.1688.F32.TF32 R140, R164.reuse, R36, R208 ;  /* 0x00000024a48c723c */ /* 0x044fe600000810d0 */
[----:B------:R2:W-:Y:S04]  /*67c60*/  STL.64 [R1+0x6138], R244 ;  /* 0x006138f401007387 */ /* 0x0005e80000100a00 */
[----:B------:R-:W2:Y:S04]  /*67c70*/  LDL R223, [R1+0xc50] ;  /* 0x000c500001df7983 */ /* 0x000ea80000100800 */
[----:B------:R-:W-:Y:S04]  /*67c80*/  STL.64 [R1+0x6150], R242 ;  /* 0x006150f201007387 */ /* 0x000fe80000100a00 */
[----:B------:R-:W-:Y:S04]  /*67c90*/  STL.64 [R1+0x6148], R240 ;  /* 0x006148f001007387 */ /* 0x000fe80000100a00 */
        /* <DEDUP_REMOVED lines=34> */
[----:B------:R-:W4:Y:S04]  /*67ec0*/  LDL.LU R212, [R1+0x6f0] ;  /* 0x0006f00001d47983 */ /* 0x000f280000300800 */
[----:B------:R-:W4:Y:S04]  /*67ed0*/  LDL.LU R213, [R1+0x6f4] ;  /* 0x0006f40001d57983 */ /* 0x000f280000300800 */
[----:B------:R-:W4:Y:S04]  /*67ee0*/  LDL.LU R214, [R1+0x6f8] ;  /* 0x0006f80001d67983 */ /* 0x000f280000300800 */
[----:B------:R-:W4:Y:S01]  /*67ef0*/  LDL.LU R215, [R1+0x6fc] ;  /* 0x0006fc0001d77983 */ /* 0x000f220000300800 */
[C---:B--2---:R-:W-:Y:S03]  /*67f00*/  HMMA.1688.F32.TF32 R144, R164.reuse, R40, R208 ;  /* 0x00000028a490723c */ /* 0x044fe600000810d0 */
[----:B------:R-:W2:Y:S04]  /*67f10*/  LDL.LU R208, [R1+0x6e0] ;  /* 0x0006e00001d07983 */ /* 0x000ea80000300800 */
[----:B------:R-:W2:Y:S04]  /*67f20*/  LDL.LU R209, [R1+0x6e4] ;  /* 0x0006e40001d17983 */ /* 0x000ea80000300800 */
[----:B------:R-:W2:Y:S04]  /*67f30*/  LDL.LU R210, [R1+0x6e8] ;  /* 0x0006e80001d27983 */ /* 0x000ea80000300800 */
[----:B------:R-:W2:Y:S01]  /*67f40*/  LDL.LU R211, [R1+0x6ec] ;  /* 0x0006ec0001d37983 */ /* 0x000ea20000300800 */
[----:B---3--:R-:W-:Y:S08]  /*67f50*/  HMMA.1688.F32.TF32 R148, R164, R60, R184 ;  /* 0x0000003ca494723c */ /* 0x008ff000000810b8 */
[C---:B-1----:R-:W-:Y:S08]  /*67f60*/  HMMA.1688.F32.TF32 R164, R236.reuse, R72, R200 ;  /* 0x00000048eca4723c */ /* 0x042ff000000810c8 */
[C---:B----4-:R-:W-:Y:S08]  /*67f70*/  HMMA.1688.F32.TF32 R152, R236.reuse, R84, R188 ;  /* 0x00000054ec98723c */ /* 0x050ff000000810bc */
[C---:B------:R-:W-:Y:S01]  /*67f80*/  HMMA.1688.F32.TF32 R156, R236.reuse, R80, R192 ;  /* 0x00000050ec9c723c */ /* 0x040fe200000810c0 */
[----:B------:R-:W-:Y:S07]  /*67f90*/  STL.64 [R1+0x6170], R146 ;  /* 0x0061709201007387 */ /* 0x000fee0000100a00 */
[C---:B------:R-:W-:Y:S01]  /*67fa0*/  HMMA.1688.F32.TF32 R160, R236.reuse, R76, R196 ;  /* 0x0000004ceca0723c */ /* 0x040fe200000810c4 */
[----:B------:R-:W-:Y:S07]  /*67fb0*/  STL.64 [R1+0x6168], R144 ;  /* 0x0061689001007387 */ /* 0x000fee0000100a00 */
[C---:B------:R-:W-:Y:S01]  /*67fc0*/  HMMA.1688.F32.TF32 R168, R236.reuse, R68, R204 ;  /* 0x00000044eca8723c */ /* 0x040fe200000810cc */
[----:B------:R-:W-:Y:S07]  /*67fd0*/  STL.64 [R1+0x6180], R150 ;  /* 0x0061809601007387 */ /* 0x000fee0000100a00 */
[C---:B------:R-:W-:Y:S01]  /*67fe0*/  HMMA.1688.F32.TF32 R172, R236.reuse, R64, R216 ;  /* 0x00000040ecac723c */ /* 0x040fe200000810d8 */
[----:B------:R-:W-:Y:S04]  /*67ff0*/  STL.64 [R1+0x6178], R148 ;  /* 0x0061789401007387 */ /* 0x000fe80000100a00 */
[----:B------:R-:W-:Y:S04]  /*68000*/  STL.64 [R1+0x6190], R154 ;  /* 0x0061909a01007387 */ /* 0x000fe80000100a00 */
[----:B------:R-:W-:Y:S01]  /*68010*/  STL.64 [R1+0x6188], R152 ;  /* 0x0061889801007387 */ /* 0x000fe20000100a00 */
[----:B------:R-:W-:Y:S03]  /*68020*/  HMMA.1688.F32.TF32 R176, R236, R132, R212 ;  /* 0x00000084ecb0723c */ /* 0x000fe600000810d4 */
        /* <DEDUP_REMOVED lines=10> */
[----:B------:R-:W-:Y:S04]  /*680d0*/  STL [R1+0x6278], R223 ;  /* 0x006278df01007387 */ /* 0x000fe80000100800 */
[----:B------:R-:W-:Y:S04]  /*680e0*/  STL.64 [R1+0x61f8], R178 ;  /* 0x0061f8b201007387 */ /* 0x000fe80000100a00 */
[----:B------:R-:W-:Y:S04]  /*680f0*/  STL.64 [R1+0x61f0], R176 ;  /* 0x0061f0b001007387 */ /* 0x000fe80000100a00 */
        /* <DEDUP_REMOVED lines=16> */
[----:B------:R-:W-:-:S03]  /*68200*/  MOV R3, R91 ;  /* 0x0000005b00037202 */ /* 0x000fc60000000f00 */
[----:B------:R-:W-:Y:S04]  /*68210*/  LDS R216, [R252+0x42800] ;  /* 0x04280000fcd87984 */ /* 0x000fe80000000800 */
[----:B------:R-:W-:Y:S04]  /*68220*/  LDS R218, [R252+0x42c00] ;  /* 0x042c0000fcda7984 */ /* 0x000fe80000000800 */
[----:B------:R-:W-:Y:S04]  /*68230*/  LDS R217, [R223+0x42800] ;  /* 0x04280000dfd97984 */ /* 0x000fe80000000800 */
[----:B------:R-:W1:Y:S01]  /*68240*/  LDS R219, [R223+0x42c00] ;  /* 0x042c0000dfdb7984 */ /* 0x000e620000000800 */
[C---:B--2---:R-:W-:Y:S03]  /*68250*/  HMMA.1688.F32.TF32 R200, R236.reuse, R128, R208 ;  /* 0x00000080ecc8723c */ /* 0x044fe600000810d0 */
        /* <DEDUP_REMOVED lines=21> */
[----:B------:R-:W-:Y:S01]  /*683b0*/  STL.64 [R1+0x6258], R200 ;  /* 0x006258c801007387 */ /* 0x000fe20000100a00 */
[C---:B----4-:R-:W-:Y:S11]  /*683c0*/  HMMA.1688.F32.TF32 R180, R236.reuse, R124, R180 ;  /* 0x0000007cecb4723c */ /* 0x050ff600000810b4 */
[----:B------:R-:W-:Y:S11]  /*683d0*/  @!UPT UIADD3 URZ, URZ, URZ, URZ ;  /* 0x0000003f3f3ff290 */ /* 0x000ff6000fffe03f */
[----:B------:R-:W-:Y:S01]  /*683e0*/  @!UPT UIADD3 URZ, URZ, URZ, URZ ;  /* 0x0000003f3f3ff290 */ /* 0x000fe2000fffe03f */
[----:B------:R-:W-:Y:S04]  /*683f0*/  STL.64 [R1+0x6288], R182 ;  /* 0x006288b601007387 */ /* 0x000fe80000100a00 */
[----:B------:R-:W-:Y:S04]  /*68400*/  STL.64 [R1+0x6280], R180 ;  /* 0x006280b401007387 */ /* 0x000fe80000100a00 */
[----:B------:R-:W4:Y:S04]  /*68410*/  LDL.LU R228, [R1+0x2d0] ;  /* 0x0002d00001e47983 */ /* 0x000f280000300800 */
[----:B------:R-:W4:Y:S04]  /*68420*/  LDL.LU R229, [R1+0x2d4] ;  /* 0x0002d40001e57983 */ /* 0x000f280000300800 */
[----:B------:R-:W4:Y:S04]  /*68430*/  LDL.LU R230, [R1+0x2d8] ;  /* 0x0002d80001e67983 */ /* 0x000f280000300800 */
[----:B------:R-:W4:Y:S01]  /*68440*/  LDL.LU R231, [R1+0x2dc] ;  /* 0x0002dc0001e77983 */ /* 0x000f220000300800 */
[C---:B---3--:R-:W-:Y:S08]  /*68450*/  HMMA.1688.F32.TF32 R204, R236.reuse, R120, R204 ;  /* 0x00000078eccc723c */ /* 0x048ff000000810cc */
[C---:B------:R-:W-:Y:S11]  /*68460*/  HMMA.1688.F32.TF32 R184, R236.reuse, R116, R184 ;  /* 0x00000074ecb8723c */ /* 0x040ff600000810b8 */
[----:B------:R-:W-:Y:S04]  /*68470*/  @!UPT UIADD3 URZ, URZ, URZ, URZ ;  /* 0x0000003f3f3ff290 */ /* 0x000fe8000fffe03f */
[----:B------:R-:W-:Y:S04]  /*68480*/  STL.64 [R1+0x6298], R206 ;  /* 0x006298ce01007387 */ /* 0x000fe80000100a00 */
[----:B------:R-:W-:Y:S04]  /*68490*/  STL.64 [R1+0x6290], R204 ;  /* 0x006290cc01007387 */ /* 0x000fe80000100a00 */
[----:B------:R-:W-:Y:S04]  /*684a0*/  STL.64 [R1+0x62a8], R186 ;  /* 0x0062a8ba01007387 */ /* 0x000fe80000100a00 */
[----:B------:R-:W-:Y:S01]  /*684b0*/  STL.64 [R1+0x62a0], R184 ;  /* 0x0062a0b801007387 */ /* 0x000fe20000100a00 */
[C---:B--2---:R-:W-:Y:S08]  /*684c0*/  HMMA.1688.F32.TF32 R208, R236.reuse, R112, R208 ;  /* 0x00000070ecd0723c */ /* 0x044ff000000810d0 */
[C---:B------:R-:W-:Y:S11]  /*684d0*/  HMMA.1688.F32.TF32 R188, R236.reuse, R108, R188 ;  /* 0x0000006cecbc723c */ /* 0x040ff600000810bc */
[----:B------:R-:W-:Y:S04]  /*684e0*/  @!UPT UIADD3 URZ, URZ, URZ, URZ ;  /* 0x0000003f3f3ff290 */ /* 0x000fe8000fffe03f */
[----:B------:R-:W-:Y:S04]  /*684f0*/  STL.64 [R1+0x62b8], R210 ;  /* 0x0062b8d201007387 */ /* 0x000fe80000100a00 */
[----:B------:R-:W-:Y:S04]  /*68500*/  STL.64 [R1+0x62b0], R208 ;  /* 0x0062b0d001007387 */ /* 0x000fe80000100a00 */
        /* <DEDUP_REMOVED lines=8> */
[----:B------:R-:W-:Y:S04]  /*68590*/  STL.64 [R1+0x62c8], R190 ;  /* 0x0062c8be01007387 */ /* 0x000fe80000100a00 */
[----:B------:R-:W-:Y:S04]  /*685a0*/  STL.64 [R1+0x62c0], R188 ;  /* 0x0062c0bc01007387 */ /* 0x000fe80000100a00 */
        /* <DEDUP_REMOVED lines=8> */
[----:B----4-:R-:W-:Y:S03]  /*68630*/  HMMA.1688.F32.TF32 R140, R236, R56, R228 ;  /* 0x00000038ec8c723c */ /* 0x010fe600000810e4 */
[----:B------:R-:W4:Y:S04]  /*68640*/  LDL.LU R228, [R1+0x280] ;  /* 0x0002800001e47983 */ /* 0x000f280000300800 */
[----:B------:R-:W4:Y:S04]  /*68650*/  LDL.LU R229, [R1+0x284] ;  /* 0x0002840001e57983 */ /* 0x000f280000300800 */
[----:B------:R-:W4:Y:S04]  /*68660*/  LDL.LU R230, [R1+0x288] ;  /* 0x0002880001e67983 */ /* 0x000f280000300800 */
[----:B------:R-:W4:Y:S04]  /*68670*/  LDL.LU R231, [R1+0x28c] ;  /* 0x00028c0001e77983 */ /* 0x000f280000300800 */
[----:B------:R-:W4:Y:S04]  /*68680*/  LDL.LU R232, [R1+0x270] ;  /* 0x0002700001e87983 */ /* 0x000f280000300800 */
[----:B------:R-:W4:Y:S01]  /*68690*/  LDL.LU R233, [R1+0x274] ;  /* 0x0002740001e97983 */ /* 0x000f220000300800 */
[----:B------:R-:W-:Y:S01]  /*686a0*/  IMAD.MOV.U32 R113, RZ, RZ, R140 ;  /* 0x000000ffff717224 */ /* 0x000fe200078e008c */
[----:B------:R-:W-:Y:S01]  /*686b0*/  MOV R109, R142 ;  /* 0x0000008e006d7202 */ /* 0x000fe20000000f00 */
[----:B------:R-:W-:Y:S01]  /*686c0*/  IMAD.MOV.U32 R112, RZ, RZ, R141 ;  /* 0x000000ffff707224 */ /* 0x000fe200078e008d */
[----:B------:R-:W4:Y:S01]  /*686d0*/  LDL.LU R234, [R1+0x278] ;  /* 0x0002780001ea7983 */ /* 0x000f220000300800 */
[----:B------:R-:W-:-:S03]  /*686e0*/  IMAD.MOV.U32 R108, RZ, RZ, R143 ;  /* 0x000000ffff6c7224 */ /* 0x000fc600078e008f */
[----:B------:R-:W4:Y:S01]  /*686f0*/  LDL.LU R235, [R1+0x27c] ;  /* 0x00027c0001eb7983 */ /* 0x000f220000300800 */
[C---:B------:R-:W-:Y:S08]  /*68700*/  HMMA.1688.F32.TF32 R212, R236.reuse, R104, R212 ;  /* 0x00000068ecd4723c */ /* 0x040ff000000810d4 */
[C---:B--2---:R-:W-:Y:S08]  /*68710*/  HMMA.1688.F32.TF32 R140, R236.reuse, R8, R244 ;  /* 0x00000008ec8c723c */ /* 0x044ff000000810f4 */
[C---:B---3--:R-:W-:Y:S11]  /*68720*/  HMMA.1688.F32.TF32 R88, R236.reuse, R32, R88 ;  /* 0x00000020ec58723c */ /* 0x048ff60000081058 */
[----:B------:R-:W-:Y:S05]  /*68730*/  @!UPT UIADD3 URZ, URZ, URZ, URZ ;  /* 0x0000003f3f3ff290 */ /* 0x000fea000fffe03f */
[----:B------:R-:W-:Y:S01]  /*68740*/  IMAD.MOV.U32 R121, RZ, RZ, R140 ;  /* 0x000000ffff797224 */ /* 0x000fe200078e008c */
[----:B------:R-:W-:Y:S01]  /*68750*/  MOV R120, R141 ;  /* 0x0000008d00787202 */ /* 0x000fe20000000f00 */
[----:B------:R-:W-:Y:S02]  /*68760*/  IMAD.MOV.U32 R117, RZ, RZ, R142 ;  /* 0x000000ffff757224 */ /* 0x000fe400078e008e */
[----:B------:R-:W-:Y:S02]  /*68770*/  IMAD.MOV.U32 R116, RZ, RZ, R143 ;  /* 0x000000ffff747224 */ /* 0x000fe400078e008f */
[----:B------:R-:W-:Y:S02]  /*68780*/  HMMA.1688.F32.TF32 R140, R236, R16, R224 ;  /* 0x00000010ec8c723c */ /* 0x000fe400000810e0 */
[----:B------:R-:W-:Y:S01]  /*68790*/  MOV R129, R88 ;  /* 0x0000005800817202 */ /* 0x000fe20000000f00 */
[----:B------:R-:W-:Y:S01]  /*687a0*/  IMAD.MOV.U32 R128, RZ, RZ, R89 ;  /* 0x000000ffff807224 */ /* 0x000fe200078e0059 */
[----:B------:R-:W2:Y:S01]  /*687b0*/  LDL.LU R88, [R1+0x260] ;  /* 0x0002600001587983 */ /* 0x000ea20000300800 */
[----:B------:R-:W-:Y:S01]  /*687c0*/  IMAD.MOV.U32 R125, RZ, RZ, R90 ;  /* 0x000000ffff7d7224 */ /* 0x000fe200078e005a */
[----:B------:R-:W-:-:S02]  /*687d0*/  MOV R124, R91 ;  /* 0x0000005b007c7202 */ /* 0x000fc40000000f00 */
[----:B------:R-:W2:Y:S04]  /*687e0*/  LDL.LU R89, [R1+0x264] ;  /* 0x0002640001597983 */ /* 0x000ea80000300800 */
[----:B------:R-:W2:Y:S04]  /*687f0*/  LDL.LU R90, [R1+0x268] ;  /* 0x00026800015a7983 */ /* 0x000ea80000300800 */
[----:B------:R-:W2:Y:S04]  /*68800*/  LDL.LU R91, [R1+0x26c] ;  /* 0x00026c00015b7983 */ /* 0x000ea80000300800 */
[----:B------:R-:W3:Y:S04]  /*68810*/  LDL.LU R224, [R1+0x250] ;  /* 0x0002500001e07983 */ /* 0x000ee80000300800 */
[----:B------:R-:W-:Y:S04]  /*68820*/  STL.64 [R1+0x2c0], R140 ;  /* 0x0002c08c01007387 */ /* 0x000fe80000100a00 */
[----:B------:R1:W-:Y:S04]  /*68830*/  STL.64 [R1+0x2c8], R142 ;  /* 0x0002c88e01007387 */ /* 0x0003e80000100a00 */
[----:B------:R-:W3:Y:S04]  /*68840*/  LDL.LU R225, [R1+0x254] ;  /* 0x0002540001e17983 */ /* 0x000ee80000300800 */
[----:B------:R-:W3:Y:S01]  /*68850*/  LDL.LU R226, [R1+0x258] ;  /* 0x0002580001e27983 */ /* 0x000ee20000300800 */
[----:B-1----:R-:W-:Y:S03]  /*68860*/  HMMA.1688.F32.TF32 R140, R236, R12, R248 ;  /* 0x0000000cec8c723c */ /* 0x002fe600000810f8 */
[----:B------:R-:W3:Y:S11]  /*68870*/  LDL.LU R227, [R1+0x25c] ;  /* 0x00025c0001e37983 */ /* 0x000ef60000300800 */
[----:B------:R-:W-:Y:S09]  /*68880*/  @!UPT UIADD3 URZ, URZ, URZ, URZ ;  /* 0x0000003f3f3ff290 */ /* 0x000ff2000fffe03f */
[----:B------:R4:W-:Y:S01]  /*68890*/  STL [R1+0x2b8], R142 ;  /* 0x0002b88e01007387 */ /* 0x0009e20000100800 */
[----:B------:R-:W-:Y:S01]  /*688a0*/  IMAD.MOV.U32 R64, RZ, RZ, R140 ;  /* 0x000000ffff407224 */ /* 0x000fe200078e008c */
[----:B------:R-:W-:Y:S01]  /*688b0*/  MOV R105, R143 ;  /* 0x0000008f00697202 */ /* 0x000fe20000000f00 */
[----:B------:R-:W-:-:S04]  /*688c0*/  IMAD.MOV.U32 R65, RZ, RZ, R141 ;  /* 0x000000ffff417224 */ /* 0x000fc800078e008d */
[----:B------:R-:W-:Y:S04]  /*688d0*/  STL [R1+0x60a0], R105 ;  /* 0x0060a06901007387 */ /* 0x000fe80000100800 */
[----:B------:R-:W-:Y:S04]  /*688e0*/  STL [R1+0x609c], R65 ;  /* 0x00609c4101007387 */ /* 0x000fe80000100800 */
[----:B------:R-:W-:Y:S01]  /*688f0*/  STL [R1+0x6098], R64 ;  /* 0x0060984001007387 */ /* 0x000fe20000100800 */
[C---:B----4-:R-:W-:Y:S03]  /*68900*/  HMMA.1688.F32.TF32 R140, R236.reuse, R20, R228 ;  /* 0x00000014ec8c723c */ /* 0x050fe600000810e4 */
[----:B------:R-:W4:Y:S11]  /*68910*/  LDL.LU R228, [R1+0x230] ;  /* 0x0002300001e47983 */ /* 0x000f360000300800 */
[----:B------:R-:W-:Y:S09]  /*68920*/  @!UPT UIADD3 URZ, URZ, URZ, URZ ;  /* 0x0000003f3f3ff290 */ /* 0x000ff2000fffe03f */
[----:B------:R-:W-:Y:S04]  /*68930*/  STL.64 [R1+0x2a0], R140 ;  /* 0x0002a08c01007387 */ /* 0x000fe80000100a00 */
[----:B------:R1:W-:Y:S04]  /*68940*/  STL.64 [R1+0x2a8], R142 ;  /* 0x0002a88e01007387 */ /* 0x0003e80000100a00 */
[----:B------:R-:W4:Y:S04]  /*68950*/  LDL.LU R229, [R1+0x234] ;  /* 0x0002340001e57983 */ /* 0x000f280000300800 */
[----:B------:R-:W4:Y:S04]  /*68960*/  LDL.LU R230, [R1+0x238] ;  /* 0x0002380001e67983 */ /* 0x000f280000300800 */
[----:B------:R-:W4:Y:S01]  /*68970*/  LDL.LU R231, [R1+0x23c] ;  /* 0x00023c0001e77983 */ /* 0x000f220000300800 */
[C---:B-1----:R-:W-:Y:S03]  /*68980*/  HMMA.1688.F32.TF32 R140, R236.reuse, R44, R232 ;  /* 0x0000002cec8c723c */ /* 0x042fe600000810e8 */
[----:B------:R-:W4:Y:S04]  /*68990*/  LDL.LU R232, [R1+0x220] ;  /* 0x0002200001e87983 */ /* 0x000f280000300800 */
[----:B------:R-:W4:Y:S04]  /*689a0*/  LDL.LU R233, [R1+0x224] ;  /* 0x0002240001e97983 */ /* 0x000f280000300800 */
[----:B------:R-:W4:Y:S04]  /*689b0*/  LDL.LU R234, [R1+0x228] ;  /* 0x0002280001ea7983 */ /* 0x000f280000300800 */
[----:B------:R-:W4:Y:S01]  /*689c0*/  LDL.LU R235, [R1+0x22c] ;  /* 0x00022c0001eb7983 */ /* 0x000f220000300800 */
[----:B------:R-:W-:Y:S08]  /*689d0*/  HMMA.1688.F32.TF32 R192, R236, R100, R192 ;  /* 0x00000064ecc0723c */ /* 0x000ff000000810c0 */
[----:B------:R-:W-:Y:S01]  /*689e0*/  IMAD.MOV.U32 R101, RZ, RZ, R143 ;  /* 0x000000ffff657224 */ /* 0x000fe200078e008f */
[----:B------:R-:W-:Y:S01]  /*689f0*/  MOV R104, R142 ;  /* 0x0000008e00687202 */ /* 0x000fe20000000f00 */
[----:B------:R-:W-:-:S02]  /*68a00*/  IMAD.MOV.U32 R69, RZ, RZ, R141 ;  /* 0x000000ffff457224 */ /* 0x000fc400078e008d */
[----:B------:R-:W-:Y:S01]  /*68a10*/  IMAD.MOV.U32 R68, RZ, RZ, R140 ;  /* 0x000000ffff447224 */ /* 0x000fe200078e008c */
[----:B------:R-:W-:Y:S04]  /*68a20*/  STL [R1+0x60b0], R101 ;  /* 0x0060b06501007387 */ /* 0x000fe80000100800 */
[----:B------:R-:W-:Y:S04]  /*68a30*/  STL [R1+0x60ac], R104 ;  /* 0x0060ac6801007387 */ /* 0x000fe80000100800 */
[----:B------:R-:W-:Y:S04]  /*68a40*/  STL [R1+0x60a8], R69 ;  /* 0x0060a84501007387 */ /* 0x000fe80000100800 */
[----:B------:R-:W-:Y:S01]  /*68a50*/  STL [R1+0x60a4], R68 ;  /* 0x0060a44401007387 */ /* 0x000fe20000100800 */
[C---:B--2---:R-:W-:Y:S11]  /*68a60*/  HMMA.1688.F32.TF32 R88, R236.reuse, R24, R88 ;  /* 0x00000018ec58723c */ /* 0x044ff60000081058 */
[----:B------:R-:W-:Y:S11]  /*68a70*/  @!UPT UIADD3 URZ, URZ, URZ, URZ ;  /* 0x0000003f3f3ff290 */ /* 0x000ff6000fffe03f */
[----:B------:R-:W-:Y:S02]  /*68a80*/  @!UPT UIADD3 URZ, URZ, URZ, URZ ;  /* 0x0000003f3f3ff290 */ /* 0x000fe4000fffe03f */
[----:B------:R-:W-:Y:S01]  /*68a90*/  IMAD.MOV.U32 R64, RZ, RZ, R91 ;  /* 0x000000ffff407224 */ /* 0x000fe200078e005b */
[----:B------:R-:W-:Y:S01]  /*68aa0*/  MOV R65, R90 ;  /* 0x0000005a00417202 */ /* 0x000fe20000000f00 */
[----:B------:R-:W-:Y:S01]  /*68ab0*/  IMAD.MOV.U32 R105, RZ, RZ, R89 ;  /* 0x000000ffff697224 */ /* 0x000fe200078e0059 */
[----:B------:R3:W-:Y:S04]  /*68ac0*/  STL [R1+0x280], R88 ;  /* 0x0002805801007387 */ /* 0x0007e80000100800 */
[----:B------:R-:W-:Y:S04]  /*68ad0*/  STL [R1+0x60bc], R64 ;  /* 0x0060bc4001007387 */ /* 0x000fe80000100800 */
[----:B------:R1:W-:Y:S01]  /*68ae0*/  STL [R1+0x60b8], R65 ;  /* 0x0060b84101007387 */ /* 0x0003e20000100800 */
[----:B---3--:R-:W-:Y:S03]  /*68af0*/  HMMA.1688.F32.TF32 R88, R236, R4, R224 ;  /* 0x00000004ec58723c */ /* 0x008fe600000810e0 */
[----:B------:R2:W-:Y:S04]  /*68b00*/  STL [R1+0x60b4], R105 ;  /* 0x0060b46901007387 */ /* 0x0005e80000100800 */
[----:B------:R-:W3:Y:S04]  /*68b10*/  LDL.LU R224, [R1+0x210] ;  /* 0x0002100001e07983 */ /* 0x000ee80000300800 */
[----:B------:R-:W3:Y:S04]  /*68b20*/  LDL.LU R225, [R1+0x214] ;  /* 0x0002140001e17983 */ /* 0x000ee80000300800 */
[----:B------:R-:W3:Y:S04]  /*68b30*/  LDL.LU R226, [R1+0x218] ;  /* 0x0002180001e27983 */ /* 0x000ee80000300800 */
[----:B------:R-:W3:Y:S05]  /*68b40*/  LDL.LU R227, [R1+0x21c] ;  /* 0x00021c0001e37983 */ /* 0x000eea0000300800 */
[----:B------:R-:W-:Y:S01]  /*68b50*/  IMAD.MOV.U32 R68, RZ, RZ, R91 ;  /* 0x000000ffff447224 */ /* 0x000fe200078e005b */
[----:B------:R-:W-:Y:S01]  /*68b60*/  MOV R73, R89 ;  /* 0x0000005900497202 */ /* 0x000fe20000000f00 */
[----:B------:R-:W-:-:S02]  /*68b70*/  IMAD.MOV.U32 R69, RZ, RZ, R90 ;  /* 0x000000ffff457224 */ /* 0x000fc400078e005a */
[----:B------:R-:W-:Y:S01]  /*68b80*/  IMAD.MOV.U32 R72, RZ, RZ, R88 ;  /* 0x000000ffff487224 */ /* 0x000fe200078e0058 */
[----:B------:R-:W-:Y:S04]  /*68b90*/  STL [R1+0x60cc], R68 ;  /* 0x0060cc4401007387 */ /* 0x000fe80000100800 */
[----:B------:R-:W-:Y:S04]  /*68ba0*/  STL [R1+0x60c8], R69 ;  /* 0x0060c84501007387 */ /* 0x000fe80000100800 */
[----:B------:R1:W-:Y:S04]  /*68bb0*/  STL [R1+0x60c4], R73 ;  /* 0x0060c44901007387 */ /* 0x0003e80000100800 */
[----:B------:R1:W-:Y:S01]  /*68bc0*/  STL [R1+0x60c0], R72 ;  /* 0x0060c04801007387 */ /* 0x0003e20000100800 */
[----:B----4-:R-:W-:Y:S03]  /*68bd0*/  HMMA.1688.F32.TF32 R88, R236, R28, R228 ;  /* 0x0000001cec58723c */ /* 0x010fe600000810e4 */
[----:B------:R-:W4:Y:S04]  /*68be0*/  LDL.LU R228, [R1+0x200] ;  /* 0x0002000001e47983 */ /* 0x000f280000300800 */
[----:B------:R-:W4:Y:S04]  /*68bf0*/  LDL.LU R229, [R1+0x204] ;  /* 0x0002040001e57983 */ /* 0x000f280000300800 */
[----:B------:R-:W4:Y:S04]  /*68c00*/  LDL.LU R230, [R1+0x208] ;  /* 0x0002080001e67983 */ /* 0x000f280000300800 */
[----:B------:R-:W4:Y:S09]  /*68c10*/  LDL.LU R231, [R1+0x20c] ;  /* 0x00020c0001e77983 */ /* 0x000f320000300800 */
[----:B-1----:R-:W-:Y:S01]  /*68c20*/  MOV R65, R88 ;  /* 0x0000005800417202 */ /* 0x002fe20000000f00 */
[----:B--2---:R-:W-:Y:S01]  /*68c30*/  IMAD.MOV.U32 R105, RZ, RZ, R89 ;  /* 0x000000ffff697224 */ /* 0x004fe200078e0059 */
[----:B------:R-:W-:Y:S01]  /*68c40*/  MOV R104, R91 ;  /* 0x0000005b00687202 */ /* 0x000fe20000000f00 */
[----:B------:R-:W-:-:S02]  /*68c50*/  IMAD.MOV.U32 R101, RZ, RZ, R90 ;  /* 0x000000ffff657224 */ /* 0x000fc400078e005a */
[C---:B------:R-:W-:Y:S02]  /*68c60*/  HMMA.1688.F32.TF32 R88, R236.reuse, R52, R232 ;  /* 0x00000034ec58723c */ /* 0x040fe400000810e8 */
[----:B------:R-:W-:Y:S04]  /*68c70*/  STL [R1+0x60dc], R104 ;  /* 0x0060dc6801007387 */ /* 0x000fe80000100800 */
[----:B------:R-:W-:Y:S04]  /*68c80*/  STL [R1+0x60d8], R101 ;  /* 0x0060d86501007387 */ /* 0x000fe80000100800 */
[----:B------:R-:W-:Y:S01]  /*68c90*/  STL [R1+0x60d4], R105 ;  /* 0x0060d46901007387 */ /* 0x000fe20000100800 */
[----:B------:R-:W-:Y:S03]  /*68ca0*/  HMMA.1688.F32.TF32 R136, R236, R96, R136 ;  /* 0x00000060ec88723c */ /* 0x000fe60000081088 */
[----:B------:R1:W-:Y:S10]  /*68cb0*/  STL [R1+0x60d0], R65 ;  /* 0x0060d04101007387 */ /* 0x0003f40000100800 */
[----:B------:R-:W-:Y:S01]  /*68cc0*/  IMAD.MOV.U32 R76, RZ, RZ, R88 ;  /* 0x000000ffff4c7224 */ /* 0x000fe200078e0058 */
[----:B------:R-:W-:Y:S01]  /*68cd0*/  MOV R100, R90 ;  /* 0x0000005a00647202 */ /* 0x000fe20000000f00 */
[----:B------:R-:W-:Y:S01]  /*68ce0*/  IMAD.MOV.U32 R77, RZ, RZ, R89 ;  /* 0x000000ffff4d7224 */ /* 0x000fe200078e0059 */
[----:B------:R-:W2:Y:S01]  /*68cf0*/  LDL.LU R88, [R1+0x1e0] ;  /* 0x0001e00001587983 */ /* 0x000ea20000300800 */
[----:B------:R-:W-:-:S03]  /*68d00*/  IMAD.MOV.U32 R97, RZ, RZ, R91 ;  /* 0x000000ffff617224 */ /* 0x000fc600078e005b */
[----:B------:R-:W2:Y:S04]  /*68d10*/  LDL.LU R89, [R1+0x1e4] ;  /* 0x0001e40001597983 */ /* 0x000ea80000300800 */
[----:B------:R-:W2:Y:S04]  /*68d20*/  LDL.LU R90, [R1+0x1e8] ;  /* 0x0001e800015a7983 */ /* 0x000ea80000300800 */
[----:B------:R-:W2:Y:S04]  /*68d30*/  LDL.LU R91, [R1+0x1ec] ;  /* 0x0001ec00015b7983 */ /* 0x000ea80000300800 */
[----:B------:R-:W-:Y:S04]  /*68d40*/  STL [R1+0x60ec], R97 ;  /* 0x0060ec6101007387 */ /* 0x000fe80000100800 */
[----:B------:R-:W-:Y:S04]  /*68d50*/  STL [R1+0x60e8], R100 ;  /* 0x0060e86401007387 */ /* 0x000fe80000100800 */
[----:B------:R-:W-:Y:S04]  /*68d60*/  STL [R1+0x60e4], R77 ;  /* 0x0060e44d01007387 */ /* 0x000fe80000100800 */
[----:B------:R1:W-:Y:S04]  /*68d70*/  STL [R1+0x60e0], R76 ;  /* 0x0060e04c01007387 */ /* 0x0003e80000100800 */
        /* <DEDUP_REMOVED lines=9> */
[----:B------:R-:W3:Y:S05]  /*68e10*/  LDL R155, [R1+0xc54] ;  /* 0x000c5400019b7983 */ /* 0x000eea0000100800 */
        /* <DEDUP_REMOVED lines=10> */
[----:B------:R-:W4:Y:S01]  /*68ec0*/  LDL.LU R229, [R1+0x1c4] ;  /* 0x0001c40001e57983 */ /* 0x000f220000300800 */
[----:B------:R-:W-:-:S03]  /*68ed0*/  IMAD.MOV.U32 R230, RZ, RZ, R86 ;  /* 0x000000ffffe67224 */ /* 0x000fc600078e0056 */
[----:B------:R-:W4:Y:S01]  /*68ee0*/  LDL.LU R86, [R1+0x6478] ;  /* 0x0064780001567983 */ /* 0x000f220000300800 */
[----:B------:R-:W-:-:S03]  /*68ef0*/  IMAD.MOV.U32 R231, RZ, RZ, R87 ;  /* 0x000000ffffe77224 */ /* 0x000fc600078e0057 */
[----:B------:R-:W4:Y:S01]  /*68f00*/  LDL.LU R87, [R1+0x6474] ;  /* 0x0064740001577983 */ /* 0x000f220000300800 */
[C---:B--2---:R-:W-:Y:S08]  /*68f10*/  HMMA.1688.F32.TF32 R88, R236.reuse, R40, R88 ;  /* 0x00000028ec58723c */ /* 0x044ff00000081058 */
[----:B------:R-:W-:Y:S01]  /*68f20*/  MOV R68, R143 ;  /* 0x0000008f00447202 */ /* 0x000fe20000000f00 */
[----:B-1----:R-:W-:Y:S01]  /*68f30*/  IMAD.MOV.U32 R65, RZ, RZ, R142 ;  /* 0x000000ffff417224 */ /* 0x002fe200078e008e */
[----:B------:R-:W-:Y:S01]  /*68f40*/  MOV R80, R140 ;  /* 0x0000008c00507202 */ /* 0x000fe20000000f00 */
[----:B------:R-:W-:Y:S11]  /*68f50*/  IMAD.MOV.U32 R81, RZ, RZ, R141 ;  /* 0x000000ffff517224 */ /* 0x000ff600078e008d */
[----:B------:R-:W-:Y:S02]  /*68f60*/  @!UPT UIADD3 URZ, URZ, URZ, URZ ;  /* 0x0000003f3f3ff290 */ /* 0x000fe4000fffe03f */
[----:B------:R-:W-:Y:S01]  /*68f70*/  MOV R76, R88 ;  /* 0x00000058004c7202 */ /* 0x000fe20000000f00 */
[----:B------:R-:W-:Y:S01]  /*68f80*/  IMAD.MOV.U32 R104, RZ, RZ, R89 ;  /* 0x000000ffff687224 */ /* 0x000fe200078e0059 */
[----:B------:R-:W-:Y:S01]  /*68f90*/  MOV R105, R91 ;  /* 0x0000005b00697202 */ /* 0x000fe20000000f00 */
[----:B------:R-:W-:Y:S02]  /*68fa0*/  IMAD.MOV.U32 R101, RZ, RZ, R90 ;  /* 0x000000ffff657224 */ /* 0x000fe400078e005a */
[C---:B------:R-:W-:Y:S01]  /*68fb0*/  HMMA.1688.F32.TF32 R88, R236.reuse, R60, R232 ;  /* 0x0000003cec58723c */ /* 0x040fe200000810e8 */
[----:B------:R-:W-:Y:S04]  /*68fc0*/  STL [R1+0x610c], R68 ;  /* 0x00610c4401007387 */ /* 0x000fe80000100800 */
[----:B------:R-:W-:Y:S04]  /*68fd0*/  STL [R1+0x6108], R65 ;  /* 0x0061084101007387 */ /* 0x000fe80000100800 */
[----:B------:R-:W-:Y:S01]  /*68fe0*/  STL [R1+0x6104], R81 ;  /* 0x0061045101007387 */ /* 0x000fe20000100800 */
[----:B------:R-:W-:Y:S03]  /*68ff0*/  HMMA.1688.F32.TF32 R196, R236, R92, R196 ;  /* 0x0000005cecc4723c */ /* 0x000fe600000810c4 */
[----:B------:R1:W-:Y:S04]  /*69000*/  STL [R1+0x6100], R80 ;  /* 0x0061005001007387 */ /* 0x0003e80000100800 */
[----:B------:R-:W-:Y:S04]  /*69010*/  STL [R1+0x611c], R105 ;  /* 0x00611c6901007387 */ /* 0x000fe80000100800 */
[----:B------:R-:W-:Y:S03]  /*69020*/  STL [R1+0x6118], R101 ;  /* 0x0061186501007387 */ /* 0x000fe60000100800 */
[----:B------:R-:W-:Y:S01]  /*69030*/  IMAD.MOV.U32 R84, RZ, RZ, R88 ;  /* 0x000000ffff547224 */ /* 0x000fe200078e0058 */
[----:B------:R-:W-:Y:S01]  /*69040*/  STL [R1+0x6114], R104 ;  /* 0x0061146801007387 */ /* 0x000fe20000100800 */
[----:B------:R-:W-:Y:S01]  /*69050*/  IMAD.MOV.U32 R85, RZ, RZ, R89 ;  /* 0x000000ffff557224 */ /* 0x000fe200078e0059 */
[----:B------:R-:W-:Y:S01]  /*69060*/  MOV R96, R90 ;  /* 0x0000005a00607202 */ /* 0x000fe20000000f00 */
[----:B------:R-:W-:Y:S01]  /*69070*/  IMAD.MOV.U32 R93, RZ, RZ, R91 ;  /* 0x000000ffff5d7224 */ /* 0x000fe200078e005b */
[----:B------:R2:W-:Y:S04]  /*69080*/  STL [R1+0x6110], R76 ;  /* 0x0061104c01007387 */ /* 0x0005e80000100800 */
[----:B------:R1:W-:Y:S01]  /*69090*/  STL [R1+0x6120], R84 ;  /* 0x0061205401007387 */ /* 0x0003e20000100800 */
[----:B------:R-:W-:Y:S01]  /*690a0*/  IMAD.MOV.U32 R240, RZ, RZ, R83 ;  /* 0x000000fffff07224 */ /* 0x000fe200078e0053 */
[----:B------:R-:W-:Y:S01]  /*690b0*/  MOV R232, R131 ;  /* 0x0000008300e87202 */ /* 0x000fe20000000f00 */
[----:B------:R-:W-:-:S02]  /*690c0*/  IMAD.MOV.U32 R233, RZ, RZ, R78 ;  /* 0x000000ffffe97224 */ /* 0x000fc400078e004e */
[----:B------:R-:W-:Y:S01]  /*690d0*/  IMAD.MOV.U32 R234, RZ, RZ, R79 ;  /* 0x000000ffffea7224 */ /* 0x000fe200078e004f */
[----:B------:R-:W-:Y:S01]  /*690e0*/  MOV R235, R134 ;  /* 0x0000008600eb7202 */ /* 0x000fe20000000f00 */
        /* <DEDUP_REMOVED lines=11> */
[----:B------:R-:W-:Y:S01]  /*691a0*/  MOV R150, R102 ;  /* 0x0000006600967202 */ /* 0x000fe20000000f00 */
[----:B------:R-:W-:Y:S01]  /*691b0*/  IMAD.MOV.U32 R162, RZ, RZ, R39 ;  /* 0x000000ffffa27224 */ /* 0x000fe200078e0027 */
[----:B------:R-:W-:Y:S01]  /*691c0*/  LDS R237, [R2+0x42800] ;  /* 0x0428000002ed7984 */ /* 0x000fe20000000800 */
[----:B------:R-:W-:-:S02]  /*691d0*/  IMAD.MOV.U32 R148, RZ, RZ, R98 ;  /* 0x000000ffff947224 */ /* 0x000fc400078e0062 */
[----:B------:R-:W-:Y:S01]  /*691e0*/  IMAD.MOV.U32 R149, RZ, RZ, R99 ;  /* 0x000000ffff957224 */ /* 0x000fe200078e0063 */
[----:B------:R-:W-:Y:S01]  /*691f0*/  LDS R239, [R2+0x42c00] ;  /* 0x042c000002ef7984 */ /* 0x000fe20000000800 */
[----:B------:R-:W-:-:S03]  /*69200*/  IMAD.MOV.U32 R151, RZ, RZ, R103 ;  /* 0x000000ffff977224 */ /* 0x000fc600078e0067 */
[----:B---3--:R-:W-:Y:S04]  /*69210*/  LDS R236, [R155+0x42800] ;  /* 0x042800009bec7984 */ /* 0x008fe80000000800 */
[----:B------:R-:W3:Y:S01]  /*69220*/  LDS R238, [R155+0x42c00] ;  /* 0x042c00009bee7984 */ /* 0x000ee20000000800 */
[----:B----4-:R-:W-:Y:S03]  /*69230*/  HMMA.1688.F32.TF32 R88, R216, R86, R224 ;  /* 0x00000056d858723c */ /* 0x010fe600000810e0 */
[----:B------:R-:W4:Y:S04]  /*69240*/  LDL.LU R224, [R1+0x1d0] ;  /* 0x0001d00001e07983 */ /* 0x000f280000300800 */
[----:B------:R-:W4:Y:S01]  /*69250*/  LDL.LU R225, [R1+0x1d4] ;  /* 0x0001d40001e17983 */ /* 0x000f220000300800 */
[----:B------:R-:W-:-:S03]  /*69260*/  MOV R227, R82 ;  /* 0x0000005200e37202 */ /* 0x000fc60000000f00 */
[----:B------:R-:W4:Y:S04]  /*69270*/  LDL.LU R226, [R1+0x1d8] ;  /* 0x0001d80001e27983 */ /* 0x000f280000300800 */
[----:B------:R-:W2:Y:S04]  /*69280*/  LDL.LU R82, [R1+0x6470] ;  /* 0x0064700001527983 */ /* 0x000ea80000300800 */
[----:B------:R-:W2:Y:S04]  /*69290*/  LDL.LU R83, [R1+0x646c] ;  /* 0x00646c0001537983 */ /* 0x000ea80000300800 */
[----:B------:R-:W3:Y:S01]  /*692a0*/  LDL.LU R241, [R1+0x484] ;  /* 0x0004840001f17983 */ /* 0x000ee20000300800 */
        /* <DEDUP_REMOVED lines=14> */
[----:B--2---:R-:W-:Y:S11]  /*69390*/  HMMA.1688.F32.TF32 R88, R216, R82, R228 ;  /* 0x00000052d858723c */ /* 0x004ff600000810e4 */
[----:B------:R-:W-:Y:S11]  /*693a0*/  @!UPT UIADD3 URZ, URZ, URZ, URZ ;  /* 0x0000003f3f3ff290 */ /* 0x000ff6000fffe03f */
[----:B------:R-:W-:Y:S02]  /*693b0*/  @!UPT UIADD3 URZ, URZ, URZ, URZ ;  /* 0x0000003f3f3ff290 */ /* 0x000fe4000fffe03f */
[----:B-1----:R-:W-:Y:S01]  /*693c0*/  IMAD.MOV.U32 R80, RZ, RZ, R88 ;  /* 0x000000ffff507224 */ /* 0x002fe200078e0058 */
[----:B------:R-:W-:Y:S01]  /*693d0*/  MOV R64, R89 ;  /* 0x0000005900407202 */ /* 0x000fe20000000f00 */
[----:B------:R-:W2:Y:S01]  /*693e0*/  LDL.LU R88, [R1+0x660] ;  /* 0x0006600001587983 */ /* 0x000ea20000300800 */
[----:B------:R-:W-:Y:S02]  /*693f0*/  IMAD.MOV.U32 R72, RZ, RZ, R90 ;  /* 0x000000ffff487224 */ /* 0x000fe400078e005a */
[----:B------:R-:W-:Y:S01]  /*69400*/  IMAD.MOV.U32 R73, RZ, RZ, R91 ;  /* 0x000000ffff497224 */ /* 0x000fe200078e005b */
[----:B------:R-:W2:Y:S04]  /*69410*/  LDL.LU R89, [R1+0x664] ;  /* 0x0006640001597983 */ /* 0x000ea80000300800 */
[----:B------:R-:W2:Y:S04]  /*69420*/  LDL.LU R90, [R1+0x668] ;  /* 0x00066800015a7983 */ /* 0x000ea80000300800 */
[----:B------:R-:W2:Y:S04]  /*69430*/  LDL.LU R91, [R1+0x66c] ;  /* 0x00066c00015b7983 */ /* 0x000ea80000300800 */
[----:B------:R-:W2:Y:S04]  /*69440*/  LDL.LU R131, [R1+0x6468] ;  /* 0x0064680001837983 */ /* 0x000ea80000300800 */
[----:B------:R-:W4:Y:S04]  /*69450*/  LDL.LU R78, [R1+0x6464] ;  /* 0x00646400014e7983 */ /* 0x000f280000300800 */
[----:B------:R-:W4:Y:S01]  /*69460*/  LDL.LU R79, [R1+0x6460] ;  /* 0x00646000014f7983 */ /* 0x000f220000300800 */
[----:B------:R-:W-:Y:S01]  /*69470*/  IMAD.MOV.U32 R228, RZ, RZ, R135 ;  /* 0x000000ffffe47224 */ /* 0x000fe200078e0087 */
[----:B------:R-:W-:Y:S01]  /*69480*/  MOV R230, R74 ;  /* 0x0000004a00e67202 */ /* 0x000fe20000000f00 */
[----:B------:R-:W-:Y:S01]  /*69490*/  IMAD.MOV.U32 R229, RZ, RZ, R70 ;  /* 0x000000ffffe57224 */ /* 0x000fe200078e0046 */
[----:B------:R-:W2:Y:S01]  /*694a0*/  LDL.LU R134, [R1+0x645c] ;  /* 0x00645c0001867983 */ /* 0x000ea20000300800 */
[----:B------:R-:W-:-:S03]  /*694b0*/  IMAD.MOV.U32 R231, RZ, RZ, R75 ;  /* 0x000000ffffe77224 */ /* 0x000fc600078e004b */
[----:B------:R-:W2:Y:S04]  /*694c0*/  LDL.LU R135, [R1+0x6458] ;  /* 0x0064580001877983 */ /* 0x000ea80000300800 */
[----:B------:R-:W2:Y:S04]  /*694d0*/  LDL.LU R70, [R1+0x6454] ;  /* 0x0064540001467983 */ /* 0x000ea80000300800 */
[----:B------:R-:W3:Y:S04]  /*694e0*/  LDL.LU R74, [R1+0x6450] ;  /* 0x00645000014a7983 */ /* 0x000ee80000300800 */
[----:B------:R-:W3:Y:S01]  /*694f0*/  LDL.LU R75, [R1+0x644c] ;  /* 0x00644c00014b7983 */ /* 0x000ee20000300800 */
[----:B----4-:R-:W-:Y:S07]  /*69500*/  HMMA.1688.F32.TF32 R140, R216, R78, R224 ;  /* 0x0000004ed88c723c */ /* 0x010fee00000810e0 */
[----:B------:R-:W-:-:S02]  /*69510*/  MOV R224, R71 ;  /* 0x0000004700e07202 */ /* 0x000fc40000000f00 */
[----:B------:R-:W4:Y:S01]  /*69520*/  LDL.LU R71, [R1+0x6448] ;  /* 0x0064480001477983 */ /* 0x000f220000300800 */
[----:B------:R-:W-:Y:S02]  /*69530*/  IMAD.MOV.U32 R225, RZ, RZ, R66 ;  /* 0x000000ffffe17224 */ /* 0x000fe400078e0042 */
[----:B------:R-:W-:Y:S01]  /*69540*/  IMAD.MOV.U32 R226, RZ, RZ, R67 ;  /* 0x000000ffffe27224 */ /* 0x000fe200078e0043 */
[----:B------:R-:W4:Y:S04]  /*69550*/  LDL.LU R66, [R1+0x6444] ;  /* 0x0064440001427983 */ /* 0x000f280000300800 */
[----:B------:R-:W4:Y:S07]  /*69560*/  LDL.LU R67, [R1+0x6440] ;  /* 0x0064400001437983 */ /* 0x000f2e0000300800 */
[----:B------:R-:W-:Y:S01]  /*69570*/  IMAD.MOV.U32 R76, RZ, RZ, R140 ;  /* 0x000000ffff4c7224 */ /* 0x000fe200078e008c */
[----:B------:R-:W-:Y:S01]  /*69580*/  MOV R68, R141 ;  /* 0x0000008d00447202 */ /* 0x000fe20000000f00 */
[----:B------:R-:W-:-:S02]  /*69590*/  IMAD.MOV.U32 R65, RZ, RZ, R142 ;  /* 0x000000ffff417224 */ /* 0x000fc400078e008e */
[----:B------:R-:W-:Y:S02]  /*695a0*/  IMAD.MOV.U32 R81, RZ, RZ, R143 ;  /* 0x000000ffff517224 */ /* 0x000fe400078e008f */
[C---:B---3--:R-:W-:Y:S08]  /*695b0*/  HMMA.1688.F32.TF32 R140, R216.reuse, R74, R240 ;  /* 0x0000004ad88c723c */ /* 0x048ff000000810f0 */
[----:B--2---:R-:W-:Y:S11]  /*695c0*/  HMMA.1688.F32.TF32 R88, R216, R134, R88 ;  /* 0x00000086d858723c */ /* 0x004ff60000081058 */
[----:B------:R-:W-:Y:S05]  /*695d0*/  @!UPT UIADD3 URZ, URZ, URZ, URZ ;  /* 0x0000003f3f3ff290 */ /* 0x000fea000fffe03f */
[----:B------:R-:W-:Y:S01]  /*695e0*/  IMAD.MOV.U32 R92, RZ, RZ, R140 ;  /* 0x000000ffff5c7224 */ /* 0x000fe200078e008c */
[----:B------:R-:W-:Y:S01]  /*695f0*/  MOV R60, R142 ;  /* 0x0000008e003c7202 */ /* 0x000fe20000000f00 */
[----:B------:R-:W-:Y:S02]  /*69600*/  IMAD.MOV.U32 R61, RZ, RZ, R141 ;  /* 0x000000ffff3d7224 */ /* 0x000fe400078e008d */
[----:B------:R-:W-:-:S04]  /*69610*/  IMAD.MOV.U32 R57, RZ, RZ, R143 ;  /* 0x000000ffff397224 */ /* 0x000fc800078e008f */
[----:B------:R-:W-:Y:S01]  /*69620*/  IMAD.MOV.U32 R9, RZ, RZ, R88 ;  /* 0x000000ffff097224 */ /* 0x000fe200078e0058 */
[----:B------:R-:W-:Y:S01]  /*69630*/  MOV R5, R90 ;  /* 0x0000005a00057202 */ /* 0x000fe20000000f00 */
[----:B------:R-:W-:Y:S02]  /*69640*/  IMAD.MOV.U32 R8, RZ, RZ, R89 ;  /* 0x000000ffff087224 */ /* 0x000fe400078e0059 */
[----:B------:R-:W-:Y:S02]  /*69650*/  IMAD.MOV.U32 R4, RZ, RZ, R91 ;  /* 0x000000ffff047224 */ /* 0x000fe400078e005b */
[----:B------:R-:W-:Y:S01]  /*69660*/  HMMA.1688.F32.TF32 R88, R216, R130, R232 ;  /* 0x00000082d858723c */ /* 0x000fe200000810e8 */
[----:B------:R-:W-:-:S06]  /*69670*/  MOV R227, R0 ;  /* 0x0000000000e37202 */ /* 0x000fcc0000000f00 */
[----:B------:R-:W-:Y:S01]  /*69680*/  MOV R232, R95 ;  /* 0x0000005f00e87202 */ /* 0x000fe20000000f00 */
[----:B------:R-:W-:Y:S01]  /*69690*/  IMAD.MOV.U32 R233, RZ, RZ, R94 ;  /* 0x000000ffffe97224 */ /* 0x000fe200078e005e */
[----:B------:R-:W-:Y:S01]  /*696a0*/  MOV R235, R58 ;  /* 0x0000003a00eb7202 */ /* 0x000fe20000000f00 */
[----:B------:R-:W-:Y:S11]  /*696b0*/  IMAD.MOV.U32 R234, RZ, RZ, R59 ;  /* 0x000000ffffea7224 */ /* 0x000ff600078e003b */
[----:B------:R-:W-:Y:S03]  /*696c0*/  @!UPT UIADD3 URZ, URZ, URZ, URZ ;  /* 0x0000003f3f3ff290 */ /* 0x000fe6000fffe03f */
[----:B------:R-:W-:Y:S01]  /*696d0*/  IMAD.MOV.U32 R17, RZ, RZ, R88 ;  /* 0x000000ffff117224 */ /* 0x000fe200078e0058 */
[----:B------:R-:W-:Y:S01]  /*696e0*/  MOV R16, R89 ;  /* 0x0000005900107202 */ /* 0x000fe20000000f00 */
[----:B------:R-:W-:Y:S02]  /*696f0*/  IMAD.MOV.U32 R13, RZ, RZ, R90 ;  /* 0x000000ffff0d7224 */ /* 0x000fe400078e005a */
[----:B------:R-:W-:Y:S02]  /*69700*/  IMAD.MOV.U32 R12, RZ, RZ, R91 ;  /* 0x000000ffff0c7224 */ /* 0x000fe400078e005b */
[----:B------:R-:W-:Y:S07]  /*69710*/  HMMA.1688.F32.TF32 R88, R216, R126, R228 ;  /* 0x0000007ed858723c */ /* 0x000fee00000810e4 */
[----:B------:R-:W-:Y:S01]  /*69720*/  IMAD.MOV.U32 R228, RZ, RZ, R46 ;  /* 0x000000ffffe47224 */ /* 0x000fe200078e002e */
[----:B------:R-:W-:Y:S01]  /*69730*/  MOV R229, R47 ;  /* 0x0000002f00e57202 */ /* 0x000fe20000000f00 */
[----:B------:R-:W2:Y:S01]  /*69740*/  LDL.LU R46, [R1+0x643c] ;  /* 0x00643c00012e7983 */ /* 0x000ea20000300800 */
[----:B------:R-:W-:-:S02]  /*69750*/  IMAD.MOV.U32 R230, RZ, RZ, R22 ;  /* 0x000000ffffe67224 */ /* 0x000fc400078e0016 */
[----:B------:R-:W-:Y:S01]  /*69760*/  IMAD.MOV.U32 R231, RZ, RZ, R23 ;  /* 0x000000ffffe77224 */ /* 0x000fe200078e0017 */
[----:B------:R-:W3:Y:S04]  /*69770*/  LDL.LU R47, [R1+0x6438] ;  /* 0x00643800012f7983 */ /* 0x000ee80000300800 */
[----:B------:R-:W2:Y:S04]  /*69780*/  LDL.LU R22, [R1+0x6434] ;  /* 0x0064340001167983 */ /* 0x000ea80000300800 */
[----:B------:R-:W2:Y:S04]  /*69790*/  LDL.LU R23, [R1+0x6430] ;  /* 0x0064300001177983 */ /* 0x000ea80000300800 */
[----:B------:R-:W2:Y:S04]  /*697a0*/  LDL.LU R95, [R1+0x642c] ;  /* 0x00642c00015f7983 */ /* 0x000ea80000300800 */
[----:B------:R-:W3:Y:S04]  /*697b0*/  LDL.LU R94, [R1+0x6428] ;  /* 0x00642800015e7983 */ /* 0x000ee80000300800 */
[----:B------:R-:W3:Y:S04]  /*697c0*/  LDL.LU R59, [R1+0x6424] ;  /* 0x00642400013b7983 */ /* 0x000ee80000300800 */
[----:B------:R-:W3:Y:S01]  /*697d0*/  LDL.LU R58, [R1+0x6420] ;  /* 0x00642000013a7983 */ /* 0x000ee20000300800 */
[----:B------:R-:W-:Y:S01]  /*697e0*/  IMAD.MOV.U32 R240, RZ, RZ, R6 ;  /* 0x000000fffff07224 */ /* 0x000fe200078e0006 */
[----:B------:R-:W-:Y:S01]  /*697f0*/  MOV R241, R7 ;  /* 0x0000000700f17202 */ /* 0x000fe20000000f00 */
[----:B------:R-:W-:-:S02]  /*69800*/  IMAD.MOV.U32 R242, RZ, RZ, R26 ;  /* 0x000000fffff27224 */ /* 0x000fc400078e001a */
[----:B------:R-:W-:Y:S01]  /*69810*/  IMAD.MOV.U32 R243, RZ, RZ, R27 ;  /* 0x000000fffff37224 */ /* 0x000fe200078e001b */
[C---:B----4-:R-:W-:Y:S11]  /*69820*/  HMMA.1688.F32.TF32 R140, R216.reuse, R70, R244 ;  /* 0x00000046d88c723c */ /* 0x050ff600000810f4 */
        /* <DEDUP_REMOVED lines=9> */
[----:B------:R-:W4:Y:S01]  /*698c0*/  LDL.LU R14, [R1+0x641c] ;  /* 0x00641c00010e7983 */ /* 0x000f220000300800 */
[----:B------:R-:W-:-:S02]  /*698d0*/  IMAD.MOV.U32 R249, RZ, RZ, R15 ;  /* 0x000000fffff97224 */ /* 0x000fc400078e000f */
[----:B------:R-:W-:Y:S01]  /*698e0*/  IMAD.MOV.U32 R251, RZ, RZ, R19 ;  /* 0x000000fffffb7224 */ /* 0x000fe200078e0013 */
[----:B------:R-:W4:Y:S04]  /*698f0*/  LDL.LU R15, [R1+0x6418] ;  /* 0x00641800010f7983 */ /* 0x000f280000300800 */
[----:B------:R-:W4:Y:S04]  /*69900*/  LDL.LU R18, [R1+0x6414] ;  /* 0x0064140001127983 */ /* 0x000f280000300800 */
[----:B------:R-:W4:Y:S04]  /*69910*/  LDL.LU R19, [R1+0x6410] ;  /* 0x0064100001137983 */ /* 0x000f280000300800 */
[----:B------:R-:W4:Y:S01]  /*69920*/  LDL.LU R6, [R1+0x640c] ;  /* 0x00640c0001067983 */ /* 0x000f220000300800 */
[----:B------:R-:W-:Y:S01]  /*69930*/  MOV R84, R140 ;  /* 0x0000008c00547202 */ /* 0x000fe20000000f00 */
[----:B------:R-:W-:-:S02]  /*69940*/  IMAD.MOV.U32 R105, RZ, RZ, R141 ;  /* 0x000000ffff697224 */ /* 0x000fc400078e008d */
[----:B------:R-:W4:Y:S01]  /*69950*/  LDL.LU R7, [R1+0x6408] ;  /* 0x0064080001077983 */ /* 0x000f220000300800 */
[----:B------:R-:W-:Y:S01]  /*69960*/  MOV R140, R54 ;  /* 0x00000036008c7202 */ /* 0x000fe20000000f00 */
[----:B------:R-:W-:Y:S02]  /*69970*/  IMAD.MOV.U32 R101, RZ, RZ, R142 ;  /* 0x000000ffff657224 */ /* 0x000fe400078e008e */
[----:B------:R-:W4:Y:S01]  /*69980*/  LDL.LU R26, [R1+0x6404] ;  /* 0x00640400011a7983 */ /* 0x000f220000300800 */
[----:B------:R-:W-:Y:S01]  /*69990*/  IMAD.MOV.U32 R141, RZ, RZ, R55 ;  /* 0x000000ffff8d7224 */ /* 0x000fe200078e0037 */
[----:B------:R-:W-:Y:S02]  /*699a0*/  MOV R104, R143 ;  /* 0x0000008f00687202 */ /* 0x000fe40000000f00 */
[----:B------:R-:W4:Y:S01]  /*699b0*/  LDL.LU R27, [R1+0x6400] ;  /* 0x00640000011b7983 */ /* 0x000f220000300800 */
[----:B------:R-:W-:Y:S01]  /*699c0*/  IMAD.MOV.U32 R142, RZ, RZ, R30 ;  /* 0x000000ffff8e7224 */ /* 0x000fe200078e001e */
[----:B------:R-:W-:-:S02]  /*699d0*/  MOV R143, R31 ;  /* 0x0000001f008f7202 */ /* 0x000fc40000000f00 */
        /* <DEDUP_REMOVED lines=12> */
[----:B--2---:R-:W-:-:S03]  /*69aa0*/  IMAD.MOV.U32 R164, RZ, RZ, R23 ;  /* 0x000000ffffa47224 */ /* 0x004fc600078e0017 */
[----:B------:R-:W2:Y:S01]  /*69ab0*/  LDL.LU R51, [R1+0x63cc] ;  /* 0x0063cc0001337983 */ /* 0x000ea20000300800 */
[----:B------:R-:W-:-:S03]  /*69ac0*/  IMAD.MOV.U32 R165, RZ, RZ, R22 ;  /* 0x000000ffffa57224 */ /* 0x000fc600078e0016 */
[----:B------:R-:W2:Y:S01]  /*69ad0*/  LDL.LU R50, [R1+0x63c8] ;  /* 0x0063c80001327983 */ /* 0x000ea20000300800 */
[----:B---3--:R-:W-:-:S03]  /*69ae0*/  MOV R166, R47 ;  /* 0x0000002f00a67202 */ /* 0x008fc60000000f00 */
[----:B------:R-:W3:Y:S01]  /*69af0*/  LDL.LU R39, [R1+0x63c4] ;  /* 0x0063c40001277983 */ /* 0x000ee20000300800 */
[----:B------:R-:W-:-:S03]  /*69b00*/  IMAD.MOV.U32 R167, RZ, RZ, R46 ;  /* 0x000000ffffa77224 */ /* 0x000fc600078e002e */
[----:B------:R-:W3:Y:S04]  /*69b10*/  LDL.LU R38, [R1+0x63c0] ;  /* 0x0063c00001267983 */ /* 0x000ee80000300800 */
[----:B------:R-:W3:Y:S04]  /*69b20*/  LDL.LU R23, [R1+0x63bc] ;  /* 0x0063bc0001177983 */ /* 0x000ee80000300800 */
[----:B------:R-:W3:Y:S04]  /*69b30*/  LDL.LU R22, [R1+0x63b8] ;  /* 0x0063b80001167983 */ /* 0x000ee80000300800 */
[----:B------:R-:W3:Y:S04]  /*69b40*/  LDL.LU R47, [R1+0x63b4] ;  /* 0x0063b400012f7983 */ /* 0x000ee80000300800 */
[----:B------:R-:W3:Y:S01]  /*69b50*/  LDL.LU R46, [R1+0x63b0] ;  /* 0x0063b000012e7983 */ /* 0x000ee20000300800 */
[----:B----4-:R-:W-:-:S02]  /*69b60*/  IMAD.MOV.U32 R175, RZ, RZ, R14 ;  /* 0x000000ffffaf7224 */ /* 0x010fc400078e000e */
[----:B------:R-:W-:Y:S01]  /*69b70*/  IMAD.MOV.U32 R174, RZ, RZ, R15 ;  /* 0x000000ffffae7224 */ /* 0x000fe200078e000f */
[----:B------:R-:W-:Y:S01]  /*69b80*/  MOV R173, R18 ;  /* 0x0000001200ad7202 */ /* 0x000fe20000000f00 */
[----:B------:R-:W-:Y:S02]  /*69b90*/  IMAD.MOV.U32 R172, RZ, RZ, R19 ;  /* 0x000000ffffac7224 */ /* 0x000fe400078e0013 */
[----:B------:R-:W4:Y:S04]  /*69ba0*/  LDL.LU R19, [R1+0x63ac] ;  /* 0x0063ac0001137983 */ /* 0x000f280000300800 */
[----:B------:R-:W4:Y:S04]  /*69bb0*/  LDL.LU R18, [R1+0x63a8] ;  /* 0x0063a80001127983 */ /* 0x000f280000300800 */
[----:B------:R-:W4:Y:S01]  /*69bc0*/  LDL.LU R15, [R1+0x63a4] ;  /* 0x0063a400010f7983 */ /* 0x000f220000300800 */
[----:B------:R-:W-:-:S02]  /*69bd0*/  IMAD.MOV.U32 R178, RZ, RZ, R7 ;  /* 0x000000ffffb27224 */ /* 0x000fc400078e0007 */
[----:B------:R-:W-:Y:S01]  /*69be0*/  IMAD.MOV.U32 R177, RZ, RZ, R26 ;  /* 0x000000ffffb17224 */ /* 0x000fe200078e001a */
[----:B------:R-:W4:Y:S01]  /*69bf0*/  LDL.LU R14, [R1+0x63a0] ;  /* 0x0063a000010e7983 */ /* 0x000f220000300800 */
[----:B------:R-:W-:-:S03]  /*69c00*/  MOV R176, R27 ;  /* 0x0000001b00b07202 */ /* 0x000fc60000000f00 */
[----:B------:R-:W4:Y:S01]  /*69c10*/  LDL.LU R27, [R1+0x639c] ;  /* 0x00639c00011b7983 */ /* 0x000f220000300800 */
[----:B------:R-:W-:-:S03]  /*69c20*/  MOV R179, R6 ;  /* 0x0000000600b37202 */ /* 0x000fc60000000f00 */
[----:B------:R-:W4:Y:S04]  /*69c30*/  LDL.LU R26, [R1+0x6398] ;  /* 0x00639800011a7983 */ /* 0x000f280000300800 */
[----:B------:R-:W4:Y:S01]  /*69c40*/  LDL.LU R7, [R1+0x6394] ;  /* 0x0063940001077983 */ /* 0x000f220000300800 */
[----:B------:R-:W-:Y:S01]  /*69c50*/  MOV R202, R55 ;  /* 0x0000003700ca7202 */ /* 0x000fe20000000f00 */
[----:B------:R-:W-:Y:S02]  /*69c60*/  IMAD.MOV.U32 R201, RZ, RZ, R30 ;  /* 0x000000ffffc97224 */ /* 0x000fe400078e001e */
[----:B------:R-:W4:Y:S01]  /*69c70*/  LDL.LU R6, [R1+0x6390] ;  /* 0x0063900001067983 */ /* 0x000f220000300800 */
[----:B------:R-:W-:-:S03]  /*69c80*/  IMAD.MOV.U32 R200, RZ, RZ, R31 ;  /* 0x000000ffffc87224 */ /* 0x000fc600078e001f */
[----:B------:R-:W4:Y:S01]  /*69c90*/  LDL.LU R31, [R1+0x638c] ;  /* 0x00638c00011f7983 */ /* 0x000f220000300800 */
[----:B------:R-:W-:-:S03]  /*69ca0*/  IMAD.MOV.U32 R203, RZ, RZ, R54 ;  /* 0x000000ffffcb7224 */ /* 0x000fc600078e0036 */
[----:B------:R-:W4:Y:S04]  /*69cb0*/  LDL.LU R30, [R1+0x6388] ;  /* 0x00638800011e7983 */ /* 0x000f280000300800 */
[----:B------:R-:W4:Y:S04]  /*69cc0*/  LDL.LU R55, [R1+0x6384] ;  /* 0x0063840001377983 */ /* 0x000f280000300800 */
[----:B------:R-:W4:Y:S01]  /*69cd0*/  LDL.LU R54, [R1+0x6380] ;  /* 0x0063800001367983 */ /* 0x000f220000300800 */
[----:B------:R-:W-:Y:S01]  /*69ce0*/  MOV R25, R88 ;  /* 0x0000005800197202 */ /* 0x000fe20000000f00 */
[----:B------:R-:W-:Y:S01]  /*69cf0*/  IMAD.MOV.U32 R24, RZ, RZ, R89 ;  /* 0x000000ffff187224 */ /* 0x000fe200078e0059 */
[----:B------:R-:W-:Y:S01]  /*69d00*/  MOV R20, R91 ;  /* 0x0000005b00147202 */ /* 0x000fe20000000f00 */
[----:B------:R-:W-:-:S02]  /*69d10*/  IMAD.MOV.U32 R21, RZ, RZ, R90 ;  /* 0x000000ffff157224 */ /* 0x000fc400078e005a */
[----:B------:R-:W-:Y:S01]  /*69d20*/  HMMA.1688.F32.TF32 R88, R216, R122, R224 ;  /* 0x0000007ad858723c */ /* 0x000fe200000810e0 */
[----:B------:R-:W-:Y:S02]  /*69d30*/  IMAD.MOV.U32 R223, RZ, RZ, R43 ;  /* 0x000000ffffdf7224 */ /* 0x000fe400078e002b */
[----:B------:R-:W-:Y:S01]  /*69d40*/  IMAD.MOV.U32 R222, RZ, RZ, R42 ;  /* 0x000000ffffde7224 */ /* 0x000fe200078e002a */
[----:B------:R-:W-:Y:S01]  /*69d50*/  MOV R221, R63 ;  /* 0x0000003f00dd7202 */ /* 0x000fe20000000f00 */
[----:B------:R-:W-:Y:S02]  /*69d60*/  IMAD.MOV.U32 R220, RZ, RZ, R62 ;  /* 0x000000ffffdc7224 */ /* 0x000fe400078e003e */
[----:B------:R-:W4:Y:S04]  /*69d70*/  LDL.LU R62, [R1+0x637c] ;  /* 0x00637c00013e7983 */ /* 0x000f280000300800 */
[----:B------:R-:W4:Y:S04]  /*69d80*/  LDL.LU R63, [R1+0x6378] ;  /* 0x00637800013f7983 */ /* 0x000f280000300800 */
[----:B------:R-:W4:Y:S01]  /*69d90*/  LDL.LU R42, [R1+0x6374] ;  /* 0x00637400012a7983 */ /* 0x000f220000300800 */
[----:B--2---:R-:W-:-:S02]  /*69da0*/  IMAD.MOV.U32 R182, RZ, RZ, R50 ;  /* 0x000000ffffb67224 */ /* 0x004fc400078e0032 */
[----:B---3--:R-:W-:Y:S01]  /*69db0*/  IMAD.MOV.U32 R181, RZ, RZ, R39 ;  /* 0x000000ffffb57224 */ /* 0x008fe200078e0027 */
[----:B------:R-:W2:Y:S01]  /*69dc0*/  LDL.LU R43, [R1+0x6370] ;  /* 0x00637000012b7983 */ /* 0x000ea20000300800 */
[----:B------:R-:W-:-:S03]  /*69dd0*/  MOV R180, R38 ;  /* 0x0000002600b47202 */ /* 0x000fc60000000f00 */
[----:B------:R-:W3:Y:S01]  /*69de0*/  LDL.LU R38, [R1+0x636c] ;  /* 0x00636c0001267983 */ /* 0x000ee20000300800 */
[----:B------:R-:W-:-:S03]  /*69df0*/  MOV R183, R51 ;  /* 0x0000003300b77202 */ /* 0x000fc60000000f00 */
[----:B------:R-:W3:Y:S04]  /*69e00*/  LDL.LU R39, [R1+0x6368] ;  /* 0x0063680001277983 */ /* 0x000ee80000300800 */
[----:B------:R-:W2:Y:S04]  /*69e10*/  LDL.LU R50, [R1+0x6364] ;  /* 0x0063640001327983 */ /* 0x000ea80000300800 */
[----:B------:R-:W2:Y:S01]  /*69e20*/  LDL.LU R51, [R1+0x6360] ;  /* 0x0063600001337983 */ /* 0x000ea20000300800 */
[----:B------:R-:W-:Y:S01]  /*69e30*/  IMAD.MOV.U32 R205, RZ, RZ, R47 ;  /* 0x000000ffffcd7224 */ /* 0x000fe200078e002f */
[----:B------:R-:W-:Y:S01]  /*69e40*/  MOV R204, R46 ;  /* 0x0000002e00cc7202 */ /* 0x000fe20000000f00 */
[----:B------:R-:W-:Y:S01]  /*69e50*/  IMAD.MOV.U32 R206, RZ, RZ, R22 ;  /* 0x000000ffffce7224 */ /* 0x000fe200078e0016 */
[----:B------:R-:W-:Y:S01]  /*69e60*/  MOV R207, R23 ;  /* 0x0000001700cf7202 */ /* 0x000fe20000000f00 */
[----:B------:R-:W-:Y:S01]  /*69e70*/  IMAD.MOV.U32 R33, RZ, RZ, R88 ;  /* 0x000000ffff217224 */ /* 0x000fe200078e0058 */
[----:B------:R-:W-:Y:S01]  /*69e80*/  MOV R29, R90 ;  /* 0x0000005a001d7202 */ /* 0x000fe20000000f00 */
[----:B------:R-:W-:Y:S01]  /*69e90*/  IMAD.MOV.U32 R32, RZ, RZ, R89 ;  /* 0x000000ffff207224 */ /* 0x000fe200078e0059 */
[----:B------:R-:W-:Y:S01]  /*69ea0*/  MOV R89, R35 ;  /* 0x0000002300597202 */ /* 0x000fe20000000f00 */
[----:B------:R-:W-:-:S02]  /*69eb0*/  IMAD.MOV.U32 R88, RZ, RZ, R34 ;  /* 0x000000ffff587224 */ /* 0x000fc400078e0022 */
        /* <DEDUP_REMOVED lines=15> */
[----:B----4-:R-:W-:Y:S01]  /*69fb0*/  IMAD.MOV.U32 R187, RZ, RZ, R19 ;  /* 0x000000ffffbb7224 */ /* 0x010fe200078e0013 */
        /* <DEDUP_REMOVED lines=8> */
[----:B------:R-:W-:Y:S02]  /*6a040*/  IMAD.MOV.U32 R189, RZ, RZ, R55 ;  /* 0x000000ffffbd7224 */ /* 0x000fe400078e0037 */
[----:B------:R-:W-:-:S02]  /*6a050*/  IMAD.MOV.U32 R188, RZ, RZ, R54 ;  /* 0x000000ffffbc7224 */ /* 0x000fc400078e0036 */
[----:B------:R-:W4:Y:S04]  /*6a060*/  LDL.LU R54, [R1+0x635c] ;  /* 0x00635c0001367983 */ /* 0x000f280000300800 */
[----:B------:R-:W4:Y:S04]  /*6a070*/  LDL.LU R55, [R1+0x6358] ;  /* 0x0063580001377983 */ /* 0x000f280000300800 */
        /* <DEDUP_REMOVED lines=40> */
[----:B------:R-:W-:Y:S01]  /*6a300*/  HMMA.1688.F32.TF32 R180, R216, R102, R180 ;  /* 0x00000066d8b4723c */ /* 0x000fe200000810b4 */
[----:B------:R-:W-:Y:S01]  /*6a310*/  MOV R37, R190 ;  /* 0x000000be00257202 */ /* 0x000fe20000000f00 */
[----:B------:R-:W-:-:S02]  /*6a320*/  IMAD.MOV.U32 R36, RZ, RZ, R191 ;  /* 0x000000ffff247224 */ /* 0x000fc400078e00bf */
[----:B------:R-:W-:Y:S01]  /*6a330*/  IMAD.MOV.U32 R41, RZ, RZ, R188 ;  /* 0x000000ffff297224 */ /* 0x000fe200078e00bc */
[----:B------:R-:W2:Y:S01]  /*6a340*/  LDL.LU.64 R190, [R1+0x62c8] ;  /* 0x0062c80001be7983 */ /* 0x000ea20000300a00 */
[----:B------:R-:W-:Y:S01]  /*6a350*/  IMAD.MOV.U32 R40, RZ, RZ, R189 ;  /* 0x000000ffff287224 */ /* 0x000fe200078e00bd */
[----:B------:R-:W-:Y:S01]  /*6a360*/  MOV R48, R209 ;  /* 0x000000d100307202 */ /* 0x000fe20000000f00 */
[----:B------:R-:W-:Y:S01]  /*6a370*/  IMAD.MOV.U32 R45, RZ, RZ, R210 ;  /* 0x000000ffff2d7224 */ /* 0x000fe200078e00d2 */
[----:B------:R-:W2:Y:S01]  /*6a380*/  LDL.LU.64 R188, [R1+0x62c0] ;  /* 0x0062c00001bc7983 */ /* 0x000ea20000300a00 */
[----:B------:R-:W-:Y:S02]  /*6a390*/  IMAD.MOV.U32 R44, RZ, RZ, R211 ;  /* 0x000000ffff2c7224 */ /* 0x000fe400078e00d3 */
[----:B------:R-:W-:Y:S01]  /*6a3a0*/  IMAD.MOV.U32 R49, RZ, RZ, R208 ;  /* 0x000000ffff317224 */ /* 0x000fe200078e00d0 */
[----:B------:R-:W3:Y:S04]  /*6a3b0*/  LDL.LU.64 R210, [R1+0x62b8] ;  /* 0x0062b80001d27983 */ /* 0x000ee80000300a00 */
[----:B------:R-:W3:Y:S04]  /*6a3c0*/  LDL.LU.64 R208, [R1+0x62b0] ;  /* 0x0062b00001d07983 */ /* 0x000ee80000300a00 */
[----:B------:R-:W-:Y:S04]  /*6a3d0*/  STL.64 [R1+0x480], R184 ;  /* 0x000480b801007387 */ /* 0x000fe80000100a00 */
[----:B------:R1:W-:Y:S04]  /*6a3e0*/  STL.64 [R1+0x488], R186 ;  /* 0x000488ba01007387 */ /* 0x0003e80000100a00 */
[----:B-1----:R-:W4:Y:S04]  /*6a3f0*/  LDL.LU.64 R186, [R1+0x62a8] ;  /* 0x0062a80001ba7983 */ /* 0x002f280000300a00 */
[----:B------:R-:W4:Y:S04]  /*6a400*/  LDL.LU.64 R184, [R1+0x62a0] ;  /* 0x0062a00001b87983 */ /* 0x000f280000300a00 */
        /* <DEDUP_REMOVED lines=9> */
[----:B------:R1:W-:Y:S01]  /*6a4a0*/  STL.64 [R1+0xac8], R222 ;  /* 0x000ac8de01007387 */ /* 0x0003e20000100a00 */
[C---:B------:R-:W-:Y:S03]  /*6a4b0*/  HMMA.1688.F32.TF32 R88, R216.reuse, R94, R88 ;  /* 0x0000005ed858723c */ /* 0x040fe60000081058 */
[----:B-1----:R-:W2:Y:S05]  /*6a4c0*/  LDL.LU R223, [R1+0x6278] ;  /* 0x0062780001df7983 */ /* 0x002eaa0000300800 */
[C---:B------:R-:W-:Y:S08]  /*6a4d0*/  HMMA.1688.F32.TF32 R200, R216.reuse, R58, R200 ;  /* 0x0000003ad8c8723c */ /* 0x040ff000000810c8 */
[C---:B------:R-:W-:Y:S07]  /*6a4e0*/  HMMA.1688.F32.TF32 R176, R216.reuse, R10, R176 ;  /* 0x0000000ad8b0723c */ /* 0x040fee00000810b0 */
[----:B------:R-:W-:Y:S04]  /*6a4f0*/  STL.64 [R1+0xab0], R88 ;  /* 0x000ab05801007387 */ /* 0x000fe80000100a00 */
[----:B------:R1:W-:Y:S04]  /*6a500*/  STL.64 [R1+0xab8], R90 ;  /* 0x000ab85a01007387 */ /* 0x0003e80000100a00 */
[----:B-1----:R-:W2:Y:S04]  /*6a510*/  LDL.LU.64 R90, [R1+0x6270] ;  /* 0x00627000015a7983 */ /* 0x002ea80000300a00 */
[----:B------:R-:W2:Y:S04]  /*6a520*/  LDL.LU.64 R88, [R1+0x6268] ;  /* 0x0062680001587983 */ /* 0x000ea80000300a00 */
[----:B------:R-:W-:Y:S04]  /*6a530*/  STL.64 [R1+0xaa0], R200 ;  /* 0x000aa0c801007387 */ /* 0x000fe80000100a00 */
[----:B------:R1:W-:Y:S04]  /*6a540*/  STL.64 [R1+0xaa8], R202 ;  /* 0x000aa8ca01007387 */ /* 0x0003e80000100a00 */
        /* <DEDUP_REMOVED lines=34> */
[----:B-1----:R-:W-:Y:S01]  /*6a770*/  HMMA.1688.F32.TF32 R140, R216, R62, R228 ;  /* 0x0000003ed88c723c */ /* 0x002fe200000810e4 */
[----:B------:R-:W-:Y:S04]  /*6a780*/  LDS R216, [R252+0x42880] ;  /* 0x04288000fcd87984 */ /* 0x000fe80000000800 */
[----:B------:R-:W-:Y:S04]  /*6a790*/  LDS R218, [R252+0x42c80] ;  /* 0x042c8000fcda7984 */ /* 0x000fe80000000800 */
[----:B------:R-:W-:Y:S04]  /*6a7a0*/  STL.64 [R1+0x9e0], R148 ;  /* 0x0009e09401007387 */ /* 0x000fe80000100a00 */
[----:B------:R-:W-:Y:S04]  /*6a7b0*/  STL.64 [R1+0x9e8], R150 ;  /* 0x0009e89601007387 */ /* 0x000fe80000100a00 */
[----:B------:R-:W-:Y:S04]  /*6a7c0*/  STL.64 [R1+0x9d0], R144 ;  /* 0x0009d09001007387 */ /* 0x000fe80000100a00 */
[----:B------:R-:W-:Y:S03]  /*6a7d0*/  STL.64 [R1+0x9d8], R146 ;  /* 0x0009d89201007387 */ /* 0x000fe60000100a00 */
[----:B------:R-:W-:Y:S01]  /*6a7e0*/  MOV R132, R140 ;  /* 0x0000008c00847202 */ /* 0x000fe20000000f00 */
[----:B------:R1:W-:Y:S01]  /*6a7f0*/  STL.64 [R1+0x6a8], R142 ;  /* 0x0006a88e01007387 */ /* 0x0003e20000100a00 */
[----:B------:R-:W-:-:S02]  /*6a800*/  IMAD.MOV.U32 R133, RZ, RZ, R141 ;  /* 0x000000ffff857224 */ /* 0x000fc400078e008d */
[C---:B-1----:R-:W-:Y:S03]  /*6a810*/  HMMA.1688.F32.TF32 R140, R236.reuse, R86, R224 ;  /* 0x00000056ec8c723c */ /* 0x042fe600000810e0 */
[----:B------:R-:W-:Y:S04]  /*6a820*/  STL [R1+0x6078], R133 ;  /* 0x0060788501007387 */ /* 0x000fe80000100800 */
[----:B------:R-:W-:Y:S11]  /*6a830*/  STL [R1+0x6074], R132 ;  /* 0x0060748401007387 */ /* 0x000ff60000100800 */
[----:B------:R-:W-:Y:S05]  /*6a840*/  @!UPT UIADD3 URZ, URZ, URZ, URZ ;  /* 0x0000003f3f3ff290 */ /* 0x000fea000fffe03f */
[----:B------:R1:W-:Y:S04]  /*6a850*/  STL.64 [R1+0x690], R140 ;  /* 0x0006908c01007387 */ /* 0x0003e80000100a00 */
[----:B------:R1:W-:Y:S04]  /*6a860*/  STL.64 [R1+0x698], R142 ;  /* 0x0006988e01007387 */ /* 0x0003e80000100a00 */
        /* <DEDUP_REMOVED lines=58> */
[----:B--2---:R-:W-:Y:S04]  /*6ac10*/  LDS R217, [R223+0x42880] ;  /* 0x04288000dfd97984 */ /* 0x004fe80000000800 */
[----:B------:R1:W2:Y:S04]  /*6ac20*/  LDS R219, [R223+0x42c80] ;  /* 0x042c8000dfdb7984 */ /* 0x0002a80000000800 */
[----:B------:R-:W2:Y:S04]  /*6ac30*/  LDL.LU R222, [R1+0x3a8] ;  /* 0x0003a80001de7983 */ /* 0x000ea80000300800 */
[----:B-1----:R-:W2:Y:S01]  /*6ac40*/  LDL.LU R223, [R1+0x3ac] ;  /* 0x0003ac0001df7983 */ /* 0x002ea20000300800 */
[C---:B---3--:R-:W-:Y:S08]  /*6ac50*/  HMMA.1688.F32.TF32 R148, R236.reuse, R134, R148 ;  /* 0x00000086ec94723c */ /* 0x048ff00000081094 */
[C---:B----4-:R-:W-:Y:S08]  /*6ac60*/  HMMA.1688.F32.TF32 R156, R236.reuse, R66, R156 ;  /* 0x00000042ec9c723c */ /* 0x050ff0000008109c */
[C---:B------:R-:W-:Y:S08]  /*6ac70*/  HMMA.1688.F32.TF32 R160, R236.reuse, R70, R160 ;  /* 0x00000046eca0723c */ /* 0x040ff000000810a0 */
[C---:B------:R-:W-:Y:S08]  /*6ac80*/  HMMA.1688.F32.TF32 R168, R236.reuse, R78, R168 ;  /* 0x0000004eeca8723c */ /* 0x040ff000000810a8 */
[C---:B------:R-:W-:Y:S08]  /*6ac90*/  HMMA.1688.F32.TF32 R172, R236.reuse, R82, R172 ;  /* 0x00000052ecac723c */ /* 0x040ff000000810ac */
[C---:B------:R-:W-:Y:S11]  /*6aca0*/  HMMA.1688.F32.TF32 R164, R236.reuse, R74, R164 ;  /* 0x0000004aeca4723c */ /* 0x040ff600000810a4 */
[----:B------:R-:W-:Y:S04]  /*6acb0*/  @!UPT UIADD3 URZ, URZ, URZ, URZ ;  /* 0x0000003f3f3ff290 */ /* 0x000fe8000fffe03f */
[----:B------:R-:W-:Y:S01]  /*6acc0*/  STL.64 [R1+0x9c0], R172 ;  /* 0x0009c0ac01007387 */ /* 0x000fe20000100a00 */
[C---:B------:R-:W-:Y:S03]  /*6acd0*/  HMMA.1688.F32.TF32 R140, R236.reuse, R126, R140 ;  /* 0x0000007eec8c723c */ /* 0x040fe6000008108c */
[----:B------:R-:W-:Y:S04]  /*6ace0*/  STL.64 [R1+0x9c8], R174 ;  /* 0x0009c8ae01007387 */ /* 0x000fe80000100a00 */
[----:B------:R-:W-:Y:S01]  /*6acf0*/  STL.64 [R1+0x9b0], R168 ;  /* 0x0009b0a801007387 */ /* 0x000fe20000100a00 */
[----:B------:R-:W-:Y:S03]  /*6ad00*/  HMMA.1688.F32.TF32 R144, R236, R130, R144 ;  /* 0x00000082ec90723c */ /* 0x000fe60000081090 */
[----:B------:R-:W-:Y:S01]  /*6ad10*/  STL.64 [R1+0x9b8], R170 ;  /* 0x0009b8aa01007387 */ /* 0x000fe20000100a00 */
[----:B------:R-:W-:-:S03]  /*6ad20*/  IMAD.MOV.U32 R133, RZ, RZ, R149 ;  /* 0x000000ffff857224 */ /* 0x000fc600078e0095 */
[----:B------:R-:W-:Y:S01]  /*6ad30*/  STL.64 [R1+0x9a0], R164 ;  /* 0x0009a0a401007387 */ /* 0x000fe20000100a00 */
[----:B------:R-:W-:-:S03]  /*6ad40*/  MOV R132, R150 ;  /* 0x0000009600847202 */ /* 0x000fc60000000f00 */
[----:B------:R-:W-:Y:S04]  /*6ad50*/  STL.64 [R1+0x9a8], R166 ;  /* 0x0009a8a601007387 */ /* 0x000fe80000100a00 */
[----:B------:R-:W-:Y:S04]  /*6ad60*/  STL.64 [R1+0x990], R160 ;  /* 0x000990a001007387 */ /* 0x000fe80000100a00 */
[----:B------:R-:W-:Y:S04]  /*6ad70*/  STL.64 [R1+0x998], R162 ;  /* 0x000998a201007387 */ /* 0x000fe80000100a00 */
[----:B------:R-:W-:Y:S04]  /*6ad80*/  STL.64 [R1+0x980], R156 ;  /* 0x0009809c01007387 */ /* 0x000fe80000100a00 */
[----:B------:R-:W-:Y:S04]  /*6ad90*/  STL.64 [R1+0x988], R158 ;  /* 0x0009889e01007387 */ /* 0x000fe80000100a00 */
[----:B------:R-:W-:Y:S04]  /*6ada0*/  STL [R1+0x970], R148 ;  /* 0x0009709401007387 */ /* 0x000fe80000100800 */
[----:B------:R-:W-:Y:S04]  /*6adb0*/  STL [R1+0x97c], R151 ;  /* 0x00097c9701007387 */ /* 0x000fe80000100800 */
[----:B------:R-:W-:Y:S04]  /*6adc0*/  STL [R1+0x6080], R133 ;  /* 0x0060808501007387 */ /* 0x000fe80000100800 */
[----:B------:R1:W-:Y:S04]  /*6add0*/  STL [R1+0x607c], R132 ;  /* 0x00607c8401007387 */ /* 0x0003e80000100800 */
[----:B------:R-:W-:Y:S04]  /*6ade0*/  STL [R1+0x954], R141 ;  /* 0x0009548d01007387 */ /* 0x000fe80000100800 */
[----:B------:R-:W-:Y:S01]  /*6adf0*/  STL.64 [R1+0x960], R144 ;  /* 0x0009609001007387 */ /* 0x000fe20000100a00 */
[----:B-1----:R-:W-:-:S03]  /*6ae00*/  IMAD.MOV.U32 R132, RZ, RZ, R140 ;  /* 0x000000ffff847224 */ /* 0x002fc600078e008c */
[----:B------:R-:W-:Y:S04]  /*6ae10*/  STL.64 [R1+0x968], R146 ;  /* 0x0009689201007387 */ /* 0x000fe80000100a00 */
[----:B------:R1:W-:Y:S02]  /*6ae20*/  STL.64 [R1+0x958], R142 ;  /* 0x0009588e01007387 */ /* 0x0003e40000100a00 */
[----:B-1----:R-:W-:Y:S02]  /*6ae30*/  HMMA.1688.F32.TF32 R140, R236, R122, R240 ;  /* 0x0000007aec8c723c */ /* 0x002fe400000810f0 */
[----:B------:R-:W-:Y:S11]  /*6ae40*/  STL [R1+0x6084], R132 ;  /* 0x0060848401007387 */ /* 0x000ff60000100800 */
[----:B------:R-:W-:Y:S10]  /*6ae50*/  @!UPT UIADD3 URZ, URZ, URZ, URZ ;  /* 0x0000003f3f3ff290 */ /* 0x000ff4000fffe03f */
[----:B------:R-:W-:Y:S01]  /*6ae60*/  STL.64 [R1+0x940], R140 ;  /* 0x0009408c01007387 */ /* 0x000fe20000100a00 */
[----:B------:R-:W-:-:S03]  /*6ae70*/  IMAD.MOV.U32 R133, RZ, RZ, R143 ;  /* 0x000000ffff857224 */ /* 0x000fc600078e008f */
[----:B------:R1:W-:Y:S02]  /*6ae80*/  STL [R1+0x948], R142 ;  /* 0x0009488e01007387 */ /* 0x0003e40000100800 */
[C---:B-1----:R-:W-:Y:S02]  /*6ae90*/  HMMA.1688.F32.TF32 R140, R236.reuse, R118, R244 ;  /* 0x00000076ec8c723c */ /* 0x042fe400000810f4 */
[----:B------:R-:W-:Y:S06]  /*6aea0*/  STL [R1+0x6088], R133 ;  /* 0x0060888501007387 */ /* 0x000fec0000100800 */
[----:B------:R-:W-:Y:S11]  /*6aeb0*/  HMMA.1688.F32.TF32 R144, R236, R114, R248 ;  /* 0x00000072ec90723c */ /* 0x000ff600000810f8 */
[----:B------:R-:W-:Y:S04]  /*6aec0*/  @!UPT UIADD3 URZ, URZ, URZ, URZ ;  /* 0x0000003f3f3ff290 */ /* 0x000fe8000fffe03f */
[----:B------:R-:W-:Y:S01]  /*6aed0*/  STL.64 [R1+0x930], R140 ;  /* 0x0009308c01007387 */ /* 0x000fe20000100a00 */
[----:B------:R-:W-:-:S03]  /*6aee0*/  MOV R132, R142 ;  /* 0x0000008e00847202 */ /* 0x000fc60000000f00 */
[----:B------:R1:W-:Y:S02]  /*6aef0*/  STL [R1+0x93c], R143 ;  /* 0x00093c8f01007387 */ /* 0x0003e40000100800 */
[C---:B-1----:R-:W-:Y:S02]  /*6af00*/  HMMA.1688.F32.TF32 R140, R236.reuse, R110, R232 ;  /* 0x0000006eec8c723c */ /* 0x042fe400000810e8 */
[----:B------:R-:W-:Y:S04]  /*6af10*/  STL [R1+0x608c], R132 ;  /* 0x00608c8401007387 */ /* 0x000fe80000100800 */
[----:B------:R-:W-:Y:S04]  /*6af20*/  STL.64 [R1+0x920], R144 ;  /* 0x0009209001007387 */ /* 0x000fe80000100a00 */
[----:B------:R1:W-:Y:S02]  /*6af30*/  STL.64 [R1+0x928], R146 ;  /* 0x0009289201007387 */ /* 0x0003e40000100a00 */
[----:B-1----:R-:W-:Y:S11]  /*6af40*/  HMMA.1688.F32.TF32 R144, R236, R106, R228 ;  /* 0x0000006aec90723c */ /* 0x002ff600000810e4 */
[----:B------:R-:W-:Y:S01]  /*6af50*/  STL [R1+0x914], R141 ;  /* 0x0009148d01007387 */ /* 0x000fe20000100800 */
[----:B------:R-:W-:-:S02]  /*6af60*/  IMAD.MOV.U32 R132, RZ, RZ, R140 ;  /* 0x000000ffff847224 */ /* 0x000fc400078e008c */
[----:B------:R-:W-:Y:S01]  /*6af70*/  IMAD.MOV.U32 R133, RZ, RZ, R143 ;  /* 0x000000ffff857224 */ /* 0x000fe200078e008f */
[----:B------:R1:W-:Y:S02]  /*6af80*/  STL [R1+0x918], R142 ;  /* 0x0009188e01007387 */ /* 0x0003e40000100800 */
[----:B-1----:R-:W-:Y:S02]  /*6af90*/  HMMA.1688.F32.TF32 R140, R236, R102, R224 ;  /* 0x00000066ec8c723c */ /* 0x002fe400000810e0 */
[----:B------:R1:W-:Y:S04]  /*6afa0*/  STL [R1+0x6094], R132 ;  /* 0x0060948401007387 */ /* 0x0003e80000100800 */
[----:B------:R3:W-:Y:S04]  /*6afb0*/  STL [R1+0x6090], R133 ;  /* 0x0060908501007387 */ /* 0x0007e80000100800 */
[----:B------:R-:W-:Y:S04]  /*6afc0*/  STL.64 [R1+0x900], R144 ;  /* 0x0009009001007387 */ /* 0x000fe80000100a00 */
[----:B------:R-:W-:Y:S09]  /*6afd0*/  STL.64 [R1+0x908], R146 ;  /* 0x0009089201007387 */ /* 0x000ff20000100a00 */
[----:B------:R2:W-:Y:S01]  /*6afe0*/  STL.64 [R1+0x8f0], R140 ;  /* 0x0008f08c01007387 */ /* 0x0005e20000100a00 */
[----:B-1----:R-:W-:Y:S01]  /*6aff0*/  MOV R132, R142 ;  /* 0x0000008e00847202 */ /* 0x002fe20000000f00 */
[----:B---3--:R-:W-:-:S02]  /*6b000*/  IMAD.MOV.U32 R133, RZ, RZ, R143 ;  /* 0x000000ffff857224 */ /* 0x008fc400078e008f */
[----:B--2---:R-:W-:Y:S01]  /*6b010*/  HMMA.1688.F32.TF32 R140, R236, R98, R220 ;  /* 0x00000062ec8c723c */ /* 0x004fe200000810dc */
[----:B------:R-:W-:Y:S01]  /*6b020*/  IMAD.MOV.U32 R247, RZ, RZ, R88 ;  /* 0x000000fffff77224 */ /* 0x000fe200078e0058 */
[----:B------:R-:W-:Y:S01]  /*6b030*/  MOV R245, R90 ;  /* 0x0000005a00f57202 */ /* 0x000fe20000000f00 */
[----:B------:R-:W-:Y:S11]  /*6b040*/  IMAD.MOV.U32 R246, RZ, RZ, R89 ;  /* 0x000000fffff67224 */ /* 0x000ff600078e0059 */
[----:B------:R-:W-:Y:S09]  /*6b050*/  @!UPT UIADD3 URZ, URZ, URZ, URZ ;  /* 0x0000003f3f3ff290 */ /* 0x000ff2000fffe03f */
[----:B------:R1:W-:Y:S04]  /*6b060*/  STL.64 [R1+0x8e0], R140 ;  /* 0x0008e08c01007387 */ /* 0x0003e80000100a00 */
[----:B------:R2:W-:Y:S04]  /*6b070*/  STL.64 [R1+0x8e8], R142 ;  /* 0x0008e88e01007387 */ /* 0x0005e80000100a00 */
        /* <DEDUP_REMOVED lines=69> */
[C---:B---3--:R-:W-:Y:S08]  /*6b4d0*/  HMMA.1688.F32.TF32 R88, R236.reuse, R14, R88 ;  /* 0x0000000eec58723c */ /* 0x048ff00000081058 */
[C---:B----4-:R-:W-:Y:S08]  /*6b4e0*/  HMMA.1688.F32.TF32 R220, R236.reuse, R18, R220 ;  /* 0x00000012ecdc723c */ /* 0x050ff000000810dc */
[C---:B------:R-:W-:Y:S08]  /*6b4f0*/  HMMA.1688.F32.TF32 R224, R236.reuse, R34, R224 ;  /* 0x00000022ece0723c */ /* 0x040ff000000810e0 */
[C---:B------:R-:W-:Y:S08]  /*6b500*/  HMMA.1688.F32.TF32 R232, R236.reuse, R58, R232 ;  /* 0x0000003aece8723c */ /* 0x040ff000000810e8 */
[C---:B------:R-:W-:Y:S08]  /*6b510*/  HMMA.1688.F32.TF32 R200, R236.reuse, R94, R200 ;  /* 0x0000005eecc8723c */ /* 0x040ff000000810c8 */
[C---:B------:R-:W-:Y:S11]  /*6b520*/  HMMA.1688.F32.TF32 R228, R236.reuse, R10, R228 ;  /* 0x0000000aece4723c */ /* 0x040ff600000810e4 */
[----:B------:R-:W-:Y:S04]  /*6b530*/  @!UPT UIADD3 URZ, URZ, URZ, URZ ;  /* 0x0000003f3f3ff290 */ /* 0x000fe8000fffe03f */
        /* <DEDUP_REMOVED lines=24> */
[C---:B------:R-:W-:Y:S08]  /*6b6c0*/  HMMA.1688.F32.TF32 R176, R236.reuse, R22, R176 ;  /* 0x00000016ecb0723c */ /* 0x040ff000000810b0 */
[C---:B------:R-:W-:Y:S08]  /*6b6d0*/  HMMA.1688.F32.TF32 R172, R236.reuse, R46, R172 ;  /* 0x0000002eecac723c */ /* 0x040ff000000810ac */
        /* <DEDUP_REMOVED lines=15> */
[----:B------:R3:W-:Y:S01]  /*6b7d0*/  STL.64 [R1+0x828], R158 ;  /* 0x0008289e01007387 */ /* 0x0007e20000100a00 */
[C---:B--2---:R-:W-:Y:S08]  /*6b7e0*/  HMMA.1688.F32.TF32 R148, R216.reuse, R82, R148 ;  /* 0x00000052d894723c */ /* 0x044ff00000081094 */
[C---:B------:R-:W-:Y:S08]  /*6b7f0*/  HMMA.1688.F32.TF32 R144, R216.reuse, R78, R144 ;  /* 0x0000004ed890723c */ /* 0x040ff00000081090 */
[----:B------:R-:W-:Y:S08]  /*6b800*/  HMMA.1688.F32.TF32 R140, R216, R74, R140 ;  /* 0x0000004ad88c723c */ /* 0x000ff0000008108c */
[C---:B---3--:R-:W-:Y:S08]  /*6b810*/  HMMA.1688.F32.TF32 R156, R236.reuse, R42, R224 ;  /* 0x0000002aec9c723c */ /* 0x048ff000000810e0 */
[C---:B----4-:R-:W-:Y:S08]  /*6b820*/  HMMA.1688.F32.TF32 R160, R236.reuse, R38, R220 ;  /* 0x00000026eca0723c */ /* 0x050ff000000810dc */
[C---:B------:R-:W-:Y:S11]  /*6b830*/  HMMA.1688.F32.TF32 R88, R236.reuse, R50, R88 ;  /* 0x00000032ec58723c */ /* 0x040ff60000081058 */
[----:B------:R-:W-:Y:S11]  /*6b840*/  @!UPT UIADD3 URZ, URZ, URZ, URZ ;  /* 0x0000003f3f3ff290 */ /* 0x000ff6000fffe03f */
[----:B------:R-:W-:Y:S01]  /*6b850*/  @!UPT UIADD3 URZ, URZ, URZ, URZ ;  /* 0x0000003f3f3ff290 */ /* 0x000fe2000fffe03f */
[----:B------:R-:W-:Y:S04]  /*6b860*/  STL.64 [R1+0x810], R88 ;  /* 0x0008105801007387 */ /* 0x000fe80000100a00 */
[----:B------:R1:W-:Y:S02]  /*6b870*/  STL.64 [R1+0x818], R90 ;  /* 0x0008185a01007387 */ /* 0x0003e40000100a00 */
[----:B-1----:R-:W-:Y:S08]  /*6b880*/  HMMA.1688.F32.TF32 R88, R236, R62, R228 ;  /* 0x0000003eec58723c */ /* 0x002ff000000810e4 */
[C---:B------:R-:W-:Y:S01]  /*6b890*/  HMMA.1688.F32.TF32 R236, R216.reuse, R86, R232 ;  /* 0x00000056d8ec723c */ /* 0x040fe200000810e8 */
[----:B------:R-:W-:Y:S04]  /*6b8a0*/  STL.64 [R1+0x800], R160 ;  /* 0x000800a001007387 */ /* 0x000fe80000100a00 */
[----:B------:R-:W-:Y:S04]  /*6b8b0*/  STL.64 [R1+0x808], R162 ;  /* 0x000808a201007387 */ /* 0x000fe80000100a00 */
[----:B------:R-:W-:Y:S04]  /*6b8c0*/  STL.64 [R1+0x7f0], R156 ;  /* 0x0007f09c01007387 */ /* 0x000fe80000100a00 */
[----:B------:R-:W-:Y:S10]  /*6b8d0*/  STL.64 [R1+0x7f8], R158 ;  /* 0x0007f89e01007387 */ /* 0x000ff40000100a00 */
[----:B------:R-:W-:Y:S04]  /*6b8e0*/  STL [R1+0x6060], R236 ;  /* 0x006060ec01007387 */ /* 0x000fe80000100800 */
[----:B------:R-:W-:Y:S04]  /*6b8f0*/  STL.64 [R1+0x190], R88 ;  /* 0x0001905801007387 */ /* 0x000fe80000100a00 */
[----:B------:R-:W-:Y:S04]  /*6b900*/  STL.64 [R1+0x198], R90 ;  /* 0x0001985a01007387 */ /* 0x000fe80000100a00 */
[----:B------:R-:W-:Y:S04]  /*6b910*/  STL [R1+0x605c], R237 ;  /* 0x00605ced01007387 */ /* 0x000fe80000100800 */
[----:B------:R-:W-:Y:S04]  /*6b920*/  STL [R1+0x6058], R238 ;  /* 0x006058ee01007387 */ /* 0x000fe80000100800 */
[----:B------:R-:W-:Y:S04]  /*6b930*/  STL [R1+0x6054], R239 ;  /* 0x006054ef01007387 */ /* 0x000fe80000100800 */
[----:B------:R-:W-:Y:S04]  /*6b940*/  STL.64 [R1+0x7e0], R148 ;  /* 0x0007e09401007387 */ /* 0x000fe80000100a00 */
[----:B------:R1:W-:Y:S04]  /*6b950*/  STL.64 [R1+0x7e8], R150 ;  /* 0x0007e89601007387 */ /* 0x0003e80000100a00 */
[----:B------:R-:W-:Y:S04]  /*6b960*/  STL.64 [R1+0x7d0], R144 ;  /* 0x0007d09001007387 */ /* 0x000fe80000100a00 */
[----:B------:R2:W-:Y:S01]  /*6b970*/  STL.64 [R1+0x7d8], R146 ;  /* 0x0007d89201007387 */ /* 0x0005e20000100a00 */
[C---:B-1----:R-:W-:Y:S03]  /*6b980*/  HMMA.1688.F32.TF32 R148, R216.reuse, R70, R240 ;  /* 0x00000046d894723c */ /* 0x042fe600000810f0 */
[----:B------:R-:W-:Y:S04]  /*6b990*/  STL.64 [R1+0x7c0], R140 ;  /* 0x0007c08c01007387 */ /* 0x000fe80000100a00 */
[----:B------:R1:W-:Y:S01]  /*6b9a0*/  STL.64 [R1+0x7c8], R142 ;  /* 0x0007c88e01007387 */ /* 0x0003e20000100a00 */
[C---:B--2---:R-:W-:Y:S03]  /*6b9b0*/  HMMA.1688.F32.TF32 R144, R216.reuse, R66, R244 ;  /* 0x00000042d890723c */ /* 0x044fe600000810f4 */
[----:B------:R-:W-:Y:S04]  /*6b9c0*/  LDS R88, [R155+0x42880] ;  /* 0x042880009b587984 */ /* 0x000fe80000000800 */
[----:B------:R-:W-:Y:S01]  /*6b9d0*/  LDS R90, [R155+0x42c80] ;  /* 0x042c80009b5a7984 */ /* 0x000fe20000000800 */
[----:B-1----:R-:W-:Y:S01]  /*6b9e0*/  HMMA.1688.F32.TF32 R140, R216, R134, R248 ;  /* 0x00000086d88c723c */ /* 0x002fe200000810f8 */
[----:B------:R-:W-:-:S02]  /*6b9f0*/  MOV R223, R3 ;  /* 0x0000000300df7202 */ /* 0x000fc40000000f00 */
[----:B------:R-:W-:Y:S04]  /*6ba00*/  LDS R89, [R2+0x42880] ;  /* 0x0428800002597984 */ /* 0x000fe80000000800 */
[----:B------:R-:W-:Y:S04]  /*6ba10*/  STL.64 [R1+0x7b0], R148 ;  /* 0x0007b09401007387 */ /* 0x000fe80000100a00 */
[----:B------:R-:W-:Y:S04]  /*6ba20*/  STL.64 [R1+0x7b8], R150 ;  /* 0x0007b89601007387 */ /* 0x000fe80000100a00 */
[----:B------:R-:W2:Y:S04]  /*6ba30*/  LDL.LU R224, [R1+0x10] ;  /* 0x0000100001e07983 */ /* 0x000ea80000300800 */
[----:B------:R-:W-:Y:S04]  /*6ba40*/  STL.64 [R1+0x7a0], R144 ;  /* 0x0007a09001007387 */ /* 0x000fe80000100a00 */
[----:B------:R-:W-:Y:S04]  /*6ba50*/  STL.64 [R1+0x7a8], R146 ;  /* 0x0007a89201007387 */ /* 0x000fe80000100a00 */
[----:B------:R1:W-:Y:S04]  /*6ba60*/  STL.64 [R1+0x790], R140 ;  /* 0x0007908c01007387 */ /* 0x0003e80000100a00 */
[----:B------:R3:W-:Y:S04]  /*6ba70*/  STL.64 [R1+0x798], R142 ;  /* 0x0007988e01007387 */ /* 0x0007e80000100a00 */
        /* <DEDUP_REMOVED lines=67> */
[----:B------:R-:W4:Y:S04]  /*6beb0*/  LDL.LU R220, [R1] ;  /* 0x0000000001dc7983 */ /* 0x000f280000300800 */
[----:B------:R-:W4:Y:S04]  /*6bec0*/  LDL.LU R221, [R1+0x4] ;  /* 0x0000040001dd7983 */ /* 0x000f280000300800 */
[----:B------:R-:W4:Y:S04]  /*6bed0*/  LDL.LU R222, [R1+0x8] ;  /* 0x0000080001de7983 */ /* 0x000f280000300800 */
[----:B------:R-:W4:Y:S04]  /*6bee0*/  LDL.LU R3, [R1+0x6200] ;  /* 0x0062000001037983 */ /* 0x000f280000300800 */
[----:B------:R-:W1:Y:S01]  /*6bef0*/  LDS R91, [R2+0x42c80] ;  /* 0x042c8000025b7984 */ /* 0x000e620000000800 */
[C---:B---3--:R-:W-:Y:S08]  /*6bf00*/  HMMA.1688.F32.TF32 R164, R216.reuse, R114, R164 ;  /* 0x00000072d8a4723c */ /* 0x048ff000000810a4 */
[C---:B--2---:R-:W-:Y:S08]  /*6bf10*/  HMMA.1688.F32.TF32 R236, R216.reuse, R118, R236 ;  /* 0x00000076d8ec723c */ /* 0x044ff000000810ec */
[C---:B----4-:R-:W-:Y:S08]  /*6bf20*/  HMMA.1688.F32.TF32 R172, R216.reuse, R126, R172 ;  /* 0x0000007ed8ac723c */ /* 0x050ff000000810ac */
[C---:B------:R-:W-:Y:S08]  /*6bf30*/  HMMA.1688.F32.TF32 R176, R216.reuse, R130, R176 ;  /* 0x00000082d8b0723c */ /* 0x040ff000000810b0 */
[----:B------:R-:W-:Y:S11]  /*6bf40*/  HMMA.1688.F32.TF32 R168, R216, R122, R168 ;  /* 0x0000007ad8a8723c */ /* 0x000ff600000810a8 */
[----:B------:R-:W-:Y:S04]  /*6bf50*/  @!UPT UIADD3 URZ, URZ, URZ, URZ ;  /* 0x0000003f3f3ff290 */ /* 0x000fe8000fffe03f */
[----:B------:R-:W-:Y:S04]  /*6bf60*/  STL.64 [R1+0x780], R176 ;  /* 0x000780b001007387 */ /* 0x000fe80000100a00 */
[----:B------:R2:W-:Y:S04]  /*6bf70*/  STL.64 [R1+0x788], R178 ;  /* 0x000788b201007387 */ /* 0x0005e80000100a00 */
[----:B--2---:R-:W1:Y:S04]  /*6bf80*/  LDL.LU.64 R178, [R1+0x61f8] ;  /* 0x0061f80001b27983 */ /* 0x004e680000300a00 */
[----:B------:R-:W1:Y:S04]  /*6bf90*/  LDL.LU.64 R176, [R1+0x61f0] ;  /* 0x0061f00001b07983 */ /* 0x000e680000300a00 */
[----:B------:R-:W-:Y:S04]  /*6bfa0*/  STL.64 [R1+0x770], R172 ;  /* 0x000770ac01007387 */ /* 0x000fe80000100a00 */
[----:B------:R3:W-:Y:S04]  /*6bfb0*/  STL.64 [R1+0x778], R174 ;  /* 0x000778ae01007387 */ /* 0x0007e80000100a00 */
[----:B---3--:R-:W1:Y:S04]  /*6bfc0*/  LDL.LU.64 R174, [R1+0x61e8] ;  /* 0x0061e80001ae7983 */ /* 0x008e680000300a00 */
[----:B------:R-:W1:Y:S04]  /*6bfd0*/  LDL.LU.64 R172, [R1+0x61e0] ;  /* 0x0061e00001ac7983 */ /* 0x000e680000300a00 */
[----:B------:R-:W-:Y:S04]  /*6bfe0*/  STL.64 [R1+0x760], R168 ;  /* 0x000760a801007387 */ /* 0x000fe80000100a00 */
[----:B------:R3:W-:Y:S04]  /*6bff0*/  STL.64 [R1+0x768], R170 ;  /* 0x000768aa01007387 */ /* 0x0007e80000100a00 */
[----:B---3--:R-:W3:Y:S04]  /*6c000*/  LDL.LU.64 R170, [R1+0x61d8] ;  /* 0x0061d80001aa7983 */ /* 0x008ee80000300a00 */
[----:B------:R-:W3:Y:S04]  /*6c010*/  LDL.LU.64 R168, [R1+0x61d0] ;  /* 0x0061d00001a87983 */ /* 0x000ee80000300a00 */
[----:B------:R4:W-:Y:S04]  /*6c020*/  STL.64 [R1+0x240], R236 ;  /* 0x000240ec01007387 */ /* 0x0009e80000100a00 */
[----:B------:R4:W-:Y:S02]  /*6c030*/  STL.64 [R1+0x248], R238 ;  /* 0x000248ee01007387 */ /* 0x0009e40000100a00 */
[----:B----4-:R-:W-:-:S02]  /*6c040*/  IMAD.MOV.U32 R237, RZ, RZ, R165 ;  /* 0x000000ffffed7224 */ /* 0x010fc400078e00a5 */
[----:B------:R-:W-:Y:S01]  /*6c050*/  IMAD.MOV.U32 R239, RZ, RZ, R167 ;  /* 0x000000ffffef7224 */ /* 0x000fe200078e00a7 */
[----:B------:R-:W-:Y:S01]  /*6c060*/  MOV R238, R166 ;  /* 0x000000a600ee7202 */ /* 0x000fe20000000f00 */
[----:B------:R-:W-:Y:S01]  /*6c070*/  IMAD.MOV.U32 R236, RZ, RZ, R164 ;  /* 0x000000ffffec7224 */ /* 0x000fe200078e00a4 */
[----:B------:R-:W4:Y:S04]  /*6c080*/  LDL.LU.64 R166, [R1+0x61c8] ;  /* 0x0061c80001a67983 */ /* 0x000f280000300a00 */
[----:B------:R-:W4:Y:S04]  /*6c090*/  LDL.LU.64 R164, [R1+0x61c0] ;  /* 0x0061c00001a47983 */ /* 0x000f280000300a00 */
[----:B------:R-:W-:Y:S04]  /*6c0a0*/  STL [R1+0x6070], R239 ;  /* 0x006070ef01007387 */ /* 0x000fe80000100800 */
[----:B------:R-:W-:Y:S04]  /*6c0b0*/  STL [R1+0x606c], R238 ;  /* 0x00606cee01007387 */ /* 0x000fe80000100800 */
[----:B------:R-:W-:Y:S04]  /*6c0c0*/  STL [R1+0x6068], R237 ;  /* 0x006068ed01007387 */ /* 0x000fe80000100800 */
[----:B------:R2:W-:Y:S04]  /*6c0d0*/  STL [R1+0x6064], R236 ;  /* 0x006064ec01007387 */ /* 0x0005e80000100800 */
[----:B--2---:R-:W2:Y:S04]  /*6c0e0*/  LDL.LU R236, [R1+0xd0] ;  /* 0x0000d00001ec7983 */ /* 0x004ea80000300800 */
[----:B------:R-:W2:Y:S04]  /*6c0f0*/  LDL.LU R237, [R1+0xd4] ;  /* 0x0000d40001ed7983 */ /* 0x000ea80000300800 */
[----:B------:R-:W2:Y:S01]  /*6c100*/  LDL.LU R238, [R1+0xd8] ;  /* 0x0000d80001ee7983 */ /* 0x000ea20000300800 */
[----:B------:R-:W-:Y:S01]  /*6c110*/  IMAD.MOV.U32 R239, RZ, RZ, R3 ;  /* 0x000000ffffef7224 */ /* 0x000fe200078e0003 */
[C---:B------:R-:W-:Y:S02]  /*6c120*/  HMMA.1688.F32.TF32 R160, R216.reuse, R106, R160 ;  /* 0x0000006ad8a0723c */ /* 0x040fe400000810a0 */
[----:B------:R-:W3:Y:S06]  /*6c130*/  LDL.LU R3, [R1+0x61b8] ;  /* 0x0061b80001037983 */ /* 0x000eec0000300800 */
        /* <DEDUP_REMOVED lines=8> */
[----:B--2---:R-:W-:Y:S11]  /*6c1c0*/  HMMA.1688.F32.TF32 R236, R216, R110, R236 ;  /* 0x0000006ed8ec723c */ /* 0x004ff600000810ec */
[----:B------:R-:W-:Y:S11]  /*6c1d0*/  @!UPT UIADD3 URZ, URZ, URZ, URZ ;  /* 0x0000003f3f3ff290 */ /* 0x000ff6000fffe03f */
[----:B------:R-:W-:Y:S01]  /*6c1e0*/  @!UPT UIADD3 URZ, URZ, URZ, URZ ;  /* 0x0000003f3f3ff290 */ /* 0x000fe2000fffe03f */
[----:B------:R2:W-:Y:S04]  /*6c1f0*/  STL.64 [R1+0x740], R236 ;  /* 0x000740ec01007387 */ /* 0x0005e80000100a00 */
[----:B------:R1:W-:Y:S01]  /*6c200*/  STL.64 [R1+0x748], R238 ;  /* 0x000748ee01007387 */ /* 0x0003e20000100a00 */
[----:B--2---:R-:W-:Y:S01]  /*6c210*/  IMAD.MOV.U32 R237, RZ, RZ, R162 ;  /* 0x000000ffffed7224 */ /* 0x004fe200078e00a2 */
[----:B------:R-:W-:Y:S02]  /*6c220*/  MOV R236, R163 ;  /* 0x000000a300ec7202 */ /* 0x000fe40000000f00 */
[----:B------:R-:W2:Y:S01]  /*6c230*/  LDL.LU.64 R162, [R1+0x61b0] ;  /* 0x0061b00001a27983 */ /* 0x000ea20000300a00 */
[----:B-1----:R-:W-:Y:S01]  /*6c240*/  MOV R239, R160 ;  /* 0x000000a000ef7202 */ /* 0x002fe20000000f00 */
[----:B------:R-:W-:-:S02]  /*6c250*/  IMAD.MOV.U32 R238, RZ, RZ, R161 ;  /* 0x000000ffffee7224 */ /* 0x000fc400078e00a1 */
        /* <DEDUP_REMOVED lines=33> */
[C---:B------:R-:W-:Y:S11]  /*6c470*/  HMMA.1688.F32.TF32 R232, R216.reuse, R22, R232 ;  /* 0x00000016d8e8723c */ /* 0x040ff600000810e8 */
[----:B------:R-:W-:Y:S11]  /*6c480*/  @!UPT UIADD3 URZ, URZ, URZ, URZ ;  /* 0x0000003f3f3ff290 */ /* 0x000ff6000fffe03f */
[----:B------:R-:W-:Y:S01]  /*6c490*/  @!UPT UIADD3 URZ, URZ, URZ, URZ ;  /* 0x0000003f3f3ff290 */ /* 0x000fe2000fffe03f */
[----:B------:R-:W-:Y:S04]  /*6c4a0*/  STL.64 [R1+0x180], R232 ;  /* 0x000180e801007387 */ /* 0x000fe80000100a00 */
[----:B------:R1:W-:Y:S02]  /*6c4b0*/  STL.64 [R1+0x188], R234 ;  /* 0x000188ea01007387 */ /* 0x0003e40000100a00 */
[C---:B-1----:R-:W-:Y:S08]  /*6c4c0*/  HMMA.1688.F32.TF32 R232, R216.reuse, R46, R228 ;  /* 0x0000002ed8e8723c */ /* 0x042ff000000810e4 */
[C---:B------:R-:W-:Y:S08]  /*6c4d0*/  HMMA.1688.F32.TF32 R228, R216.reuse, R26, R224 ;  /* 0x0000001ad8e4723c */ /* 0x040ff000000810e0 */
[----:B------:R-:W-:Y:S07]  /*6c4e0*/  HMMA.1688.F32.TF32 R224, R216, R6, R220 ;  /* 0x00000006d8e0723c */ /* 0x000fee00000810dc */
[----:B------:R-:W-:Y:S04]  /*6c4f0*/  STL.64 [R1+0x170], R232 ;  /* 0x000170e801007387 */ /* 0x000fe80000100a00 */
[----:B------:R1:W-:Y:S04]  /*6c500*/  STL.64 [R1+0x178], R234 ;  /* 0x000178ea01007387 */ /* 0x0003e80000100a00 */
[----:B------:R-:W-:Y:S04]  /*6c510*/  STL.64 [R1+0x160], R228 ;  /* 0x000160e401007387 */ /* 0x000fe80000100a00 */
[----:B------:R-:W-:Y:S04]  /*6c520*/  STL.64 [R1+0x168], R230 ;  /* 0x000168e601007387 */ /* 0x000fe80000100a00 */
[----:B------:R-:W-:Y:S04]  /*6c530*/  STL.64 [R1+0x150], R224 ;  /* 0x000150e001007387 */ /* 0x000fe80000100a00 */
[----:B------:R3:W-:Y:S01]  /*6c540*/  STL.64 [R1+0x158], R226 ;  /* 0x000158e201007387 */ /* 0x0007e20000100a00 */
[----:B-1----:R-:W-:Y:S08]  /*6c550*/  HMMA.1688.F32.TF32 R232, R88, R66, R172 ;  /* 0x0000004258e8723c */ /* 0x002ff000000810ac */
[C---:B--2---:R-:W-:Y:S08]  /*6c560*/  HMMA.1688.F32.TF32 R148, R216.reuse, R62, R148 ;  /* 0x0000003ed894723c */ /* 0x044ff00000081094 */
[C---:B---3--:R-:W-:Y:S08]  /*6c570*/  HMMA.1688.F32.TF32 R224, R216.reuse, R50, R240 ;  /* 0x00000032d8e0723c */ /* 0x048ff000000810f0 */
[C---:B----4-:R-:W-:Y:S08]  /*6c580*/  HMMA.1688.F32.TF32 R228, R216.reuse, R54, R244 ;  /* 0x00000036d8e4723c */ /* 0x050ff000000810f4 */
[----:B------:R-:W-:Y:S01]  /*6c590*/  HMMA.1688.F32.TF32 R220, R216, R30, R248 ;  /* 0x0000001ed8dc723c */ /* 0x000fe200000810f8 */
[----:B------:R-:W-:-:S02]  /*6c5a0*/  IMAD.MOV.U32 R240, RZ, RZ, R121 ;  /* 0x000000fffff07224 */ /* 0x000fc400078e0079 */
[----:B------:R-:W-:Y:S01]  /*6c5b0*/  IMAD.MOV.U32 R241, RZ, RZ, R120 ;  /* 0x000000fffff17224 */ /* 0x000fe200078e0078 */
[----:B------:R-:W-:Y:S01]  /*6c5c0*/  MOV R242, R117 ;  /* 0x0000007500f27202 */ /* 0x000fe20000000f00 */
[----:B------:R-:W-:Y:S01]  /*6c5d0*/  IMAD.MOV.U32 R243, RZ, RZ, R116 ;  /* 0x000000fffff37224 */ /* 0x000fe200078e0074 */
[----:B------:R-:W-:Y:S04]  /*6c5e0*/  LDS R244, [R252+0x43000] ;  /* 0x04300000fcf47984 */ /* 0x000fe80000000800 */
[----:B------:R-:W-:Y:S11]  /*6c5f0*/  LDS R246, [R252+0x43400] ;  /* 0x04340000fcf67984 */ /* 0x000ff60000000800 */
[----:B------:R-:W-:Y:S02]  /*6c600*/  @!UPT UIADD3 URZ, URZ, URZ, URZ ;  /* 0x0000003f3f3ff290 */ /* 0x000fe4000fffe03f */
[----:B------:R-:W-:Y:S04]  /*6c610*/  STL.64 [R1+0x140], R220 ;  /* 0x000140dc01007387 */ /* 0x000fe80000100a00 */
[----:B------:R1:W-:Y:S02]  /*6c620*/  STL.64 [R1+0x148], R222 ;  /* 0x000148de01007387 */ /* 0x0003e40000100a00 */
[C---:B-1----:R-:W-:Y:S08]  /*6c630*/  HMMA.1688.F32.TF32 R220, R216.reuse, R38, R140 ;  /* 0x00000026d8dc723c */ /* 0x042ff0000008108c */
[----:B------:R-:W-:Y:S01]  /*6c640*/  HMMA.1688.F32.TF32 R140, R216, R42, R144 ;  /* 0x0000002ad88c723c */ /* 0x000fe20000081090 */
[----:B------:R-:W-:Y:S04]  /*6c650*/  STL.64 [R1+0x130], R228 ;  /* 0x000130e401007387 */ /* 0x000fe80000100a00 */
[----:B------:R-:W-:Y:S04]  /*6c660*/  STL.64 [R1+0x138], R230 ;  /* 0x000138e601007387 */ /* 0x000fe80000100a00 */
[----:B------:R-:W-:Y:S01]  /*6c670*/  STL.64 [R1+0x120], R224 ;  /* 0x000120e001007387 */ /* 0x000fe20000100a00 */
[C---:B------:R-:W-:Y:S03]  /*6c680*/  HMMA.1688.F32.TF32 R144, R88.reuse, R86, R152 ;  /* 0x000000565890723c */ /* 0x040fe60000081098 */
[----:B------:R-:W-:Y:S04]  /*6c690*/  STL.64 [R1+0x128], R226 ;  /* 0x000128e201007387 */ /* 0x000fe80000100a00 */
[----:B------:R-:W-:Y:S04]  /*6c6a0*/  STL.64 [R1+0x110], R220 ;  /* 0x000110dc01007387 */ /* 0x000fe80000100a00 */
        /* <DEDUP_REMOVED lines=12> */
[C---:B-1----:R-:W-:Y:S06]  /*6c770*/  HMMA.1688.F32.TF32 R140, R88.reuse, R70, R168 ;  /* 0x00000046588c723c */ /* 0x042fec00000810a8 */
[----:B------:R-:W-:Y:S04]  /*6c780*/  STL.64 [R1+0xb0], R148 ;  /* 0x0000b09401007387 */ /* 0x000fe80000100a00 */
[----:B------:R-:W-:Y:S05]  /*6c790*/  STL.64 [R1+0xb8], R150 ;  /* 0x0000b89601007387 */ /* 0x000fea0000100a00 */
[----:B------:R-:W-:Y:S01]  /*6c7a0*/  STL.64 [R1+0x680], R144 ;  /* 0x0006809001007387 */ /* 0x000fe20000100a00 */
[C---:B------:R-:W-:Y:S03]  /*6c7b0*/  HMMA.1688.F32.TF32 R220, R88.reuse, R130, R200 ;  /* 0x0000008258dc723c */ /* 0x040fe600000810c8 */
[----:B------:R-:W-:Y:S04]  /*6c7c0*/  STL.64 [R1+0x688], R146 ;  /* 0x0006889201007387 */ /* 0x000fe80000100a00 */
[----:B------:R-:W-:Y:S04]  /*6c7d0*/  STL [R1+0x5fa8], R232 ;  /* 0x005fa8e801007387 */ /* 0x000fe80000100800 */
[----:B------:R-:W-:Y:S04]  /*6c7e0*/  STL.64 [R1+0x670], R140 ;  /* 0x0006708c01007387 */ /* 0x000fe80000100a00 */
[----:B------:R1:W-:Y:S02]  /*6c7f0*/  STL.64 [R1+0x678], R142 ;  /* 0x0006788e01007387 */ /* 0x0003e40000100a00 */
[C---:B-1----:R-:W-:Y:S02]  /*6c800*/  HMMA.1688.F32.TF32 R140, R88.reuse, R134, R176 ;  /* 0x00000086588c723c */ /* 0x042fe400000810b0 */
[----:B------:R-:W-:Y:S04]  /*6c810*/  STL [R1+0x5fa4], R233 ;  /* 0x005fa4e901007387 */ /* 0x000fe80000100800 */
[----:B------:R-:W-:Y:S04]  /*6c820*/  STL [R1+0x5fa0], R234 ;  /* 0x005fa0ea01007387 */ /* 0x000fe80000100800 */
[----:B------:R-:W-:Y:S04]  /*6c830*/  STL [R1+0x5f9c], R235 ;  /* 0x005f9ceb01007387 */ /* 0x000fe80000100800 */
[----:B------:R-:W-:Y:S09]  /*6c840*/  STL.64 [R1+0x5fb8], R222 ;  /* 0x005fb8de01007387 */ /* 0x000ff20000100a00 */
[----:B------:R-:W-:Y:S04]  /*6c850*/  STL.64 [R1+0x660], R140 ;  /* 0x0006608c01007387 */ /* 0x000fe80000100a00 */
[----:B------:R1:W-:Y:S02]  /*6c860*/  STL.64 [R1+0x668], R142 ;  /* 0x0006688e01007387 */ /* 0x0003e40000100a00 */
[C---:B-1----:R-:W-:Y:S01]  /*6c870*/  HMMA.1688.F32.TF32 R140, R88.reuse, R126, R180 ;  /* 0x0000007e588c723c */ /* 0x042fe200000810b4 */
[----:B------:R-:W-:Y:S01]  /*6c880*/  MOV R248, R129 ;  /* 0x0000008100f87202 */ /* 0x000fe20000000f00 */
[----:B------:R-:W-:Y:S01]  /*6c890*/  IMAD.MOV.U32 R249, RZ, RZ, R128 ;  /* 0x000000fffff97224 */ /* 0x000fe200078e0080 */
[----:B------:R-:W-:Y:S01]  /*6c8a0*/  MOV R251, R124 ;  /* 0x0000007c00fb7202 */ /* 0x000fe20000000f00 */
[----:B------:R-:W1:Y:S11]  /*6c8b0*/  LDSM.16.M88.4 R128, [R3+0x80] ;  /* 0x000080000380783b */ /* 0x000e760000000200 */
[----:B------:R-:W-:Y:S09]  /*6c8c0*/  @!UPT UIADD3 URZ, URZ, URZ, URZ ;  /* 0x0000003f3f3ff290 */ /* 0x000ff2000fffe03f */
[----:B------:R-:W-:Y:S01]  /*6c8d0*/  IMAD.MOV.U32 R232, RZ, RZ, R140 ;  /* 0x000000ffffe87224 */ /* 0x000fe200078e008c */
[----:B------:R-:W-:Y:S01]  /*6c8e0*/  MOV R234, R142 ;  /* 0x0000008e00ea7202 */ /* 0x000fe20000000f00 */
[----:B------:R-:W-:Y:S02]  /*6c8f0*/  IMAD.MOV.U32 R233, RZ, RZ, R141 ;  /* 0x000000ffffe97224 */ /* 0x000fe400078e008d */
[----:B------:R-:W-:Y:S02]  /*6c900*/  IMAD.MOV.U32 R235, RZ, RZ, R143 ;  /* 0x000000ffffeb7224 */ /* 0x000fe400078e008f */
[C---:B------:R-:W-:Y:S01]  /*6c910*/  HMMA.1688.F32.TF32 R140, R88.reuse, R106, R212 ;  /* 0x0000006a588c723c */ /* 0x040fe200000810d4 */
[----:B------:R-:W-:Y:S02]  /*6c920*/  IMAD.MOV.U32 R250, RZ, RZ, R125 ;  /* 0x000000fffffa7224 */ /* 0x000fe400078e007d */
[----:B------:R-:W2:Y:S05]  /*6c930*/  LDSM.16.M88.4 R124, [R3+0x1080] ;  /* 0x00108000037c783b */ /* 0x000eaa0000000200 */
[C---:B------:R-:W-:Y:S01]  /*6c940*/  HMMA.1688.F32.TF32 R224, R88.reuse, R122, R204 ;  /* 0x0000007a58e0723c */ /* 0x040fe200000810cc */
[----:B------:R-:W3:Y:S07]  /*6c950*/  LDSM.16.M88.4 R120, [R3+0x2080] ;  /* 0x002080000378783b */ /* 0x000eee0000000200 */
[C---:B------:R-:W-:Y:S01]  /*6c960*/  HMMA.1688.F32.TF32 R200, R88.reuse, R118, R184 ;  /* 0x0000007658c8723c */ /* 0x040fe200000810b8 */
[----:B------:R-:W2:Y:S07]  /*6c970*/  LDSM.16.M88.4 R116, [R3+0x3080] ;  /* 0x003080000374783b */ /* 0x000eae0000000200 */
[C---:B------:R-:W-:Y:S07]  /*6c980*/  HMMA.1688.F32.TF32 R204, R88.reuse, R110, R188 ;  /* 0x0000006e58cc723c */ /* 0x040fee00000810bc */
[----:B------:R-:W-:Y:S01]  /*6c990*/  IMAD.MOV.U32 R191, RZ, RZ, R140 ;  /* 0x000000ffffbf7224 */ /* 0x000fe200078e008c */
[----:B------:R-:W-:Y:S01]  /*6c9a0*/  HMMA.1688.F32.TF32 R228, R88, R114, R208 ;  /* 0x0000007258e4723c */ /* 0x000fe200000810d0 */
[----:B------:R-:W-:Y:S01]  /*6c9b0*/  MOV R190, R141 ;  /* 0x0000008d00be7202 */ /* 0x000fe20000000f00 */
[----:B------:R-:W-:Y:S01]  /*6c9c0*/  IMAD.MOV.U32 R140, RZ, RZ, R113 ;  /* 0x000000ffff8c7224 */ /* 0x000fe200078e0071 */
[----:B------:R-:W-:Y:S01]  /*6c9d0*/  MOV R141, R112 ;  /* 0x00000070008d7202 */ /* 0x000fe20000000f00 */
[----:B------:R-:W-:Y:S01]  /*6c9e0*/  IMAD.MOV.U32 R189, RZ, RZ, R142 ;  /* 0x000000ffffbd7224 */ /* 0x000fe200078e008e */
[----:B------:R-:W1:Y:S01]  /*6c9f0*/  LDSM.16.M88.4 R112, [R3+0x4080] ;  /* 0x004080000370783b */ /* 0x000e620000000200 */
[----:B------:R-:W-:-:S02]  /*6ca00*/  IMAD.MOV.U32 R188, RZ, RZ, R143 ;  /* 0x000000ffffbc7224 */ /* 0x000fc400078e008f */
[----:B------:R-:W-:Y:S02]  /*6ca10*/  IMAD.MOV.U32 R142, RZ, RZ, R109 ;  /* 0x000000ffff8e7224 */ /* 0x000fe400078e006d */
[----:B------:R-:W-:Y:S01]  /*6ca20*/  IMAD.MOV.U32 R143, RZ, RZ, R108 ;  /* 0x000000ffff8f7224 */ /* 0x000fe200078e006c */
[C---:B------:R-:W-:Y:S01]  /*6ca30*/  HMMA.1688.F32.TF32 R208, R88.reuse, R102, R192 ;  /* 0x0000006658d0723c */ /* 0x040fe200000810c0 */
[----:B------:R-:W1:Y:S07]  /*6ca40*/  LDSM.16.M88.4 R108, [R3+0x5080] ;  /* 0x00508000036c783b */ /* 0x000e6e0000000200 */
[C---:B------:R-:W-:Y:S01]  /*6ca50*/  HMMA.1688.F32.TF32 R212, R88.reuse, R98, R136 ;  /* 0x0000006258d4723c */ /* 0x040fe20000081088 */
[----:B------:R-:W-:Y:S07]  /*6ca60*/  STL.64 [R1+0x5fb0], R220 ;  /* 0x005fb0dc01007387 */ /* 0x000fee0000100a00 */
[C---:B------:R-:W-:Y:S01]  /*6ca70*/  HMMA.1688.F32.TF32 R216, R88.reuse, R94, R196 ;  /* 0x0000005e58d8723c */ /* 0x040fe200000810c4 */
[----:B------:R-:W-:Y:S04]  /*6ca80*/  STL.64 [R1+0x5fc8], R234 ;  /* 0x005fc8ea01007387 */ /* 0x000fe80000100a00 */
[----:B------:R-:W-:Y:S03]  /*6ca90*/  STL.64 [R1+0x5fc0], R232 ;  /* 0x005fc0e801007387 */ /* 0x000fe60000100a00 */
[C---:B------:R-:W-:Y:S01]  /*6caa0*/  HMMA.1688.F32.TF32 R140, R88.reuse, R58, R140 ;  /* 0x0000003a588c723c */ /* 0x040fe2000008108c */
[----:B------:R-:W-:Y:S04]  /*6cab0*/  STL [R1+0x5f94], R224 ;  /* 0x005f94e001007387 */ /* 0x000fe80000100800 */
[----:B------:R-:W-:Y:S04]  /*6cac0*/  STL [R1+0x5f90], R225 ;  /* 0x005f90e101007387 */ /* 0x000fe80000100800 */
[----:B------:R-:W-:Y:S01]  /*6cad0*/  STL [R1+0x5f8c], R226 ;  /* 0x005f8ce201007387 */ /* 0x000fe20000100800 */
[----:B------:R-:W-:Y:S03]  /*6cae0*/  HMMA.1688.F32.TF32 R136, R88, R10, R240 ;  /* 0x0000000a5888723c */ /* 0x000fe600000810f0 */
[----:B------:R-:W-:Y:S04]  /*6caf0*/  STL [R1+0x5f88], R227 ;  /* 0x005f88e301007387 */ /* 0x000fe80000100800 */
[----:B------:R1:W-:Y:S04]  /*6cb00*/  STL [R1+0x5f98], R202 ;  /* 0x005f98ca01007387 */ /* 0x0003e80000100800 */
[----:B-1----:R-:W4:Y:S04]  /*6cb10*/  LDL R202, [R1+0xc50] ;  /* 0x000c500001ca7983 */ /* 0x002f280000100800 */
[----:B------:R-:W-:Y:S04]  /*6cb20*/  STL [R1+0x5f84], R203 ;  /* 0x005f84cb01007387 */ /* 0x000fe80000100800 */
[----:B------:R-:W-:Y:S04]  /*6cb30*/  STL [R1+0x5f80], R230 ;  /* 0x005f80e601007387 */ /* 0x000fe80000100800 */
[----:B------:R-:W-:Y:S04]  /*6cb40*/  STL [R1+0x5f7c], R231 ;  /* 0x005f7ce701007387 */ /* 0x000fe80000100800 */
[----:B------:R1:W-:Y:S04]  /*6cb50*/  STL [R1+0x5f78], R207 ;  /* 0x005f78cf01007387 */ /* 0x0003e80000100800 */
[----:B------:R-:W-:Y:S04]  /*6cb60*/  STL.64 [R1+0x5fd8], R190 ;  /* 0x005fd8be01007387 */ /* 0x000fe80000100a00 */
[----:B------:R-:W-:Y:S04]  /*6cb70*/  STL.64 [R1+0x5fd0], R188 ;  /* 0x005fd0bc01007387 */ /* 0x000fe80000100a00 */
[----:B------:R-:W-:Y:S04]  /*6cb80*/  STL [R1+0x5f74], R209 ;  /* 0x005f74d101007387 */ /* 0x000fe80000100800 */
[----:B------:R-:W-:Y:S04]  /*6cb90*/  STL [R1+0x5f70], R210 ;  /* 0x005f70d201007387 */ /* 0x000fe80000100800 */
[----:B------:R1:W-:Y:S04]  /*6cba0*/  STL [R1+0x5f6c], R211 ;  /* 0x005f6cd301007387 */ /* 0x0003e80000100800 */
[----:B------:R1:W-:Y:S04]  /*6cbb0*/  STL [R1+0x5f68], R214 ;  /* 0x005f68d601007387 */ /* 0x0003e80000100800 */
[----:B------:R1:W-:Y:S04]  /*6cbc0*/  STL [R1+0x5f64], R215 ;  /* 0x005f64d701007387 */ /* 0x0003e80000100800 */
[----:B------:R1:W-:Y:S04]  /*6cbd0*/  STL [R1+0x5f60], R219 ;  /* 0x005f60db01007387 */ /* 0x0003e80000100800 */
[----:B------:R-:W-:Y:S04]  /*6cbe0*/  STL [R1+0x5f58], R130 ;  /* 0x005f588201007387 */ /* 0x000fe80000100800 */
[----:B------:R-:W-:Y:S04]  /*6cbf0*/  STL [R1+0x5f54], R131 ;  /* 0x005f548301007387 */ /* 0x000fe80000100800 */
[----:B--2---:R-:W-:Y:S04]  /*6cc00*/  STL [R1+0x5f5c], R126 ;  /* 0x005f5c7e01007387 */ /* 0x004fe80000100800 */
[----:B------:R-:W-:Y:S01]  /*6cc10*/  STL [R1+0x5f50], R127 ;  /* 0x005f507f01007387 */ /* 0x000fe20000100800 */
[----:B-1----:R-:W-:-:S03]  /*6cc20*/  MOV R207, R143 ;  /* 0x0000008f00cf7202 */ /* 0x002fc60000000f00 */
[----:B---3--:R-:W-:Y:S04]  /*6cc30*/  STL [R1+0x5f4c], R122 ;  /* 0x005f4c7a01007387 */ /* 0x008fe80000100800 */
[----:B------:R-:W-:Y:S01]  /*6cc40*/  STL [R1+0x5f48], R123 ;  /* 0x005f487b01007387 */ /* 0x000fe20000100800 */
[----:B------:R-:W-:-:S03]  /*6cc50*/  IMAD.MOV.U32 R230, RZ, RZ, R141 ;  /* 0x000000ffffe67224 */ /* 0x000fc600078e008d */
[----:B------:R-:W-:Y:S01]  /*6cc60*/  STL [R1+0x5f30], R118 ;  /* 0x005f307601007387 */ /* 0x000fe20000100800 */
[----:B------:R-:W-:-:S03]  /*6cc70*/  IMAD.MOV.U32 R231, RZ, RZ, R142 ;  /* 0x000000ffffe77224 */ /* 0x000fc600078e008e */
[----:B------:R-:W-:Y:S01]  /*6cc80*/  STL [R1+0x5f2c], R119 ;  /* 0x005f2c7701007387 */ /* 0x000fe20000100800 */
[----:B------:R-:W-:-:S03]  /*6cc90*/  MOV R226, R138 ;  /* 0x0000008a00e27202 */ /* 0x000fc60000000f00 */
[----:B------:R-:W-:Y:S01]  /*6cca0*/  STL [R1+0x5f1c], R114 ;  /* 0x005f1c7201007387 */ /* 0x000fe20000100800 */
[----:B------:R-:W-:-:S03]  /*6ccb0*/  IMAD.MOV.U32 R227, RZ, RZ, R139 ;  /* 0x000000ffffe37224 */ /* 0x000fc600078e008b */
[----:B------:R-:W-:Y:S01]  /*6ccc0*/  STL [R1+0x5f18], R115 ;  /* 0x005f187301007387 */ /* 0x000fe20000100800 */
[----:B------:R-:W-:-:S03]  /*6ccd0*/  IMAD.MOV.U32 R224, RZ, RZ, R136 ;  /* 0x000000ffffe07224 */ /* 0x000fc600078e0088 */
[----:B------:R-:W-:Y:S01]  /*6cce0*/  STL [R1+0x5f20], R110 ;  /* 0x005f206e01007387 */ /* 0x000fe20000100800 */
[----:B------:R-:W-:-:S03]  /*6ccf0*/  IMAD.MOV.U32 R225, RZ, RZ, R137 ;  /* 0x000000ffffe17224 */ /* 0x000fc600078e0089 */
[----:B------:R-:W-:Y:S04]  /*6cd00*/  STL [R1+0x5f14], R111 ;  /* 0x005f146f01007387 */ /* 0x000fe80000100800 */
[----:B------:R-:W-:Y:S01]  /*6cd10*/  STL.64 [R1+0x5ff8], R206 ;  /* 0x005ff8ce01007387 */ /* 0x000fe20000100a00 */
[----:B------:R-:W-:Y:S03]  /*6cd20*/  HMMA.1688.F32.TF32 R136, R88, R34, R248 ;  /* 0x000000225888723c */ /* 0x000fe600000810f8 */
[----:B------:R-:W-:Y:S04]  /*6cd30*/  STL.64 [R1+0x5ff0], R204 ;  /* 0x005ff0cc01007387 */ /* 0x000fe80000100a00 */
[----:B------:R-:W-:Y:S01]  /*6cd40*/  STL.64 [R1+0x5fe8], R230 ;  /* 0x005fe8e601007387 */ /* 0x000fe20000100a00 */
[----:B------:R-:W-:-:S03]  /*6cd50*/  MOV R248, R84 ;  /* 0x0000005400f87202 */ /* 0x000fc60000000f00 */
[----:B------:R-:W-:Y:S01]  /*6cd60*/  STL.64 [R1+0x5fe0], R228 ;  /* 0x005fe0e401007387 */ /* 0x000fe20000100a00 */
[----:B------:R-:W-:-:S03]  /*6cd70*/  IMAD.MOV.U32 R249, RZ, RZ, R105 ;  /* 0x000000fffff97224 */ /* 0x000fc600078e0069 */
[----:B------:R-:W-:Y:S01]  /*6cd80*/  STL.64 [R1+0x6008], R226 ;  /* 0x006008e201007387 */ /* 0x000fe20000100a00 */
[----:B------:R-:W-:-:S03]  /*6cd90*/  IMAD.MOV.U32 R250, RZ, RZ, R101 ;  /* 0x000000fffffa7224 */ /* 0x000fc600078e0065 */
[----:B------:R-:W-:Y:S01]  /*6cda0*/  STL.64 [R1+0x6000], R224 ;  /* 0x006000e001007387 */ /* 0x000fe20000100a00 */
[----:B------:R-:W-:-:S03]  /*6cdb0*/  MOV R251, R104 ;  /* 0x0000006800fb7202 */ /* 0x000fc60000000f00 */
[----:B------:R-:W2:Y:S01]  /*6cdc0*/  LDL.LU R84, [R1+0x6120] ;  /* 0x0061200001547983 */ /* 0x000ea20000300800 */
[----:B------:R-:W-:-:S03]  /*6cdd0*/  IMAD.MOV.U32 R144, RZ, RZ, R76 ;  /* 0x000000ffff907224 */ /* 0x000fc600078e004c */
[----:B------:R-:W3:Y:S04]  /*6cde0*/  LDL.LU R105, [R1+0x611c] ;  /* 0x00611c0001697983 */ /* 0x000ee80000300800 */
[----:B------:R-:W2:Y:S01]  /*6cdf0*/  LDL.LU R101, [R1+0x6118] ;  /* 0x0061180001657983 */ /* 0x000ea20000300800 */
[----:B------:R-:W-:-:S03]  /*6ce00*/  IMAD.MOV.U32 R145, RZ, RZ, R68 ;  /* 0x000000ffff917224 */ /* 0x000fc600078e0044 */
[----:B------:R-:W2:Y:S01]  /*6ce10*/  LDL.LU R104, [R1+0x6114] ;  /* 0x0061140001687983 */ /* 0x000ea20000300800 */
[----:B------:R-:W-:-:S03]  /*6ce20*/  MOV R146, R65 ;  /* 0x0000004100927202 */ /* 0x000fc60000000f00 */
[----:B------:R-:W2:Y:S04]  /*6ce30*/  LDL.LU R76, [R1+0x6110] ;  /* 0x00611000014c7983 */ /* 0x000ea80000300800 */
[----:B------:R-:W2:Y:S04]  /*6ce40*/  LDL.LU R68, [R1+0x610c] ;  /* 0x00610c0001447983 */ /* 0x000ea80000300800 */
[----:B------:R-:W2:Y:S01]  /*6ce50*/  LDL.LU R65, [R1+0x6108] ;  /* 0x0061080001417983 */ /* 0x000ea20000300800 */
[----:B------:R-:W-:Y:S01]  /*6ce60*/  IMAD.MOV.U32 R147, RZ, RZ, R81 ;  /* 0x000000ffff937224 */ /* 0x000fe200078e0051 */
[----:B------:R-:W-:Y:S01]  /*6ce70*/  MOV R149, R64 ;  /* 0x0000004000957202 */ /* 0x000fe20000000f00 */
[----:B------:R-:W-:Y:S01]  /*6ce80*/  IMAD.MOV.U32 R148, RZ, RZ, R80 ;  /* 0x000000ffff947224 */ /* 0x000fe200078e0050 */
[----:B------:R-:W2:Y:S01]  /*6ce90*/  LDL.LU R81, [R1+0x6104] ;  /* 0x0061040001517983 */ /* 0x000ea20000300800 */
[----:B------:R-:W-:-:S03]  /*6cea0*/  IMAD.MOV.U32 R150, RZ, RZ, R72 ;  /* 0x000000ffff967224 */ /* 0x000fc600078e0048 */
[----:B------:R-:W2:Y:S01]  /*6ceb0*/  LDL.LU R80, [R1+0x6100] ;  /* 0x0061000001507983 */ /* 0x000ea20000300800 */
[----:B------:R-:W-:Y:S01]  /*6cec0*/  IMAD.MOV.U32 R151, RZ, RZ, R73 ;  /* 0x000000ffff977224 */ /* 0x000fe200078e0049 */
[----:B------:R-:W-:Y:S02]  /*6ced0*/  MOV R152, R69 ;  /* 0x0000004500987202 */ /* 0x000fe40000000f00 */
        /* <DEDUP_REMOVED lines=9> */
[----:B------:R-:W2:Y:S01]  /*6cf70*/  LDL.LU R77, [R1+0x60e4] ;  /* 0x0060e400014d7983 */ /* 0x000ea20000300800 */
[----:B------:R-:W-:-:S02]  /*6cf80*/  IMAD.MOV.U32 R240, RZ, RZ, R56 ;  /* 0x000000fffff07224 */ /* 0x000fc400078e0038 */
[----:B------:R-:W-:Y:S02]  /*6cf90*/  IMAD.MOV.U32 R243, RZ, RZ, R0 ;  /* 0x000000fffff37224 */ /* 0x000fe400078e0000 */
[----:B------:R-:W-:Y:S01]  /*6cfa0*/  IMAD.MOV.U32 R87, RZ, RZ, R93 ;  /* 0x000000ffff577224 */ /* 0x000fe200078e005d */
[----:B------:R-:W-:Y:S01]  /*6cfb0*/  MOV R242, R52 ;  /* 0x0000003400f27202 */ /* 0x000fe20000000f00 */
[----:B------:R-:W-:Y:S02]  /*6cfc0*/  IMAD.MOV.U32 R241, RZ, RZ, R53 ;  /* 0x000000fffff17224 */ /* 0x000fe400078e0035 */
[----:B------:R-:W-:Y:S01]  /*6cfd0*/  IMAD.MOV.U32 R86, RZ, RZ, R96 ;  /* 0x000000ffff567224 */ /* 0x000fe200078e0060 */
[----:B----4-:R-:W-:Y:S04]  /*6cfe0*/  LDS R245, [R202+0x43000] ;  /* 0x04300000caf57984 */ /* 0x010fe80000000800 */
[----:B------:R-:W1:Y:S01]  /*6cff0*/  LDS R247, [R202+0x43400] ;  /* 0x04340000caf77984 */ /* 0x000e620000000800 */
[----:B---3--:R-:W-:Y:S01]  /*6d000*/  IMAD.MOV.U32 R159, RZ, RZ, R105 ;  /* 0x000000ffff9f7224 */ /* 0x008fe200078e0069 */
[----:B--2---:R-:W-:Y:S01]  /*6d010*/  MOV R158, R101 ;  /* 0x00000065009e7202 */ /* 0x004fe20000000f00 */
[----:B------:R-:W-:-:S02]  /*6d020*/  IMAD.MOV.U32 R157, RZ, RZ, R104 ;  /* 0x000000ffff9d7224 */ /* 0x000fc400078e0068 */
[----:B------:R-:W-:Y:S02]  /*6d030*/  IMAD.MOV.U32 R156, RZ, RZ, R76 ;  /* 0x000000ffff9c7224 */ /* 0x000fe400078e004c */
[----:B------:R-:W2:Y:S04]  /*6d040*/  LDL.LU R76, [R1+0x60e0] ;  /* 0x0060e000014c7983 */ /* 0x000ea80000300800 */
[----:B------:R-:W3:Y:S01]  /*6d050*/  LDL.LU R104, [R1+0x60dc] ;  /* 0x0060dc0001687983 */ /* 0x000ee20000300800 */
[----:B------:R-:W-:-:S03]  /*6d060*/  IMAD.MOV.U32 R82, RZ, RZ, R65 ;  /* 0x000000ffff527224 */ /* 0x000fc600078e0041 */
[----:B------:R-:W4:Y:S04]  /*6d070*/  LDL.LU R101, [R1+0x60d8] ;  /* 0x0060d80001657983 */ /* 0x000f280000300800 */
[----:B------:R-:W2:Y:S04]  /*6d080*/  LDL.LU R105, [R1+0x60d4] ;  /* 0x0060d40001697983 */ /* 0x000ea80000300800 */
[----:B------:R-:W3:Y:S01]  /*6d090*/  LDL.LU R65, [R1+0x60d0] ;  /* 0x0060d00001417983 */ /* 0x000ee20000300800 */
[----:B------:R-:W-:-:S03]  /*6d0a0*/  MOV R83, R68 ;  /* 0x0000004400537202 */ /* 0x000fc60000000f00 */
[----:B------:R-:W4:Y:S01]  /*6d0b0*/  LDL.LU R68, [R1+0x60cc] ;  /* 0x0060cc0001447983 */ /* 0x000f220000300800 */
[----:B------:R-:W-:Y:S01]  /*6d0c0*/  IMAD.MOV.U32 R163, RZ, RZ, R64 ;  /* 0x000000ffffa37224 */ /* 0x000fe200078e0040 */
[----:B------:R-:W-:Y:S01]  /*6d0d0*/  MOV R162, R72 ;  /* 0x0000004800a27202 */ /* 0x000fe20000000f00 */
[----:B------:R-:W-:Y:S02]  /*6d0e0*/  IMAD.MOV.U32 R161, RZ, RZ, R73 ;  /* 0x000000ffffa17224 */ /* 0x000fe400078e0049 */
[----:B------:R-:W-:Y:S02]  /*6d0f0*/  IMAD.MOV.U32 R160, RZ, RZ, R69 ;  /* 0x000000ffffa07224 */ /* 0x000fe400078e0045 */
[----:B------:R-:W4:Y:S04]  /*6d100*/  LDL.LU R69, [R1+0x60c8] ;  /* 0x0060c80001457983 */ /* 0x000f280000300800 */
[----:B------:R-:W4:Y:S04]  /*6d110*/  LDL.LU R73, [R1+0x60c4] ;  /* 0x0060c40001497983 */ /* 0x000f280000300800 */
[----:B------:R-:W4:Y:S04]  /*6d120*/  LDL.LU R72, [R1+0x60c0] ;  /* 0x0060c00001487983 */ /* 0x000f280000300800 */
[----:B------:R-:W4:Y:S01]  /*6d130*/  LDL.LU R64, [R1+0x60bc] ;  /* 0x0060bc0001407983 */ /* 0x000f220000300800 */
[----:B--2---:R-:W-:Y:S01]  /*6d140*/  MOV R165, R105 ;  /* 0x0000006900a57202 */ /* 0x004fe20000000f00 */
[----:B---3--:R-:W-:-:S02]  /*6d150*/  IMAD.MOV.U32 R164, RZ, RZ, R65 ;  /* 0x000000ffffa47224 */ /* 0x008fc400078e0041 */
[----:B------:R-:W2:Y:S04]  /*6d160*/  LDL.LU R65, [R1+0x60b8] ;  /* 0x0060b80001417983 */ /* 0x000ea80000300800 */
[----:B------:R-:W3:Y:S01]  /*6d170*/  LDL.LU R105, [R1+0x60b4] ;  /* 0x0060b40001697983 */ /* 0x000ee20000300800 */
[----:B----4-:R-:W-:Y:S02]  /*6d180*/  IMAD.MOV.U32 R166, RZ, RZ, R101 ;  /* 0x000000ffffa67224 */ /* 0x010fe400078e0065 */
[----:B------:R-:W-:Y:S01]  /*6d190*/  IMAD.MOV.U32 R167, RZ, RZ, R104 ;  /* 0x000000ffffa77224 */ /* 0x000fe200078e0068 */
[----:B------:R-:W4:Y:S01]  /*6d1a0*/  LDL.LU R101, [R1+0x60b0] ;  /* 0x0060b00001657983 */ /* 0x000f220000300800 */
[----:B------:R-:W-:-:S03]  /*6d1b0*/  IMAD.MOV.U32 R75, RZ, RZ, R68 ;  /* 0x000000ffff4b7224 */ /* 0x000fc600078e0044 */
[----:B------:R-:W4:Y:S01]  /*6d1c0*/  LDL.LU R104, [R1+0x60ac] ;  /* 0x0060ac0001687983 */ /* 0x000f220000300800 */
[----:B------:R-:W-:-:S03]  /*6d1d0*/  MOV R74, R69 ;  /* 0x00000045004a7202 */ /* 0x000fc60000000f00 */
[----:B------:R-:W4:Y:S04]  /*6d1e0*/  LDL.LU R69, [R1+0x60a8] ;  /* 0x0060a80001457983 */ /* 0x000f280000300800 */
[----:B------:R-:W4:Y:S04]  /*6d1f0*/  LDL.LU R68, [R1+0x60a4] ;  /* 0x0060a40001447983 */ /* 0x000f280000300800 */
[----:B------:R-:W4:Y:S01]  /*6d200*/  LDL.LU R168, [R1+0x280] ;  /* 0x0002800001a87983 */ /* 0x000f220000300800 */
[----:B------:R-:W-:Y:S01]  /*6d210*/  IMAD.MOV.U32 R171, RZ, RZ, R64 ;  /* 0x000000ffffab7224 */ /* 0x000fe200078e0040 */
[----:B--2---:R-:W-:Y:S01]  /*6d220*/  MOV R170, R65 ;  /* 0x0000004100aa7202 */ /* 0x004fe20000000f00 */
[----:B---3--:R-:W-:-:S02]  /*6d230*/  IMAD.MOV.U32 R169, RZ, RZ, R105 ;  /* 0x000000ffffa97224 */ /* 0x008fc400078e0069 */
        /* <DEDUP_REMOVED lines=13> */
[----:B------:R-:W-:Y:S01]  /*6d310*/  IMAD.MOV.U32 R211, RZ, RZ, R138 ;  /* 0x000000ffffd37224 */ /* 0x000fe200078e008a */
[----:B------:R-:W-:Y:S01]  /*6d320*/  MOV R210, R137 ;  /* 0x0000008900d27202 */ /* 0x000fe20000000f00 */
[----:B------:R-:W-:-:S04]  /*6d330*/  IMAD.MOV.U32 R209, RZ, RZ, R136 ;  /* 0x000000ffffd17224 */ /* 0x000fc800078e0088 */
[----:B------:R-:W-:Y:S04]  /*6d340*/  STL.64 [R1+0x6018], R210 ;  /* 0x006018d201007387 */ /* 0x000fe80000100a00 */
[----:B------:R-:W-:Y:S01]  /*6d350*/  STL.64 [R1+0x6010], R208 ;  /* 0x006010d001007387 */ /* 0x000fe20000100a00 */
[----:B------:R-:W-:Y:S01]  /*6d360*/  IMAD.MOV.U32 R214, RZ, RZ, R139 ;  /* 0x000000ffffd67224 */ /* 0x000fe200078e008b */
[----:B----4-:R-:W-:Y:S01]  /*6d370*/  MOV R70, R104 ;  /* 0x0000006800467202 */ /* 0x010fe20000000f00 */
[----:B------:R-:W-:Y:S01]  /*6d380*/  IMAD.MOV.U32 R71, RZ, RZ, R101 ;  /* 0x000000ffff477224 */ /* 0x000fe200078e0065 */
[----:B------:R-:W-:Y:S02]  /*6d390*/  MOV R203, R140 ;  /* 0x0000008c00cb7202 */ /* 0x000fe40000000f00 */
[----:B------:R-:W-:Y:S01]  /*6d3a0*/  MOV R140, R92 ;  /* 0x0000005c008c7202 */ /* 0x000fe20000000f00 */
[----:B------:R-:W-:Y:S01]  /*6d3b0*/  IMAD.MOV.U32 R78, RZ, RZ, R100 ;  /* 0x000000ffff4e7224 */ /* 0x000fe200078e0064 */
[----:B------:R-:W-:Y:S01]  /*6d3c0*/  MOV R79, R97 ;  /* 0x00000061004f7202 */ /* 0x000fe20000000f00 */
[----:B------:R-:W-:Y:S01]  /*6d3d0*/  IMAD.MOV.U32 R141, RZ, RZ, R61 ;  /* 0x000000ffff8d7224 */ /* 0x000fe200078e003d */
[----:B------:R-:W-:Y:S01]  /*6d3e0*/  LDSM.16.M88.4 R100, [R3+0x7080] ;  /* 0x007080000364783b */ /* 0x000fe20000000200 */
[----:B------:R-:W-:-:S03]  /*6d3f0*/  IMAD.MOV.U32 R142, RZ, RZ, R60 ;  /* 0x000000ffff8e7224 */ /* 0x000fc600078e003c */
[----:B------:R-:W-:Y:S01]  /*6d400*/  LDSM.16.M88.4 R96, [R3+0x8080] ;  /* 0x008080000360783b */ /* 0x000fe20000000200 */
[----:B--2---:R-:W-:-:S03]  /*6d410*/  IMAD.MOV.U32 R67, RZ, RZ, R105 ;  /* 0x000000ffff437224 */ /* 0x004fc600078e0069 */
[----:B------:R-:W2:Y:S01]  /*6d420*/  LDSM.16.M88.4 R104, [R3+0x6080] ;  /* 0x006080000368783b */ /* 0x000ea20000000200 */
[C---:B---3--:R-:W-:Y:S11]  /*6d430*/  HMMA.1688.F32.TF32 R56, R88.reuse, R18, R176 ;  /* 0x000000125838723c */ /* 0x048ff600000810b0 */
[----:B------:R-:W-:Y:S11]  /*6d440*/  @!UPT UIADD3 URZ, URZ, URZ, URZ ;  /* 0x0000003f3f3ff290 */ /* 0x000ff6000fffe03f */
[----:B------:R-:W-:Y:S01]  /*6d450*/  @!UPT UIADD3 URZ, URZ, URZ, URZ ;  /* 0x0000003f3f3ff290 */ /* 0x000fe2000fffe03f */
[----:B------:R3:W-:Y:S01]  /*6d460*/  STL [R1+0x608], R58 ;  /* 0x0006083a01007387 */ /* 0x0007e20000100800 */
[----:B------:R-:W-:Y:S01]  /*6d470*/  IMAD.MOV.U32 R215, RZ, RZ, R56 ;  /* 0x000000ffffd77224 */ /* 0x000fe200078e0038 */
[----:B------:R-:W-:Y:S01]  /*6d480*/  MOV R219, R57 ;  /* 0x0000003900db7202 */ /* 0x000fe20000000f00 */
[----:B------:R-:W-:Y:S02]  /*6d490*/  IMAD.MOV.U32 R0, RZ, RZ, R59 ;  /* 0x000000ffff007224 */ /* 0x000fe400078e003b */
[C---:B---3--:R-:W-:Y:S03]  /*6d4a0*/  HMMA.1688.F32.TF32 R56, R88.reuse, R14, R64 ;  /* 0x0000000e5838723c */ /* 0x048fe60000081040 */
[----:B------:R3:W-:Y:S05]  /*6d4b0*/  STL [R1+0x6050], R0 ;  /* 0x0060500001007387 */ /* 0x0007ea0000100800 */
[C---:B------:R-:W-:Y:S01]  /*6d4c0*/  HMMA.1688.F32.TF32 R92, R88.reuse, R22, R172 ;  /* 0x00000016585c723c */ /* 0x040fe200000810ac */
[----:B------:R-:W-:Y:S04]  /*6d4d0*/  LDS R173, [R2+0x43000] ;  /* 0x0430000002ad7984 */ /* 0x000fe80000000800 */
[----:B---3--:R-:W3:Y:S04]  /*6d4e0*/  LDL R0, [R1+0xc54] ;  /* 0x000c540001007983 */ /* 0x008ee80000100800 */
[----:B------:R-:W-:Y:S01]  /*6d4f0*/  STL.64 [R1+0x6038], R218 ;  /* 0x006038da01007387 */ /* 0x000fe20000100a00 */
[C---:B------:R-:W-:Y:S03]  /*6d500*/  HMMA.1688.F32.TF32 R64, R88.reuse, R46, R68 ;  /* 0x0000002e5840723c */ /* 0x040fe60000081044 */
[----:B------:R-:W-:Y:S04]  /*6d510*/  STL.64 [R1+0x6030], R216 ;  /* 0x006030d801007387 */ /* 0x000fe80000100a00 */
[----:B------:R-:W-:Y:S04]  /*6d520*/  STL.64 [R1+0x6028], R214 ;  /* 0x006028d601007387 */ /* 0x000fe80000100a00 */
[----:B------:R-:W-:Y:S04]  /*6d530*/  STL.64 [R1+0x6020], R212 ;  /* 0x006020d401007387 */ /* 0x000fe80000100a00 */
[----:B------:R-:W-:Y:S04]  /*6d540*/  STL.64 [R1+0x5f0], R56 ;  /* 0x0005f03801007387 */ /* 0x000fe80000100a00 */
[----:B------:R4:W-:Y:S04]  /*6d550*/  STL.64 [R1+0x5f8], R58 ;  /* 0x0005f83a01007387 */ /* 0x0009e80000100a00 */
[----:B------:R-:W-:Y:S01]  /*6d560*/  LDS R175, [R2+0x43400] ;  /* 0x0434000002af7984 */ /* 0x000fe20000000800 */
[C---:B----4-:R-:W-:Y:S03]  /*6d570*/  HMMA.1688.F32.TF32 R56, R88.reuse, R26, R168 ;  /* 0x0000001a5838723c */ /* 0x050fe600000810a8 */
[----:B------:R-:W-:Y:S04]  /*6d580*/  STL.64 [R1+0x5e0], R92 ;  /* 0x0005e05c01007387 */ /* 0x000fe80000100a00 */
[----:B------:R-:W-:Y:S01]  /*6d590*/  STL.64 [R1+0x5e8], R94 ;  /* 0x0005e85e01007387 */ /* 0x000fe20000100a00 */
[C---:B------:R-:W-:Y:S03]  /*6d5a0*/  HMMA.1688.F32.TF32 R68, R88.reuse, R6, R72 ;  /* 0x000000065844723c */ /* 0x040fe60000081048 */
[----:B------:R-:W-:Y:S04]  /*6d5b0*/  STL.64 [R1+0x5d0], R64 ;  /* 0x0005d04001007387 */ /* 0x000fe80000100a00 */
[----:B------:R4:W-:Y:S04]  /*6d5c0*/  STL.64 [R1+0x5d8], R66 ;  /* 0x0005d84201007387 */ /* 0x0009e80000100a00 */
[----:B------:R-:W1:Y:S04]  /*6d5d0*/  LDSM.16.M88.4 R92, [R3+0x9080] ;  /* 0x00908000035c783b */ /* 0x000e680000000200 */
[----:B------:R-:W-:Y:S01]  /*6d5e0*/  LDSM.16.M88.4 R72, [R3+0xe080] ;  /* 0x00e080000348783b */ /* 0x000fe20000000200 */
[C---:B----4-:R-:W-:Y:S03]  /*6d5f0*/  HMMA.1688.F32.TF32 R64, R88.reuse, R30, R164 ;  /* 0x0000001e5840723c */ /* 0x050fe600000810a4 */
[----:B------:R-:W-:Y:S04]  /*6d600*/  STL.64 [R1+0x5c0], R56 ;  /* 0x0005c03801007387 */ /* 0x000fe80000100a00 */
[----:B------:R4:W-:Y:S02]  /*6d610*/  STL.64 [R1+0x5c8], R58 ;  /* 0x0005c83a01007387 */ /* 0x0009e40000100a00 */
[C---:B----4-:R-:W-:Y:S02]  /*6d620*/  HMMA.1688.F32.TF32 R56, R88.reuse, R54, R76 ;  /* 0x000000365838723c */ /* 0x050fe4000008104c */
[----:B------:R-:W-:Y:S06]  /*6d630*/  STL.64 [R1+0x5b0], R68 ;  /* 0x0005b04401007387 */ /* 0x000fec0000100a00 */
[C---:B------:R-:W-:Y:S01]  /*6d640*/  HMMA.1688.F32.TF32 R52, R88.reuse, R50, R160 ;  /* 0x000000325834723c */ /* 0x040fe200000810a0 */
[----:B------:R-:W-:Y:S05]  /*6d650*/  STL.64 [R1+0x5b8], R70 ;  /* 0x0005b84601007387 */ /* 0x000fea0000100a00 */
[----:B------:R-:W-:Y:S04]  /*6d660*/  STL.64 [R1+0x5a0], R64 ;  /* 0x0005a04001007387 */ /* 0x000fe80000100a00 */
[----:B------:R4:W-:Y:S04]  /*6d670*/  STL.64 [R1+0x5a8], R66 ;  /* 0x0005a84201007387 */ /* 0x0009e80000100a00 */
[----:B------:R-:W-:Y:S04]  /*6d680*/  LDSM.16.M88.4 R76, [R3+0xd080] ;  /* 0x00d08000034c783b */ /* 0x000fe80000000200 */
[----:B------:R-:W-:Y:S01]  /*6d690*/  STL.64 [R1+0x590], R56 ;  /* 0x0005903801007387 */ /* 0x000fe20000100a00 */
[C---:B----4-:R-:W-:Y:S03]  /*6d6a0*/  HMMA.1688.F32.TF32 R64, R88.reuse, R38, R80 ;  /* 0x000000265840723c */ /* 0x050fe60000081050 */
[----:B------:R4:W-:Y:S04]  /*6d6b0*/  STL.64 [R1+0x598], R58 ;  /* 0x0005983a01007387 */ /* 0x0009e80000100a00 */
[----:B------:R-:W-:Y:S04]  /*6d6c0*/  STL.64 [R1+0x580], R52 ;  /* 0x0005803401007387 */ /* 0x000fe80000100a00 */
[----:B------:R1:W-:Y:S01]  /*6d6d0*/  STL.64 [R1+0x588], R54 ;  /* 0x0005883601007387 */ /* 0x0003e20000100a00 */
[C---:B----4-:R-:W-:Y:S03]  /*6d6e0*/  HMMA.1688.F32.TF32 R56, R88.reuse, R42, R156 ;  /* 0x0000002a5838723c */ /* 0x050fe6000008109c */
[----:B------:R-:W-:Y:S04]  /*6d6f0*/  LDSM.16.M88.4 R80, [R3+0xc080] ;  /* 0x00c080000350783b */ /* 0x000fe80000000200 */
[----:B------:R-:W-:Y:S01]  /*6d700*/  LDSM.16.M88.4 R68, [R3+0xf080] ;  /* 0x00f080000344783b */ /* 0x000fe20000000200 */
[----:B-1----:R-:W-:Y:S03]  /*6d710*/  HMMA.1688.F32.TF32 R52, R88, R62, R84 ;  /* 0x0000003e5834723c */ /* 0x002fe60000081054 */
[----:B------:R-:W1:Y:S04]  /*6d720*/  LDSM.16.M88.4 R88, [R3+0xa080] ;  /* 0x00a080000358783b */ /* 0x000e680000000200 */
[----:B------:R-:W-:Y:S04]  /*6d730*/  STL.64 [R1+0x570], R64 ;  /* 0x0005704001007387 */ /* 0x000fe80000100a00 */
[----:B------:R-:W-:Y:S01]  /*6d740*/  STL.64 [R1+0x578], R66 ;  /* 0x0005784201007387 */ /* 0x000fe20000100a00 */
[C---:B------:R-:W-:Y:S03]  /*6d750*/  HMMA.1688.F32.TF32 R60, R244.reuse, R128, R152 ;  /* 0x00000080f43c723c */ /* 0x040fe60000081098 */
[----:B------:R-:W4:Y:S04]  /*6d760*/  LDSM.16.M88.4 R84, [R3+0xb080] ;  /* 0x00b080000354783b */ /* 0x000f280000000200 */
[----:B------:R-:W-:Y:S04]  /*6d770*/  STL.64 [R1+0x560], R56 ;  /* 0x0005603801007387 */ /* 0x000fe80000100a00 */
[----:B------:R2:W-:Y:S04]  /*6d780*/  STL.64 [R1+0x568], R58 ;  /* 0x0005683a01007387 */ /* 0x0005e80000100a00 */
[----:B------:R-:W-:Y:S04]  /*6d790*/  STL.64 [R1+0x550], R52 ;  /* 0x0005503401007387 */ /* 0x000fe80000100a00 */
[----:B------:R1:W-:Y:S01]  /*6d7a0*/  STL.64 [R1+0x558], R54 ;  /* 0x0005583601007387 */ /* 0x0003e20000100a00 */
[C---:B--2---:R-:W-:Y:S03]  /*6d7b0*/  HMMA.1688.F32.TF32 R56, R244.reuse, R124, R148 ;  /* 0x0000007cf438723c */ /* 0x044fe60000081094 */
[----:B------:R-:W2:Y:S05]  /*6d7c0*/  LDSM.16.M88.4 R64, [R3+0x10080] ;  /* 0x010080000340783b */ /* 0x000eaa0000000200 */
[----:B-1----:R-:W-:Y:S01]  /*6d7d0*/  HMMA.1688.F32.TF32 R52, R244, R120, R144 ;  /* 0x00000078f434723c */ /* 0x002fe20000081090 */
[----:B------:R-:W-:Y:S04]  /*6d7e0*/  STL.64 [R1+0x540], R60 ;  /* 0x0005403c01007387 */ /* 0x000fe80000100a00 */
[----:B------:R-:W-:Y:S01]  /*6d7f0*/  STL.64 [R1+0x548], R62 ;  /* 0x0005483e01007387 */ /* 0x000fe20000100a00 */
[----:B------:R-:W-:-:S02]  /*6d800*/  IMAD.MOV.U32 R150, RZ, RZ, R21 ;  /* 0x000000ffff967224 */ /* 0x000fc400078e0015 */
[----:B------:R-:W-:Y:S02]  /*6d810*/  IMAD.MOV.U32 R151, RZ, RZ, R20 ;  /* 0x000000ffff977224 */ /* 0x000fe400078e0014 */
[----:B------:R-:W-:Y:S01]  /*6d820*/  IMAD.MOV.U32 R152, RZ, RZ, R9 ;  /* 0x000000ffff987224 */ /* 0x000fe200078e0009 */
[----:B------:R-:W-:Y:S04]  /*6d830*/  LDSM.16.M88.4 R20, [R3+0x14080] ;  /* 0x014080000314783b */ /* 0x000fe80000000200 */
[----:B------:R-:W-:Y:S04]  /*6d840*/  STL.64 [R1+0x530], R56 ;  /* 0x0005303801007387 */ /* 0x000fe80000100a00 */
[----:B------:R-:W-:Y:S04]  /*6d850*/  STL.64 [R1+0x538], R58 ;  /* 0x0005383a01007387 */ /* 0x000fe80000100a00 */
[----:B------:R1:W-:Y:S01]  /*6d860*/  STL [R1+0x520], R52 ;  /* 0x0005203401007387 */ /* 0x0003e20000100800 */
[----:B------:R-:W-:Y:S01]  /*6d870*/  IMAD.MOV.U32 R126, RZ, RZ, R53 ;  /* 0x000000ffff7e7224 */ /* 0x000fe200078e0035 */
[----:B------:R-:W-:Y:S01]  /*6d880*/  MOV R130, R54 ;  /* 0x0000003600827202 */ /* 0x000fe20000000f00 */
[----:B------:R-:W-:-:S02]  /*6d890*/  IMAD.MOV.U32 R131, RZ, RZ, R55 ;  /* 0x000000ffff837224 */ /* 0x000fc400078e0037 */
[----:B------:R-:W-:Y:S01]  /*6d8a0*/  IMAD.MOV.U32 R153, RZ, RZ, R8 ;  /* 0x000000ffff997224 */ /* 0x000fe200078e0008 */
[----:B------:R-:W-:Y:S01]  /*6d8b0*/  MOV R149, R24 ;  /* 0x0000001800957202 */ /* 0x000fe20000000f00 */
[----:B------:R-:W-:Y:S01]  /*6d8c0*/  LDSM.16.M88.4 R8, [R3+0x15080] ;  /* 0x015080000308783b */ /* 0x000fe20000000200 */
[C---:B-1----:R-:W-:Y:S01]  /*6d8d0*/  HMMA.1688.F32.TF32 R52, R244.reuse, R116, R140 ;  /* 0x00000074f434723c */ /* 0x042fe2000008108c */
[----:B------:R-:W-:Y:S01]  /*6d8e0*/  IMAD.MOV.U32 R148, RZ, RZ, R25 ;  /* 0x000000ffff947224 */ /* 0x000fe200078e0019 */
[----:B------:R-:W-:Y:S01]  /*6d8f0*/  MOV R154, R5 ;  /* 0x00000005009a7202 */ /* 0x000fe20000000f00 */
[----:B------:R-:W-:Y:S01]  /*6d900*/  LDSM.16.M88.4 R24, [R3+0x16080] ;  /* 0x016080000318783b */ /* 0x000fe20000000200 */
[----:B------:R-:W-:Y:S01]  /*6d910*/  IMAD.MOV.U32 R155, RZ, RZ, R4 ;  /* 0x000000ffff9b7224 */ /* 0x000fe200078e0004 */
[----:B------:R-:W-:Y:S01]  /*6d920*/  MOV R147, R36 ;  /* 0x0000002400937202 */ /* 0x000fe20000000f00 */
[----:B------:R-:W-:Y:S01]  /*6d930*/  IMAD.MOV.U32 R146, RZ, RZ, R37 ;  /* 0x000000ffff927224 */ /* 0x000fe200078e0025 */
[----:B------:R-:W-:Y:S01]  /*6d940*/  LDSM.16.M88.4 R4, [R3+0x19080] ;  /* 0x019080000304783b */ /* 0x000fe20000000200 */
[----:B------:R-:W-:Y:S01]  /*6d950*/  HMMA.1688.F32.TF32 R56, R244, R112, R240 ;  /* 0x00000070f438723c */ /* 0x000fe200000810f0 */
[----:B------:R-:W-:-:S02]  /*6d960*/  IMAD.MOV.U32 R140, RZ, RZ, R33 ;  /* 0x000000ffff8c7224 */ /* 0x000fc400078e0021 */
[----:B------:R-:W-:Y:S01]  /*6d970*/  IMAD.MOV.U32 R141, RZ, RZ, R32 ;  /* 0x000000ffff8d7224 */ /* 0x000fe200078e0020 */
[----:B------:R-:W-:Y:S01]  /*6d980*/  MOV R142, R29 ;  /* 0x0000001d008e7202 */ /* 0x000fe20000000f00 */
[----:B------:R-:W-:Y:S01]  /*6d990*/  LDSM.16.M88.4 R32, [R3+0x12080] ;  /* 0x012080000320783b */ /* 0x000fe20000000200 */
[----:B------:R-:W-:Y:S01]  /*6d9a0*/  MOV R144, R41 ;  /* 0x0000002900907202 */ /* 0x000fe20000000f00 */
[----:B------:R-:W-:Y:S02]  /*6d9b0*/  IMAD.MOV.U32 R145, RZ, RZ, R40 ;  /* 0x000000ffff917224 */ /* 0x000fe400078e0028 */
[----:B------:R-:W-:Y:S06]  /*6d9c0*/  LDSM.16.M88.4 R60, [R3+0x1f080] ;  /* 0x01f08000033c783b */ /* 0x000fec0000000200 */
[----:B------:R1:W-:Y:S01]  /*6d9d0*/  STL [R1+0x514], R53 ;  /* 0x0005143501007387 */ /* 0x0003e20000100800 */
[----:B------:R-:W-:Y:S01]  /*6d9e0*/  IMAD.MOV.U32 R127, RZ, RZ, R52 ;  /* 0x000000ffff7f7224 */ /* 0x000fe200078e0034 */
[----:B------:R-:W-:Y:S01]  /*6d9f0*/  MOV R122, R54 ;  /* 0x00000036007a7202 */ /* 0x000fe20000000f00 */
[----:B------:R-:W-:Y:S01]  /*6da00*/  IMAD.MOV.U32 R123, RZ, RZ, R55 ;  /* 0x000000ffff7b7224 */ /* 0x000fe200078e0037 */
[----:B------:R-:W-:Y:S01]  /*6da10*/  MOV R240, R17 ;  /* 0x0000001100f07202 */ /* 0x000fe20000000f00 */
[----:B------:R-:W-:Y:S01]  /*6da20*/  IMAD.MOV.U32 R241, RZ, RZ, R16 ;  /* 0x000000fffff17224 */ /* 0x000fe200078e0010 */
[----:B------:R-:W-:Y:S01]  /*6da30*/  MOV R243, R12 ;  /* 0x0000000c00f37202 */ /* 0x000fe20000000f00 */
[----:B------:R-:W2:Y:S01]  /*6da40*/  LDSM.16.M88.4 R16, [R3+0x11080] ;  /* 0x011080000310783b */ /* 0x000ea20000000200 */
[----:B-1----:R-:W-:Y:S03]  /*6da50*/  HMMA.1688.F32.TF32 R52, R244, R108, R248 ;  /* 0x0000006cf434723c */ /* 0x002fe600000810f8 */
[----:B------:R-:W-:Y:S04]  /*6da60*/  STL.64 [R1+0x500], R56 ;  /* 0x0005003801007387 */ /* 0x000fe80000100a00 */
[----:B------:R-:W-:Y:S04]  /*6da70*/  STL.64 [R1+0x508], R58 ;  /* 0x0005083a01007387 */ /* 0x000fe80000100a00 */
[----:B------:R-:W1:Y:S01]  /*6da80*/  LDSM.16.M88.4 R56, [R3+0x13080] ;  /* 0x013080000338783b */ /* 0x000e620000000200 */
[----:B------:R-:W-:Y:S01]  /*6da90*/  IMAD.MOV.U32 R248, RZ, RZ, R49 ;  /* 0x000000fffff87224 */ /* 0x000fe200078e0031 */
[----:B------:R-:W-:-:S02]  /*6daa0*/  MOV R249, R48 ;  /* 0x0000003000f97202 */ /* 0x000fc40000000f00 */
[----:B------:R-:W-:Y:S01]  /*6dab0*/  LDSM.16.M88.4 R48, [R3+0x18080] ;  /* 0x018080000330783b */ /* 0x000fe20000000200 */
[----:B------:R-:W-:Y:S02]  /*6dac0*/  IMAD.MOV.U32 R242, RZ, RZ, R13 ;  /* 0x000000fffff27224 */ /* 0x000fe400078e000d */
[----:B------:R-:W-:Y:S01]  /*6dad0*/  IMAD.MOV.U32 R143, RZ, RZ, R28 ;  /* 0x000000ffff8f7224 */ /* 0x000fe200078e001c */
[----:B------:R-:W-:Y:S04]  /*6dae0*/  LDSM.16.M88.4 R12, [R3+0x1a080] ;  /* 0x01a08000030c783b */ /* 0x000fe80000000200 */
[----:B------:R-:W-:Y:S04]  /*6daf0*/  LDSM.16.M88.4 R28, [R3+0x1b080] ;  /* 0x01b08000031c783b */ /* 0x000fe80000000200 */
[----:B------:R-:W-:Y:S04]  /*6db00*/  STL.64 [R1+0x4f0], R52 ;  /* 0x0004f03401007387 */ /* 0x000fe80000100a00 */
[----:B------:R-:W-:Y:S04]  /*6db10*/  STL.64 [R1+0x4f8], R54 ;  /* 0x0004f83601007387 */ /* 0x000fe80000100a00 */
[----:B------:R-:W1:Y:S04]  /*6db20*/  LDSM.16.M88.4 R52, [R3+0x17080] ;  /* 0x017080000334783b */ /* 0x000e680000000200 */
[----:B------:R-:W-:Y:S04]  /*6db30*/  STL [R1+0x5f0c], R106 ;  /* 0x005f0c6a01007387 */ /* 0x000fe80000100800 */
[----:B------:R-:W-:Y:S04]  /*6db40*/  STL [R1+0x5f08], R107 ;  /* 0x005f086b01007387 */ /* 0x000fe80000100800 */
[----:B------:R-:W-:Y:S04]  /*6db50*/  STL [R1+0x5f24], R102 ;  /* 0x005f246601007387 */ /* 0x000fe80000100800 */
[----:B------:R-:W-:Y:S01]  /*6db60*/  STL [R1+0x5f10], R103 ;  /* 0x005f106701007387 */ /* 0x000fe20000100800 */
[----:B------:R-:W-:-:S03]  /*6db70*/  IMAD.MOV.U32 R250, RZ, RZ, R45 ;  /* 0x000000fffffa7224 */ /* 0x000fc600078e002d */
[----:B------:R-:W-:Y:S01]  /*6db80*/  STL [R1+0x5f34], R98 ;  /* 0x005f346201007387 */ /* 0x000fe20000100800 */
[----:B------:R-:W-:-:S03]  /*6db90*/  IMAD.MOV.U32 R251, RZ, RZ, R44 ;  /* 0x000000fffffb7224 */ /* 0x000fc600078e002c */
[----:B------:R-:W1:Y:S04]  /*6dba0*/  LDSM.16.M88.4 R36, [R3+0x1c080] ;  /* 0x01c080000324783b */ /* 0x000e680000000200 */
[----:B------:R-:W-:Y:S04]  /*6dbb0*/  STL [R1+0x5f28], R99 ;  /* 0x005f286301007387 */ /* 0x000fe80000100800 */
[----:B------:R-:W-:Y:S04]  /*6dbc0*/  STL [R1+0x5f3c], R94 ;  /* 0x005f3c5e01007387 */ /* 0x000fe80000100800 */
[----:B------:R-:W1:Y:S04]  /*6dbd0*/  LDSM.16.M88.4 R40, [R3+0x1d080] ;  /* 0x01d080000328783b */ /* 0x000e680000000200 */
[----:B------:R-:W-:Y:S04]  /*6dbe0*/  STL [R1+0x5f38], R95 ;  /* 0x005f385f01007387 */ /* 0x000fe80000100800 */
[----:B------:R-:W-:Y:S04]  /*6dbf0*/  STL [R1+0x5f44], R90 ;  /* 0x005f445a01007387 */ /* 0x000fe80000100800 */
[----:B------:R-:W1:Y:S04]  /*6dc00*/  LDSM.16.M88.4 R44, [R3+0x1e080] ;  /* 0x01e08000032c783b */ /* 0x000e680000000200 */
[----:B------:R1:W-:Y:S04]  /*6dc10*/  STL [R1+0x5f40], R91 ;  /* 0x005f405b01007387 */ /* 0x0003e80000100800 */
        /* <DEDUP_REMOVED lines=16> */
[----:B-1----:R-:W-:Y:S01]  /*6dd20*/  STL [R1+0x5dfc], R58 ;  /* 0x005dfc3a01007387 */ /* 0x002fe20000100800 */
[C---:B------:R-:W-:Y:S03]  /*6dd30*/  HMMA.1688.F32.TF32 R152, R244.reuse, R104, R152 ;  /* 0x00000068f498723c */ /* 0x040fe60000081098 */
[----:B------:R-:W-:Y:S04]  /*6dd40*/  STL [R1+0x5df8], R59 ;  /* 0x005df83b01007387 */ /* 0x000fe80000100800 */
[----:B------:R-:W-:Y:S04]  /*6dd50*/  STL [R1+0x5e04], R22 ;  /* 0x005e041601007387 */ /* 0x000fe80000100800 */
[----:B------:R-:W-:Y:S04]  /*6dd60*/  STL [R1+0x5e00], R23 ;  /* 0x005e001701007387 */ /* 0x000fe80000100800 */
[----:B------:R-:W-:Y:S04]  /*6dd70*/  STL [R1+0x5e0c], R10 ;  /* 0x005e0c0a01007387 */ /* 0x000fe80000100800 */
[----:B------:R-:W-:Y:S04]  /*6dd80*/  STL [R1+0x5e08], R11 ;  /* 0x005e080b01007387 */ /* 0x000fe80000100800 */
[----:B------:R-:W-:Y:S01]  /*6dd90*/  STL [R1+0x5e14], R26 ;  /* 0x005e141a01007387 */ /* 0x000fe20000100800 */
[----:B------:R-:W-:Y:S03]  /*6dda0*/  HMMA.1688.F32.TF32 R136, R244, R100, R240 ;  /* 0x00000064f488723c */ /* 0x000fe600000810f0 */
        /* <DEDUP_REMOVED lines=20> */
[----:B------:R-:W-:Y:S04]  /*6def0*/  STL.64 [R1+0x4e0], R152 ;  /* 0x0004e09801007387 */ /* 0x000fe80000100a00 */
[----:B------:R-:W-:Y:S04]  /*6df00*/  STL.64 [R1+0x4e8], R154 ;  /* 0x0004e89a01007387 */ /* 0x000fe80000100a00 */
[----:B------:R-:W4:Y:S04]  /*6df10*/  LDL.LU R240, [R1+0x480] ;  /* 0x0004800001f07983 */ /* 0x000f280000300800 */
[----:B------:R-:W4:Y:S01]  /*6df20*/  LDL.LU R241, [R1+0x484] ;  /* 0x0004840001f17983 */ /* 0x000f220000300800 */
[----:B------:R-:W-:-:S03]  /*6df30*/  IMAD.MOV.U32 R90, RZ, RZ, R136 ;  /* 0x000000ffff5a7224 */ /* 0x000fc600078e0088 */
[----:B------:R-:W4:Y:S01]  /*6df40*/  LDL.LU R242, [R1+0x488] ;  /* 0x0004880001f27983 */ /* 0x000f220000300800 */
[----:B------:R-:W-:Y:S01]  /*6df50*/  MOV R91, R137 ;  /* 0x00000089005b7202 */ /* 0x000fe20000000f00 */
[----:B------:R-:W-:Y:S02]  /*6df60*/  IMAD.MOV.U32 R94, RZ, RZ, R138 ;  /* 0x000000ffff5e7224 */ /* 0x000fe400078e008a */
[----:B------:R-:W4:Y:S01]  /*6df70*/  LDL.LU R243, [R1+0x48c] ;  /* 0x00048c0001f37983 */ /* 0x000f220000300800 */
[----:B------:R-:W-:Y:S02]  /*6df80*/  IMAD.MOV.U32 R95, RZ, RZ, R139 ;  /* 0x000000ffff5f7224 */ /* 0x000fe400078e008b */
[C---:B------:R-:W-:Y:S01]  /*6df90*/  HMMA.1688.F32.TF32 R136, R244.reuse, R96, R148 ;  /* 0x00000060f488723c */ /* 0x040fe20000081094 */
[----:B---3--:R-:W-:Y:S04]  /*6dfa0*/  LDS R172, [R0+0x43000] ;  /* 0x0430000000ac7984 */ /* 0x008fe80000000800 */
[----:B------:R-:W3:Y:S11]  /*6dfb0*/  LDS R174, [R0+0x43400] ;  /* 0x0434000000ae7984 */ /* 0x000ef60000000800 */
[----:B------:R-:W-:Y:S08]  /*6dfc0*/  @!UPT UIADD3 URZ, URZ, URZ, URZ ;  /* 0x0000003f3f3ff290 */ /* 0x000ff0000fffe03f */
[----:B------:R-:W-:Y:S01]  /*6dfd0*/  MOV R98, R136 ;  /* 0x0000008800627202 */ /* 0x000fe20000000f00 */
[----:B------:R-:W-:Y:S01]  /*6dfe0*/  IMAD.MOV.U32 R118, RZ, RZ, R137 ;  /* 0x000000ffff767224 */ /* 0x000fe200078e0089 */
[----:B------:R-:W-:Y:S01]  /*6dff0*/  MOV R99, R139 ;  /* 0x0000008b00637202 */ /* 0x000fe20000000f00 */
[----:B------:R-:W-:Y:S02]  /*6e000*/  IMAD.MOV.U32 R119, RZ, RZ, R138 ;  /* 0x000000ffff777224 */ /* 0x000fe400078e008a */
[----:B------:R-:W-:Y:S01]  /*6e010*/  HMMA.1688.F32.TF32 R136, R244, R92, R140 ;  /* 0x0000005cf488723c */ /* 0x000fe2000008108c */
[----:B------:R-:W3:Y:S04]  /*6e020*/  LDL.LU R140, [R1+0xae0] ;  /* 0x000ae000018c7983 */ /* 0x000ee80000300800 */
[----:B------:R-:W3:Y:S04]  /*6e030*/  LDL.LU R141, [R1+0xae4] ;  /* 0x000ae400018d7983 */ /* 0x000ee80000300800 */
[----:B------:R-:W3:Y:S04]  /*6e040*/  LDL.LU R142, [R1+0xae8] ;  /* 0x000ae800018e7983 */ /* 0x000ee80000300800 */
[----:B------:R-:W3:Y:S11]  /*6e050*/  LDL.LU R143, [R1+0xaec] ;  /* 0x000aec00018f7983 */ /* 0x000ef60000300800 */
        /* <DEDUP_REMOVED lines=12> */
[----:B------:R-:W3:Y:S04]  /*6e120*/  LDL.LU R248, [R1+0xad0] ;  /* 0x000ad00001f87983 */ /* 0x000ee80000300800 */
[----:B------:R-:W3:Y:S04]  /*6e130*/  LDL.LU R249, [R1+0xad4] ;  /* 0x000ad40001f97983 */ /* 0x000ee80000300800 */
[----:B------:R-:W3:Y:S04]  /*6e140*/  LDL.LU R250, [R1+0xad8] ;  /* 0x000ad80001fa7983 */ /* 0x000ee80000300800 */
[----:B------:R-:W3:Y:S11]  /*6e150*/  LDL.LU R251, [R1+0xadc] ;  /* 0x000adc0001fb7983 */ /* 0x000ef60000300800 */
[----:B-1----:R-:W-:Y:S01]  /*6e160*/  MOV R46, R136 ;  /* 0x00000088002e7202 */ /* 0x002fe20000000f00 */
[----:B--2---:R-:W-:Y:S01]  /*6e170*/  IMAD.MOV.U32 R47, RZ, RZ, R137 ;  /* 0x000000ffff2f7224 */ /* 0x004fe200078e0089 */
[----:B------:R-:W-:Y:S01]  /*6e180*/  MOV R43, R139 ;  /* 0x0000008b002b7202 */ /* 0x000fe20000000f00 */
[----:B------:R-:W-:-:S02]  /*6e190*/  IMAD.MOV.U32 R42, RZ, RZ, R138 ;  /* 0x000000ffff2a7224 */ /* 0x000fc400078e008a */
        /* <DEDUP_REMOVED lines=30> */
[----:B------:R-:W-:Y:S03]  /*6e380*/  HMMA.1688.F32.TF32 R136, R244, R72, R248 ;  /* 0x00000048f488723c */ /* 0x000fe600000810f8 */
[----:B------:R-:W2:Y:S04]  /*6e390*/  LDL.LU R248, [R1+0xaa0] ;  /* 0x000aa00001f87983 */ /* 0x000ea80000300800 */
[----:B------:R-:W2:Y:S04]  /*6e3a0*/  LDL.LU R249, [R1+0xaa4] ;  /* 0x000aa40001f97983 */ /* 0x000ea80000300800 */
[----:B------:R-:W2:Y:S04]  /*6e3b0*/  LDL.LU R250, [R1+0xaa8] ;  /* 0x000aa80001fa7983 */ /* 0x000ea80000300800 */
[----:B------:R-:W2:Y:S09]  /*6e3c0*/  LDL.LU R251, [R1+0xaac] ;  /* 0x000aac0001fb7983 */ /* 0x000eb20000300800 */
[----:B------:R-:W-:Y:S01]  /*6e3d0*/  MOV R14, R136 ;  /* 0x00000088000e7202 */ /* 0x000fe20000000f00 */
[----:B------:R-:W-:Y:S01]  /*6e3e0*/  IMAD.MOV.U32 R15, RZ, RZ, R137 ;  /* 0x000000ffff0f7224 */ /* 0x000fe200078e0089 */
[----:B------:R-:W-:Y:S01]  /*6e3f0*/  MOV R7, R139 ;  /* 0x0000008b00077202 */ /* 0x000fe20000000f00 */
[----:B------:R-:W-:-:S04]  /*6e400*/  IMAD.MOV.U32 R6, RZ, RZ, R138 ;  /* 0x000000ffff067224 */ /* 0x000fc800078e008a */
        /* <DEDUP_REMOVED lines=12> */
[----:B------:R-:W-:-:S05]  /*6e4d0*/  IMAD.MOV.U32 R31, RZ, RZ, R139 ;  /* 0x000000ffff1f7224 */ /* 0x000fca00078e008b */
[----:B------:R-:W-:Y:S04]  /*6e4e0*/  STL [R1+0x5eac], R31 ;  /* 0x005eac1f01007387 */ /* 0x000fe80000100800 */
[----:B------:R-:W-:Y:S01]  /*6e4f0*/  STL [R1+0x5ea8], R30 ;  /* 0x005ea81e01007387 */ /* 0x000fe20000100800 */
[----:B---3--:R-:W-:Y:S03]  /*6e500*/  HMMA.1688.F32.TF32 R136, R244, R64, R140 ;  /* 0x00000040f488723c */ /* 0x008fe6000008108c */
[----:B------:R3:W-:Y:S04]  /*6e510*/  STL [R1+0x5ea4], R39 ;  /* 0x005ea42701007387 */ /* 0x0007e80000100800 */
[----:B------:R1:W-:Y:S04]  /*6e520*/  STL [R1+0x5ea0], R38 ;  /* 0x005ea02601007387 */ /* 0x0003e80000100800 */
        /* <DEDUP_REMOVED lines=16> */
[----:B--2---:R-:W-:Y:S03]  /*6e630*/  HMMA.1688.F32.TF32 R136, R244, R16, R248 ;  /* 0x00000010f488723c */ /* 0x004fe600000810f8 */
[----:B------:R-:W2:Y:S04]  /*6e640*/  LDL.LU R248, [R1+0xa60] ;  /* 0x000a600001f87983 */ /* 0x000ea80000300800 */
[----:B------:R-:W2:Y:S04]  /*6e650*/  LDL.LU R249, [R1+0xa64] ;  /* 0x000a640001f97983 */ /* 0x000ea80000300800 */
[----:B------:R-:W2:Y:S04]  /*6e660*/  LDL.LU R250, [R1+0xa68] ;  /* 0x000a680001fa7983 */ /* 0x000ea80000300800 */
[----:B------:R-:W2:Y:S09]  /*6e670*/  LDL.LU R251, [R1+0xa6c] ;  /* 0x000a6c0001fb7983 */ /* 0x000eb20000300800 */
[----:B-1----:R-:W-:Y:S01]  /*6e680*/  MOV R42, R136 ;  /* 0x00000088002a7202 */ /* 0x002fe20000000f00 */
[----:B------:R-:W-:Y:S01]  /*6e690*/  IMAD.MOV.U32 R43, RZ, RZ, R137 ;  /* 0x000000ffff2b7224 */ /* 0x000fe200078e0089 */
[----:B------:R-:W-:Y:S01]  /*6e6a0*/  MOV R63, R139 ;  /* 0x0000008b003f7202 */ /* 0x000fe20000000f00 */
[----:B------:R-:W-:-:S04]  /*6e6b0*/  IMAD.MOV.U32 R62, RZ, RZ, R138 ;  /* 0x000000ffff3e7224 */ /* 0x000fc800078e008a */
        /* <DEDUP_REMOVED lines=12> */
[----:B------:R-:W-:Y:S02]  /*6e780*/  IMAD.MOV.U32 R47, RZ, RZ, R139 ;  /* 0x000000ffff2f7224 */ /* 0x000fe400078e008b */
[C---:B---3--:R-:W-:Y:S03]  /*6e790*/  HMMA.1688.F32.TF32 R136, R244.reuse, R56, R144 ;  /* 0x00000038f488723c */ /* 0x048fe60000081090 */
[----:B------:R-:W-:Y:S11]  /*6e7a0*/  STL [R1+0x5edc], R47 ;  /* 0x005edc2f01007387 */ /* 0x000ff60000100800 */
[----:B------:R-:W-:Y:S10]  /*6e7b0*/  @!UPT UIADD3 URZ, URZ, URZ, URZ ;  /* 0x0000003f3f3ff290 */ /* 0x000ff4000fffe03f */
[----:B------:R-:W-:Y:S01]  /*6e7c0*/  IMAD.MOV.U32 R27, RZ, RZ, R136 ;  /* 0x000000ffff1b7224 */ /* 0x000fe200078e0088 */
[----:B------:R-:W-:Y:S01]  /*6e7d0*/  MOV R26, R137 ;  /* 0x00000089001a7202 */ /* 0x000fe20000000f00 */
[----:B------:R-:W-:Y:S02]  /*6e7e0*/  IMAD.MOV.U32 R55, RZ, RZ, R138 ;  /* 0x000000ffff377224 */ /* 0x000fe400078e008a */
[----:B------:R-:W-:Y:S02]  /*6e7f0*/  IMAD.MOV.U32 R54, RZ, RZ, R139 ;  /* 0x000000ffff367224 */ /* 0x000fe400078e008b */
[C---:B------:R-:W-:Y:S01]  /*6e800*/  HMMA.1688.F32.TF32 R136, R244.reuse, R20, R140 ;  /* 0x00000014f488723c */ /* 0x040fe2000008108c */
[----:B------:R-:W-:Y:S04]  /*6e810*/  STL [R1+0x5ed8], R46 ;  /* 0x005ed82e01007387 */ /* 0x000fe80000100800 */
[----:B------:R3:W-:Y:S04]  /*6e820*/  STL [R1+0x5ed4], R50 ;  /* 0x005ed43201007387 */ /* 0x0007e80000100800 */
[----:B------:R1:W-:Y:S04]  /*6e830*/  STL [R1+0x5ed0], R51 ;  /* 0x005ed03301007387 */ /* 0x0003e80000100800 */
[----:B------:R-:W-:Y:S04]  /*6e840*/  STL [R1+0x5eec], R54 ;  /* 0x005eec3601007387 */ /* 0x000fe80000100800 */
[----:B------:R-:W-:Y:S04]  /*6e850*/  STL [R1+0x5ee8], R55 ;  /* 0x005ee83701007387 */ /* 0x000fe80000100800 */
[----:B------:R1:W-:Y:S03]  /*6e860*/  STL [R1+0x5ee4], R26 ;  /* 0x005ee41a01007387 */ /* 0x0003e60000100800 */
[----:B------:R-:W-:Y:S01]  /*6e870*/  MOV R19, R139 ;  /* 0x0000008b00137202 */ /* 0x000fe20000000f00 */
[----:B------:R-:W-:Y:S01]  /*6e880*/  IMAD.MOV.U32 R18, RZ, RZ, R138 ;  /* 0x000000ffff127224 */ /* 0x000fe200078e008a */
[----:B------:R-:W-:Y:S01]  /*6e890*/  MOV R34, R136 ;  /* 0x0000008800227202 */ /* 0x000fe20000000f00 */
[----:B------:R-:W-:Y:S01]  /*6e8a0*/  IMAD.MOV.U32 R35, RZ, RZ, R137 ;  /* 0x000000ffff237224 */ /* 0x000fe200078e0089 */
[----:B------:R1:W-:Y:S01]  /*6e8b0*/  STL [R1+0x5ee0], R27 ;  /* 0x005ee01b01007387 */ /* 0x0003e20000100800 */
[----:B--2---:R-:W-:Y:S03]  /*6e8c0*/  HMMA.1688.F32.TF32 R136, R244, R8, R248 ;  /* 0x00000008f488723c */ /* 0x004fe600000810f8 */
[----:B------:R-:W-:Y:S04]  /*6e8d0*/  STL [R1+0x5efc], R19 ;  /* 0x005efc1301007387 */ /* 0x000fe80000100800 */
[----:B------:R-:W-:Y:S04]  /*6e8e0*/  STL [R1+0x5ef8], R18 ;  /* 0x005ef81201007387 */ /* 0x000fe80000100800 */
[----:B------:R2:W-:Y:S04]  /*6e8f0*/  STL [R1+0x5ef4], R35 ;  /* 0x005ef42301007387 */ /* 0x0005e80000100800 */
[----:B------:R1:W-:Y:S04]  /*6e900*/  STL [R1+0x5ef0], R34 ;  /* 0x005ef02201007387 */ /* 0x0003e80000100800 */
[----:B------:R-:W2:Y:S04]  /*6e910*/  LDL.LU R248, [R1+0xa40] ;  /* 0x000a400001f87983 */ /* 0x000ea80000300800 */
[----:B------:R-:W2:Y:S04]  /*6e920*/  LDL.LU R249, [R1+0xa44] ;  /* 0x000a440001f97983 */ /* 0x000ea80000300800 */
[----:B------:R-:W2:Y:S04]  /*6e930*/  LDL.LU R250, [R1+0xa48] ;  /* 0x000a480001fa7983 */ /* 0x000ea80000300800 */
[----:B------:R-:W2:Y:S04]  /*6e940*/  LDL.LU R251, [R1+0xa4c] ;  /* 0x000a4c0001fb7983 */ /* 0x000ea80000300800 */
[----:B------:R-:W3:Y:S04]  /*6e950*/  LDL.LU R156, [R1+0xa30] ;  /* 0x000a3000019c7983 */ /* 0x000ee80000300800 */
[----:B------:R-:W3:Y:S04]  /*6e960*/  LDL.LU R157, [R1+0xa34] ;  /* 0x000a3400019d7983 */ /* 0x000ee80000300800 */
[----:B------:R-:W3:Y:S04]  /*6e970*/  LDL.LU R158, [R1+0xa38] ;  /* 0x000a3800019e7983 */ /* 0x000ee80000300800 */
[----:B------:R-:W3:Y:S01]  /*6e980*/  LDL.LU R159, [R1+0xa3c] ;  /* 0x000a3c00019f7983 */ /* 0x000ee20000300800 */
[----:B------:R-:W-:-:S02]  /*6e990*/  IMAD.MOV.U32 R14, RZ, RZ, R137 ;  /* 0x000000ffff0e7224 */ /* 0x000fc400078e0089 */
[----:B------:R-:W-:-:S03]  /*6e9a0*/  IMAD.MOV.U32 R15, RZ, RZ, R136 ;  /* 0x000000ffff0f7224 */ /* 0x000fc600078e0088 */
[----:B------:R1:W-:Y:S04]  /*6e9b0*/  STL [R1+0x5f04], R14 ;  /* 0x005f040e01007387 */ /* 0x0003e80000100800 */
        /* <DEDUP_REMOVED lines=19> */
[----:B----4-:R-:W-:Y:S01]  /*6eaf0*/  HMMA.1688.F32.TF32 R136, R244, R24, R240 ;  /* 0x00000018f488723c */ /* 0x010fe200000810f0 */
[----:B------:R-:W4:Y:S04]  /*6eb00*/  LDL.LU R240, [R1+0x9e0] ;  /* 0x0009e00001f07983 */ /* 0x000f280000300800 */
[----:B------:R-:W4:Y:S04]  /*6eb10*/  LDL.LU R241, [R1+0x9e4] ;  /* 0x0009e40001f17983 */ /* 0x000f280000300800 */
[----:B------:R-:W4:Y:S04]  /*6eb20*/  LDL.LU R242, [R1+0x9e8] ;  /* 0x0009e80001f27983 */ /* 0x000f280000300800 */
[----:B------:R-:W4:Y:S11]  /*6eb30*/  LDL.LU R243, [R1+0x9ec] ;  /* 0x0009ec0001f37983 */ /* 0x000f360000300800 */
[----:B------:R-:W-:Y:S01]  /*6eb40*/  IMAD.MOV.U32 R39, RZ, RZ, R136 ;  /* 0x000000ffff277224 */ /* 0x000fe200078e0088 */
[----:B------:R-:W-:Y:S01]  /*6eb50*/  MOV R38, R137 ;  /* 0x0000008900267202 */ /* 0x000fe20000000f00 */
[----:B------:R-:W-:-:S02]  /*6eb60*/  IMAD.MOV.U32 R7, RZ, RZ, R138 ;  /* 0x000000ffff077224 */ /* 0x000fc400078e008a */
[----:B------:R-:W-:Y:S02]  /*6eb70*/  IMAD.MOV.U32 R6, RZ, RZ, R139 ;  /* 0x000000ffff067224 */ /* 0x000fe400078e008b */
[----:B--2---:R-:W-:Y:S01]  /*6eb80*/  HMMA.1688.F32.TF32 R136, R244, R52, R248 ;  /* 0x00000034f488723c */ /* 0x004fe200000810f8 */
[----:B------:R-:W2:Y:S04]  /*6eb90*/  LDL.LU R248, [R1+0x9d0] ;  /* 0x0009d00001f87983 */ /* 0x000ea80000300800 */
[----:B------:R-:W2:Y:S04]  /*6eba0*/  LDL.LU R249, [R1+0x9d4] ;  /* 0x0009d40001f97983 */ /* 0x000ea80000300800 */
[----:B------:R-:W2:Y:S04]  /*6ebb0*/  LDL.LU R250, [R1+0x9d8] ;  /* 0x0009d80001fa7983 */ /* 0x000ea80000300800 */
[----:B------:R-:W2:Y:S11]  /*6ebc0*/  LDL.LU R251, [R1+0x9dc] ;  /* 0x0009dc0001fb7983 */ /* 0x000eb60000300800 */
[----:B------:R-:W-:Y:S01]  /*6ebd0*/  MOV R23, R136 ;  /* 0x0000008800177202 */ /* 0x000fe20000000f00 */
[----:B------:R-:W-:Y:S01]  /*6ebe0*/  IMAD.MOV.U32 R22, RZ, RZ, R137 ;  /* 0x000000ffff167224 */ /* 0x000fe200078e0089 */
[----:B------:R-:W-:Y:S01]  /*6ebf0*/  MOV R30, R139 ;  /* 0x0000008b001e7202 */ /* 0x000fe20000000f00 */
[----:B------:R-:W-:-:S02]  /*6ec00*/  IMAD.MOV.U32 R31, RZ, RZ, R138 ;  /* 0x000000ffff1f7224 */ /* 0x000fc400078e008a */
        /* <DEDUP_REMOVED lines=30> */
[----:B------:R-:W3:Y:S02]  /*6edf0*/  LDL.LU R141, [R1+0x8f4] ;  /* 0x0008f400018d7983 */ /* 0x000ee40000300800 */
[----:B------:R-:W-:-:S02]  /*6ee00*/  IMAD.MOV.U32 R142, RZ, RZ, R132 ;  /* 0x000000ffff8e7224 */ /* 0x000fc400078e0084 */
[----:B------:R-:W2:Y:S01]  /*6ee10*/  LDL.LU R132, [R1+0x6094] ;  /* 0x0060940001847983 */ /* 0x000ea20000300800 */
[----:B------:R-:W-:-:S03]  /*6ee20*/  MOV R143, R133 ;  /* 0x00000085008f7202 */ /* 0x000fc60000000f00 */
[----:B------:R-:W3:Y:S04]  /*6ee30*/  LDL.LU R133, [R1+0x6090] ;  /* 0x0060900001857983 */ /* 0x000ee80000300800 */
[----:B------:R-:W4:Y:S04]  /*6ee40*/  LDL.LU R144, [R1+0x900] ;  /* 0x0009000001907983 */ /* 0x000f280000300800 */
[----:B------:R-:W4:Y:S04]  /*6ee50*/  LDL.LU R145, [R1+0x904] ;  /* 0x0009040001917983 */ /* 0x000f280000300800 */
[----:B------:R-:W4:Y:S04]  /*6ee60*/  LDL.LU R146, [R1+0x908] ;  /* 0x0009080001927983 */ /* 0x000f280000300800 */
[----:B------:R-:W4:Y:S01]  /*6ee70*/  LDL.LU R147, [R1+0x90c] ;  /* 0x00090c0001937983 */ /* 0x000f220000300800 */
[----:B--2---:R-:W-:-:S03]  /*6ee80*/  IMAD.MOV.U32 R148, RZ, RZ, R132 ;  /* 0x000000ffff947224 */ /* 0x004fc600078e0084 */
[----:B------:R-:W2:Y:S01]  /*6ee90*/  LDL.LU R132, [R1+0x608c] ;  /* 0x00608c0001847983 */ /* 0x000ea20000300800 */
[----:B---3--:R-:W-:-:S03]  /*6eea0*/  IMAD.MOV.U32 R151, RZ, RZ, R133 ;  /* 0x000000ffff977224 */ /* 0x008fc600078e0085 */
[----:B------:R-:W3:Y:S04]  /*6eeb0*/  LDL.LU R149, [R1+0x914] ;  /* 0x0009140001957983 */ /* 0x000ee80000300800 */
[----:B------:R-:W3:Y:S04]  /*6eec0*/  LDL.LU R150, [R1+0x918] ;  /* 0x0009180001967983 */ /* 0x000ee80000300800 */
[----:B------:R-:W3:Y:S04]  /*6eed0*/  LDL.LU R133, [R1+0x6088] ;  /* 0x0060880001857983 */ /* 0x000ee80000300800 */
[----:B------:R-:W4:Y:S04]  /*6eee0*/  LDL.LU R156, [R1+0x930] ;  /* 0x00093000019c7983 */ /* 0x000f280000300800 */
[----:B------:R-:W4:Y:S01]  /*6eef0*/  LDL.LU R157, [R1+0x934] ;  /* 0x00093400019d7983 */ /* 0x000f220000300800 */
[----:B--2---:R-:W-:-:S03]  /*6ef00*/  MOV R158, R132 ;  /* 0x00000084009e7202 */ /* 0x004fc60000000f00 */
[----:B------:R-:W2:Y:S04]  /*6ef10*/  LDL.LU R132, [R1+0x6084] ;  /* 0x0060840001847983 */ /* 0x000ea80000300800 */
[----:B------:R-:W4:Y:S04]  /*6ef20*/  LDL.LU R159, [R1+0x93c] ;  /* 0x00093c00019f7983 */ /* 0x000f280000300800 */
[----:B------:R-:W4:Y:S01]  /*6ef30*/  LDL.LU R160, [R1+0x940] ;  /* 0x0009400001a07983 */ /* 0x000f220000300800 */
[----:B---3--:R-:W-:-:S03]  /*6ef40*/  IMAD.MOV.U32 R163, RZ, RZ, R133 ;  /* 0x000000ffffa37224 */ /* 0x008fc600078e0085 */
[----:B------:R-:W3:Y:S04]  /*6ef50*/  LDL.LU R161, [R1+0x944] ;  /* 0x0009440001a17983 */ /* 0x000ee80000300800 */
[----:B------:R-:W3:Y:S04]  /*6ef60*/  LDL.LU R162, [R1+0x948] ;  /* 0x0009480001a27983 */ /* 0x000ee80000300800 */
[----:B------:R-:W3:Y:S01]  /*6ef70*/  LDL.LU R133, [R1+0x6080] ;  /* 0x0060800001857983 */ /* 0x000ee20000300800 */
[----:B--2---:R-:W-:-:S03]  /*6ef80*/  IMAD.MOV.U32 R164, RZ, RZ, R132 ;  /* 0x000000ffffa47224 */ /* 0x004fc600078e0084 */
[----:B------:R-:W2:Y:S04]  /*6ef90*/  LDL.LU R132, [R1+0x607c] ;  /* 0x00607c0001847983 */ /* 0x000ea80000300800 */
[----:B------:R-:W2:Y:S04]  /*6efa0*/  LDL.LU R165, [R1+0x954] ;  /* 0x0009540001a57983 */ /* 0x000ea80000300800 */
[----:B------:R-:W2:Y:S04]  /*6efb0*/  LDL.LU R166, [R1+0x958] ;  /* 0x0009580001a67983 */ /* 0x000ea80000300800 */
[----:B------:R-:W2:Y:S04]  /*6efc0*/  LDL.LU R167, [R1+0x95c] ;  /* 0x00095c0001a77983 */ /* 0x000ea80000300800 */
[----:B------:R-:W2:Y:S01]  /*6efd0*/  LDL.LU R176, [R1+0x970] ;  /* 0x0009700001b07983 */ /* 0x000ea20000300800 */
[----:B---3--:R-:W-:-:S03]  /*6efe0*/  MOV R177, R133 ;  /* 0x0000008500b17202 */ /* 0x008fc60000000f00 */
[----:B------:R-:W3:Y:S01]  /*6eff0*/  LDL.LU R133, [R1+0x6078] ;  /* 0x0060780001857983 */ /* 0x000ee20000300800 */
[----:B------:R-:W-:Y:S01]  /*6f000*/  IMAD.MOV.U32 R70, RZ, RZ, R136 ;  /* 0x000000ffff467224 */ /* 0x000fe200078e0088 */
[----:B------:R-:W-:Y:S01]  /*6f010*/  MOV R71, R137 ;  /* 0x0000008900477202 */ /* 0x000fe20000000f00 */
[----:B------:R-:W-:Y:S02]  /*6f020*/  IMAD.MOV.U32 R82, RZ, RZ, R138 ;  /* 0x000000ffff527224 */ /* 0x000fe400078e008a */
[----:B------:R-:W-:Y:S02]  /*6f030*/  IMAD.MOV.U32 R83, RZ, RZ, R139 ;  /* 0x000000ffff537224 */ /* 0x000fe400078e008b */
[C---:B----4-:R-:W-:Y:S11]  /*6f040*/  HMMA.1688.F32.TF32 R136, R244.reuse, R40, R240 ;  /* 0x00000028f488723c */ /* 0x050ff600000810f0 */
[----:B------:R-:W-:Y:S11]  /*6f050*/  @!UPT UIADD3 URZ, URZ, URZ, URZ ;  /* 0x0000003f3f3ff290 */ /* 0x000ff6000fffe03f */
[----:B------:R-:W-:Y:S02]  /*6f060*/  @!UPT UIADD3 URZ, URZ, URZ, URZ ;  /* 0x0000003f3f3ff290 */ /* 0x000fe4000fffe03f */
[----:B------:R-:W-:Y:S01]  /*6f070*/  MOV R35, R136 ;  /* 0x0000008800237202 */ /* 0x000fe20000000f00 */
[----:B------:R-:W-:Y:S01]  /*6f080*/  IMAD.MOV.U32 R34, RZ, RZ, R137 ;  /* 0x000000ffff227224 */ /* 0x000fe200078e0089 */
[----:B------:R-:W-:Y:S01]  /*6f090*/  MOV R55, R139 ;  /* 0x0000008b00377202 */ /* 0x000fe20000000f00 */
[----:B------:R-:W-:Y:S02]  /*6f0a0*/  IMAD.MOV.U32 R54, RZ, RZ, R138 ;  /* 0x000000ffff367224 */ /* 0x000fe400078e008a */
[----:B------:R-:W-:Y:S01]  /*6f0b0*/  HMMA.1688.F32.TF32 R136, R244, R44, R248 ;  /* 0x0000002cf488723c */ /* 0x000fe200000810f8 */
[----:B--2---:R-:W-:Y:S02]  /*6f0c0*/  IMAD.MOV.U32 R178, RZ, RZ, R132 ;  /* 0x000000ffffb27224 */ /* 0x004fe400078e0084 */
[----:B------:R-:W3:Y:S04]  /*6f0d0*/  LDL.LU R132, [R1+0x6074] ;  /* 0x0060740001847983 */ /* 0x000ee80000300800 */
[----:B------:R-:W2:Y:S04]  /*6f0e0*/  LDL.LU R179, [R1+0x97c] ;  /* 0x00097c0001b37983 */ /* 0x000ea80000300800 */
[----:B------:R-:W4:Y:S04]  /*6f0f0*/  LDL.LU R220, [R1+0x980] ;  /* 0x0009800001dc7983 */ /* 0x000f280000300800 */
[----:B------:R-:W4:Y:S04]  /*6f100*/  LDL.LU R221, [R1+0x984] ;  /* 0x0009840001dd7983 */ /* 0x000f280000300800 */
[----:B------:R-:W4:Y:S04]  /*6f110*/  LDL.LU R222, [R1+0x988] ;  /* 0x0009880001de7983 */ /* 0x000f280000300800 */
[----:B------:R-:W4:Y:S04]  /*6f120*/  LDL.LU R223, [R1+0x98c] ;  /* 0x00098c0001df7983 */ /* 0x000f280000300800 */
        /* <DEDUP_REMOVED lines=36> */
[----:B------:R-:W-:-:S02]  /*6f370*/  IMAD.MOV.U32 R15, RZ, RZ, R137 ;  /* 0x000000ffff0f7224 */ /* 0x000fc400078e0089 */
[----:B------:R-:W-:Y:S01]  /*6f380*/  IMAD.MOV.U32 R18, RZ, RZ, R139 ;  /* 0x000000ffff127224 */ /* 0x000fe200078e008b */
[C---:B------:R-:W-:Y:S08]  /*6f390*/  HMMA.1688.F32.TF32 R164, R172.reuse, R96, R164 ;  /* 0x00000060aca4723c */ /* 0x040ff000000810a4 */
[C---:B------:R-:W-:Y:S08]  /*6f3a0*/  HMMA.1688.F32.TF32 R156, R172.reuse, R88, R156 ;  /* 0x00000058ac9c723c */ /* 0x040ff0000008109c */
[C---:B------:R-:W-:Y:S08]  /*6f3b0*/  HMMA.1688.F32.TF32 R144, R172.reuse, R76, R144 ;  /* 0x0000004cac90723c */ /* 0x040ff00000081090 */
[----:B------:R-:W-:Y:S08]  /*6f3c0*/  HMMA.1688.F32.TF32 R140, R172, R72, R140 ;  /* 0x00000048ac8c723c */ /* 0x000ff0000008108c */
[----:B---3--:R-:W-:Y:S01]  /*6f3d0*/  HMMA.1688.F32.TF32 R244, R244, R60, R132 ;  /* 0x0000003cf4f4723c */ /* 0x008fe20000081084 */
[----:B------:R-:W-:Y:S04]  /*6f3e0*/  LDS R132, [R252+0x43080] ;  /* 0x04308000fc847984 */ /* 0x000fe80000000800 */
[----:B------:R-:W-:Y:S04]  /*6f3f0*/  LDS R134, [R252+0x43480] ;  /* 0x04348000fc867984 */ /* 0x000fe80000000800 */
[----:B------:R-:W-:Y:S04]  /*6f400*/  LDS R133, [R202+0x43080] ;  /* 0x04308000ca857984 */ /* 0x000fe80000000800 */
[----:B------:R-:W1:Y:S01]  /*6f410*/  LDS R135, [R202+0x43480] ;  /* 0x04348000ca877984 */ /* 0x000e620000000800 */
[C---:B--2---:R-:W-:Y:S08]  /*6f420*/  HMMA.1688.F32.TF32 R240, R172.reuse, R128, R240 ;  /* 0x00000080acf0723c */ /* 0x044ff000000810f0 */
[C---:B----4-:R-:W-:Y:S08]  /*6f430*/  HMMA.1688.F32.TF32 R136, R172.reuse, R124, R188 ;  /* 0x0000007cac88723c */ /* 0x050ff000000810bc */
[C---:B------:R-:W-:Y:S11]  /*6f440*/  HMMA.1688.F32.TF32 R188, R172.reuse, R120, R184 ;  /* 0x00000078acbc723c */ /* 0x040ff600000810b8 */
[----:B------:R-:W-:Y:S05]  /*6f450*/  @!UPT UIADD3 URZ, URZ, URZ, URZ ;  /* 0x0000003f3f3ff290 */ /* 0x000fea000fffe03f */
[----:B------:R-:W-:Y:S01]  /*6f460*/  IMAD.MOV.U32 R78, RZ, RZ, R136 ;  /* 0x000000ffff4e7224 */ /* 0x000fe200078e0088 */
[----:B------:R-:W-:Y:S01]  /*6f470*/  MOV R79, R137 ;  /* 0x00000089004f7202 */ /* 0x000fe20000000f00 */
[----:B------:R-:W-:Y:S02]  /*6f480*/  IMAD.MOV.U32 R74, RZ, RZ, R138 ;  /* 0x000000ffff4a7224 */ /* 0x000fe400078e008a */
[----:B------:R-:W-:Y:S02]  /*6f490*/  IMAD.MOV.U32 R75, RZ, RZ, R139 ;  /* 0x000000ffff4b7224 */ /* 0x000fe400078e008b */
[C---:B------:R-:W-:Y:S01]  /*6f4a0*/  HMMA.1688.F32.TF32 R136, R172.reuse, R116, R232 ;  /* 0x00000074ac88723c */ /* 0x040fe200000810e8 */
[----:B------:R-:W-:Y:S04]  /*6f4b0*/  STL.64 [R1+0x5d90], R246 ;  /* 0x005d90f601007387 */ /* 0x000fe80000100a00 */
[----:B------:R-:W-:Y:S04]  /*6f4c0*/  STL.64 [R1+0x5d88], R244 ;  /* 0x005d88f401007387 */ /* 0x000fe80000100a00 */
[----:B------:R-:W-:Y:S01]  /*6f4d0*/  STL.64 [R1+0x5da0], R242 ;  /* 0x005da0f201007387 */ /* 0x000fe20000100a00 */
[C---:B------:R-:W-:Y:S03]  /*6f4e0*/  HMMA.1688.F32.TF32 R184, R172.reuse, R112, R180 ;  /* 0x00000070acb8723c */ /* 0x040fe600000810b4 */
        /* <DEDUP_REMOVED lines=8> */
[C---:B--2---:R-:W-:Y:S02]  /*6f570*/  HMMA.1688.F32.TF32 R136, R172.reuse, R104, R176 ;  /* 0x00000068ac88723c */ /* 0x044fe400000810b0 */
[----:B------:R-:W-:Y:S04]  /*6f580*/  STL.64 [R1+0x320], R184 ;  /* 0x000320b801007387 */ /* 0x000fe80000100a00 */
[----:B------:R-:W-:Y:S02]  /*6f590*/  STL.64 [R1+0x328], R186 ;  /* 0x000328ba01007387 */ /* 0x000fe40000100a00 */
[C---:B------:R-:W-:Y:S02]  /*6f5a0*/  HMMA.1688.F32.TF32 R168, R172.reuse, R100, R168 ;  /* 0x00000064aca8723c */ /* 0x040fe400000810a8 */
[----:B------:R-:W-:Y:S04]  /*6f5b0*/  STL.64 [R1+0x310], R180 ;  /* 0x000310b401007387 */ /* 0x000fe80000100a00 */
[----:B------:R-:W-:Y:S09]  /*6f5c0*/  STL.64 [R1+0x318], R182 ;  /* 0x000318b601007387 */ /* 0x000ff20000100a00 */
[----:B------:R-:W-:Y:S04]  /*6f5d0*/  STL.64 [R1+0x300], R136 ;  /* 0x0003008801007387 */ /* 0x000fe80000100a00 */
[----:B------:R2:W-:Y:S02]  /*6f5e0*/  STL.64 [R1+0x308], R138 ;  /* 0x0003088a01007387 */ /* 0x0005e40000100a00 */
[C---:B--2---:R-:W-:Y:S02]  /*6f5f0*/  HMMA.1688.F32.TF32 R136, R172.reuse, R92, R160 ;  /* 0x0000005cac88723c */ /* 0x044fe400000810a0 */
[----:B------:R-:W-:Y:S04]  /*6f600*/  STL.64 [R1+0x2f0], R168 ;  /* 0x0002f0a801007387 */ /* 0x000fe80000100a00 */
[----:B------:R-:W-:Y:S04]  /*6f610*/  STL.64 [R1+0x2f8], R170 ;  /* 0x0002f8aa01007387 */ /* 0x000fe80000100a00 */
[----:B------:R-:W-:Y:S01]  /*6f620*/  STL.64 [R1+0x2e0], R164 ;  /* 0x0002e0a401007387 */ /* 0x000fe20000100a00 */
[C---:B------:R-:W-:Y:S03]  /*6f630*/  HMMA.1688.F32.TF32 R152, R172.reuse, R84, R152 ;  /* 0x00000054ac98723c */ /* 0x040fe60000081098 */
[----:B------:R-:W-:Y:S09]  /*6f640*/  STL.64 [R1+0x2e8], R166 ;  /* 0x0002e8a601007387 */ /* 0x000ff20000100a00 */
[----:B------:R-:W-:Y:S04]  /*6f650*/  STL.64 [R1+0xf0], R136 ;  /* 0x0000f08801007387 */ /* 0x000fe80000100a00 */
[----:B------:R2:W-:Y:S02]  /*6f660*/  STL.64 [R1+0xf8], R138 ;  /* 0x0000f88a01007387 */ /* 0x0005e40000100a00 */
[C---:B--2---:R-:W-:Y:S02]  /*6f670*/  HMMA.1688.F32.TF32 R136, R172.reuse, R80, R148 ;  /* 0x00000050ac88723c */ /* 0x044fe40000081094 */
[----:B------:R-:W-:Y:S04]  /*6f680*/  STL.64 [R1+0xa0], R156 ;  /* 0x0000a09c01007387 */ /* 0x000fe80000100a00 */
[----:B------:R-:W-:Y:S04]  /*6f690*/  STL.64 [R1+0xa8], R158 ;  /* 0x0000a89e01007387 */ /* 0x000fe80000100a00 */
[----:B------:R-:W-:Y:S04]  /*6f6a0*/  STL.64 [R1+0x90], R152 ;  /* 0x0000909801007387 */ /* 0x000fe80000100a00 */
[----:B------:R-:W-:Y:S09]  /*6f6b0*/  STL.64 [R1+0x98], R154 ;  /* 0x0000989a01007387 */ /* 0x000ff20000100a00 */
[----:B------:R-:W-:Y:S04]  /*6f6c0*/  STL.64 [R1+0x80], R136 ;  /* 0x0000808801007387 */ /* 0x000fe80000100a00 */
[----:B------:R2:W-:Y:S02]  /*6f6d0*/  STL.64 [R1+0x88], R138 ;  /* 0x0000888a01007387 */ /* 0x0005e40000100a00 */
[C---:B--2---:R-:W-:Y:S02]  /*6f6e0*/  HMMA.1688.F32.TF32 R136, R172.reuse, R68, R248 ;  /* 0x00000044ac88723c */ /* 0x044fe400000810f8 */
[----:B------:R-:W-:Y:S04]  /*6f6f0*/  STL.64 [R1+0x70], R144 ;  /* 0x0000709001007387 */ /* 0x000fe80000100a00 */
[----:B------:R-:W-:Y:S04]  /*6f700*/  STL.64 [R1+0x78], R146 ;  /* 0x0000789201007387 */ /* 0x000fe80000100a00 */
[----:B------:R-:W2:Y:S04]  /*6f710*/  LDL.LU R156, [R1+0x820] ;  /* 0x00082000019c7983 */ /* 0x000ea80000300800 */
[----:B------:R3:W-:Y:S04]  /*6f720*/  STL.64 [R1+0x60], R140 ;  /* 0x0000608c01007387 */ /* 0x0007e80000100a00 */
[----:B------:R4:W-:Y:S05]  /*6f730*/  STL.64 [R1+0x68], R142 ;  /* 0x0000688e01007387 */ /* 0x0009ea0000100a00 */
[----:B------:R-:W-:Y:S04]  /*6f740*/  STL.64 [R1+0x50], R136 ;  /* 0x0000508801007387 */ /* 0x000fe80000100a00 */
[----:B------:R1:W-:Y:S04]  /*6f750*/  STL.64 [R1+0x58], R138 ;  /* 0x0000588a01007387 */ /* 0x0003e80000100a00 */
        /* <DEDUP_REMOVED lines=35> */
[----:B---3--:R-:W3:Y:S04]  /*6f990*/  LDL.LU R140, [R1+0x860] ;  /* 0x00086000018c7983 */ /* 0x008ee80000300800 */
[----:B------:R-:W3:Y:S04]  /*6f9a0*/  LDL.LU R141, [R1+0x864] ;  /* 0x00086400018d7983 */ /* 0x000ee80000300800 */
[----:B----4-:R-:W3:Y:S04]  /*6f9b0*/  LDL.LU R142, [R1+0x868] ;  /* 0x00086800018e7983 */ /* 0x010ee80000300800 */
        /* <DEDUP_REMOVED lines=22> */
[C---:B-1----:R-:W-:Y:S08]  /*6fb20*/  HMMA.1688.F32.TF32 R136, R172.reuse, R16, R184 ;  /* 0x00000010ac88723c */ /* 0x042ff000000810b8 */
[C---:B------:R-:W-:Y:S08]  /*6fb30*/  HMMA.1688.F32.TF32 R188, R172.reuse, R64, R188 ;  /* 0x00000040acbc723c */ /* 0x040ff000000810bc */
[C---:B------:R-:W-:Y:S08]  /*6fb40*/  HMMA.1688.F32.TF32 R180, R172.reuse, R56, R180 ;  /* 0x00000038acb4723c */ /* 0x040ff000000810b4 */
[C---:B------:R-:W-:Y:S07]  /*6fb50*/  HMMA.1688.F32.TF32 R184, R172.reuse, R32, R232 ;  /* 0x00000020acb8723c */ /* 0x040fee00000810e8 */
        /* <DEDUP_REMOVED lines=8> */
[----:B------:R-:W-:Y:S04]  /*6fbe0*/  STL.64 [R1+0x18], R182 ;  /* 0x000018b601007387 */ /* 0x000fe80000100a00 */
[----:B------:R-:W-:Y:S01]  /*6fbf0*/  STL [R1+0x5d44], R249 ;  /* 0x005d44f901007387 */ /* 0x000fe20000100800 */
[C---:B---3--:R-:W-:Y:S04]  /*6fc00*/  HMMA.1688.F32.TF32 R140, R172.reuse, R52, R140 ;  /* 0x00000034ac8c723c */ /* 0x048fe8000008108c */
[----:B------:R-:W-:Y:S04]  /*6fc10*/  STL.64 [R1], R136 ;  /* 0x0000008801007387 */ /* 0x000fe80000100a00 */
[----:B------:R1:W-:Y:S01]  /*6fc20*/  STL.64 [R1+0x8], R138 ;  /* 0x0000088a01007387 */ /* 0x0003e20000100a00 */
[C---:B----4-:R-:W-:Y:S08]  /*6fc30*/  HMMA.1688.F32.TF32 R144, R172.reuse, R48, R144 ;  /* 0x00000030ac90723c */ /* 0x050ff00000081090 */
[C---:B-1----:R-:W-:Y:S08]  /*6fc40*/  HMMA.1688.F32.TF32 R136, R172.reuse, R24, R176 ;  /* 0x00000018ac88723c */ /* 0x042ff000000810b0 */
[C---:B------:R-:W-:Y:S08]  /*6fc50*/  HMMA.1688.F32.TF32 R148, R172.reuse, R4, R148 ;  /* 0x00000004ac94723c */ /* 0x040ff00000081094 */
[C---:B------:R-:W-:Y:S08]  /*6fc60*/  HMMA.1688.F32.TF32 R152, R172.reuse, R12, R152 ;  /* 0x0000000cac98723c */ /* 0x040ff00000081098 */
[C---:B------:R-:W-:Y:S08]  /*6fc70*/  HMMA.1688.F32.TF32 R156, R172.reuse, R28, R156 ;  /* 0x0000001cac9c723c */ /* 0x040ff0000008109c */
[C---:B------:R-:W-:Y:S08]  /*6fc80*/  HMMA.1688.F32.TF32 R160, R172.reuse, R36, R160 ;  /* 0x00000024aca0723c */ /* 0x040ff000000810a0 */
[----:B------:R-:W-:Y:S01]  /*6fc90*/  HMMA.1688.F32.TF32 R164, R172, R40, R164 ;  /* 0x00000028aca4723c */ /* 0x000fe200000810a4 */
[----:B------:R-:W-:Y:S04]  /*6fca0*/  STL [R1+0x5d40], R250 ;  /* 0x005d40fa01007387 */ /* 0x000fe80000100800 */
[----:B------:R-:W-:Y:S04]  /*6fcb0*/  STL [R1+0x5d3c], R251 ;  /* 0x005d3cfb01007387 */ /* 0x000fe80000100800 */
[----:B------:R-:W-:Y:S04]  /*6fcc0*/  STL.64 [R1+0x5d50], R138 ;  /* 0x005d508a01007387 */ /* 0x000fe80000100a00 */
[----:B------:R1:W-:Y:S04]  /*6fcd0*/  STL.64 [R1+0x5d48], R136 ;  /* 0x005d488801007387 */ /* 0x0003e80000100a00 */
[----:B------:R2:W-:Y:S04]  /*6fce0*/  STL [R1+0x5d38], R143 ;  /* 0x005d388f01007387 */ /* 0x0005e80000100800 */
[----:B------:R-:W-:Y:S04]  /*6fcf0*/  STL [R1+0x5d34], R147 ;  /* 0x005d349301007387 */ /* 0x000fe80000100800 */
[----:B------:R-:W-:Y:S04]  /*6fd00*/  STL [R1+0x5d30], R150 ;  /* 0x005d309601007387 */ /* 0x000fe80000100800 */
[----:B------:R-:W-:Y:S04]  /*6fd10*/  STL [R1+0x5d2c], R151 ;  /* 0x005d2c9701007387 */ /* 0x000fe80000100800 */
[----:B------:R-:W-:Y:S04]  /*6fd20*/  STL [R1+0x5d28], R155 ;  /* 0x005d289b01007387 */ /* 0x000fe80000100800 */
[----:B------:R-:W-:Y:S04]  /*6fd30*/  STL.64 [R1+0x5d60], R158 ;  /* 0x005d609e01007387 */ /* 0x000fe80000100a00 */
[----:B------:R3:W-:Y:S04]  /*6fd40*/  STL.64 [R1+0x5d58], R156 ;  /* 0x005d589c01007387 */ /* 0x0007e80000100a00 */
[----:B------:R-:W-:Y:S04]  /*6fd50*/  STL.64 [R1+0x5d70], R162 ;  /* 0x005d70a201007387 */ /* 0x000fe80000100a00 */
[----:B------:R4:W-:Y:S04]  /*6fd60*/  STL.64 [R1+0x5d68], R160 ;  /* 0x005d68a001007387 */ /* 0x0009e80000100a00 */
[----:B------:R-:W-:Y:S04]  /*6fd70*/  STL.64 [R1+0x5d80], R166 ;  /* 0x005d80a601007387 */ /* 0x000fe80000100a00 */
[----:B------:R-:W-:Y:S01]  /*6fd80*/  STL.64 [R1+0x5d78], R164 ;  /* 0x005d78a401007387 */ /* 0x000fe20000100a00 */
        /* <DEDUP_REMOVED lines=32> */
[----:B------:R-:W1:Y:S04]  /*6ff90*/  LDL.LU R244, [R1+0x7d0] ;  /* 0x0007d00001f47983 */ /* 0x000e680000300800 */
[----:B------:R-:W1:Y:S04]  /*6ffa0*/  LDL.LU R245, [R1+0x7d4] ;  /* 0x0007d40001f57983 */ /* 0x000e680000300800 */
[----:B------:R-:W1:Y:S04]  /*6ffb0*/  LDL.LU R246, [R1+0x7d8] ;  /* 0x0007d80001f67983 */ /* 0x000e680000300800 */
[----:B------:R-:W1:Y:S04]  /*6ffc0*/  LDL.LU R247, [R1+0x7dc] ;  /* 0x0007dc0001f77983 */ /* 0x000e680000300800 */
        /* <DEDUP_REMOVED lines=25> */
[----:B---3--:R-:W-:Y:S01]  /*70160*/  MOV R190, R238 ;  /* 0x000000ee00be7202 */ /* 0x008fe20000000f00 */
[----:B----4-:R-:W-:-:S02]  /*70170*/  IMAD.MOV.U32 R189, RZ, RZ, R237 ;  /* 0x000000ffffbd7224 */ /* 0x010fc400078e00ed */
[----:B------:R-:W-:Y:S02]  /*70180*/  IMAD.MOV.U32 R188, RZ, RZ, R236 ;  /* 0x000000ffffbc7224 */ /* 0x000fe400078e00ec */
        /* <DEDUP_REMOVED lines=8> */
[----:B------:R-:W-:Y:S08]  /*70210*/  HMMA.1688.F32.TF32 R168, R172, R44, R168 ;  /* 0x0000002caca8723c */ /* 0x000ff000000810a8 */
[----:B-1----:R-:W-:Y:S11]  /*70220*/  HMMA.1688.F32.TF32 R136, R132, R120, R244 ;  /* 0x000000788488723c */ /* 0x002ff600000810f4 */
[----:B------:R-:W-:Y:S04]  /*70230*/  @!UPT UIADD3 URZ, URZ, URZ, URZ ;  /* 0x0000003f3f3ff290 */ /* 0x000fe8000fffe03f */
[----:B------:R-:W-:Y:S09]  /*70240*/  STL.64 [R1+0x5db0], R170 ;  /* 0x005db0aa01007387 */ /* 0x000ff20000100a00 */
[----:B------:R-:W-:Y:S01]  /*70250*/  IMAD.MOV.U32 R249, RZ, RZ, R136 ;  /* 0x000000fffff97224 */ /* 0x000fe200078e0088 */
[----:B------:R-:W-:Y:S01]  /*70260*/  MOV R250, R137 ;  /* 0x0000008900fa7202 */ /* 0x000fe20000000f00 */
[----:B------:R-:W-:-:S02]  /*70270*/  IMAD.MOV.U32 R251, RZ, RZ, R138 ;  /* 0x000000fffffb7224 */ /* 0x000fc400078e008a */
[----:B------:R-:W-:Y:S01]  /*70280*/  IMAD.MOV.U32 R143, RZ, RZ, R139 ;  /* 0x000000ffff8f7224 */ /* 0x000fe200078e008b */
[----:B------:R-:W-:Y:S01]  /*70290*/  HMMA.1688.F32.TF32 R156, R132, R124, R240 ;  /* 0x0000007c849c723c */ /* 0x000fe200000810f0 */
[----:B------:R-:W-:Y:S07]  /*702a0*/  STL.64 [R1+0x5da8], R168 ;  /* 0x005da8a801007387 */ /* 0x000fee0000100a00 */
[----:B------:R-:W-:Y:S08]  /*702b0*/  HMMA.1688.F32.TF32 R172, R172, R60, R176 ;  /* 0x0000003cacac723c */ /* 0x000ff000000810b0 */
[C---:B------:R-:W-:Y:S08]  /*702c0*/  HMMA.1688.F32.TF32 R136, R132.reuse, R116, R212 ;  /* 0x000000748488723c */ /* 0x040ff000000810d4 */
[C---:B------:R-:W-:Y:S11]  /*702d0*/  HMMA.1688.F32.TF32 R160, R132.reuse, R112, R216 ;  /* 0x0000007084a0723c */ /* 0x040ff600000810d8 */
[----:B------:R-:W-:Y:S05]  /*702e0*/  @!UPT UIADD3 URZ, URZ, URZ, URZ ;  /* 0x0000003f3f3ff290 */ /* 0x000fea000fffe03f */
[----:B------:R-:W-:Y:S01]  /*702f0*/  MOV R147, R136 ;  /* 0x0000008800937202 */ /* 0x000fe20000000f00 */
[----:B------:R-:W-:Y:S01]  /*70300*/  IMAD.MOV.U32 R150, RZ, RZ, R137 ;  /* 0x000000ffff967224 */ /* 0x000fe200078e0089 */
[----:B------:R-:W-:Y:S01]  /*70310*/  MOV R155, R139 ;  /* 0x0000008b009b7202 */ /* 0x000fe20000000f00 */
[----:B------:R-:W-:Y:S02]  /*70320*/  IMAD.MOV.U32 R151, RZ, RZ, R138 ;  /* 0x000000ffff977224 */ /* 0x000fe400078e008a */
[C---:B------:R-:W-:Y:S08]  /*70330*/  HMMA.1688.F32.TF32 R136, R132.reuse, R104, R224 ;  /* 0x000000688488723c */ /* 0x040ff000000810e0 */
[C---:B--2---:R-:W-:Y:S01]  /*70340*/  HMMA.1688.F32.TF32 R176, R132.reuse, R128, R236 ;  /* 0x0000008084b0723c */ /* 0x044fe200000810ec */
[----:B------:R-:W-:Y:S04]  /*70350*/  LDS R236, [R0+0x43080] ;  /* 0x0430800000ec7984 */ /* 0x000fe80000000800 */
[----:B------:R1:W-:Y:S04]  /*70360*/  LDS R238, [R0+0x43480] ;  /* 0x0434800000ee7984 */ /* 0x0003e80000000800 */
[----:B------:R-:W-:Y:S04]  /*70370*/  LDS R237, [R2+0x43080] ;  /* 0x0430800002ed7984 */ /* 0x000fe80000000800 */
[----:B-1----:R-:W2:Y:S04]  /*70380*/  LDL.LU R0, [R1+0x6050] ;  /* 0x0060500001007983 */ /* 0x002ea80000300800 */
[----:B------:R-:W-:Y:S04]  /*70390*/  STL.64 [R1+0x2d0], R156 ;  /* 0x0002d09c01007387 */ /* 0x000fe80000100a00 */
[----:B------:R1:W-:Y:S04]  /*703a0*/  STL.64 [R1+0x2d8], R158 ;  /* 0x0002d89e01007387 */ /* 0x0003e80000100a00 */
[----:B------:R-:W4:Y:S01]  /*703b0*/  LDS R239, [R2+0x43480] ;  /* 0x0434800002ef7984 */ /* 0x000f220000000800 */
[C---:B-1----:R-:W-:Y:S03]  /*703c0*/  HMMA.1688.F32.TF32 R156, R132.reuse, R108, R208 ;  /* 0x0000006c849c723c */ /* 0x042fe600000810d0 */
[----:B------:R-:W-:Y:S04]  /*703d0*/  STL.64 [R1+0x2a0], R160 ;  /* 0x0002a0a001007387 */ /* 0x000fe80000100a00 */
[----:B------:R1:W-:Y:S02]  /*703e0*/  STL.64 [R1+0x2a8], R162 ;  /* 0x0002a8a201007387 */ /* 0x0003e40000100a00 */
[C---:B-1----:R-:W-:Y:S11]  /*703f0*/  HMMA.1688.F32.TF32 R160, R132.reuse, R100, R228 ;  /* 0x0000006484a0723c */ /* 0x042ff600000810e4 */
[----:B------:R-:W-:Y:S03]  /*70400*/  @!UPT UIADD3 URZ, URZ, URZ, URZ ;  /* 0x0000003f3f3ff290 */ /* 0x000fe6000fffe03f */
[----:B------:R-:W-:Y:S04]  /*70410*/  STL.64 [R1+0x290], R156 ;  /* 0x0002909c01007387 */ /* 0x000fe80000100a00 */
[----:B------:R1:W-:Y:S04]  /*70420*/  STL.64 [R1+0x298], R158 ;  /* 0x0002989e01007387 */ /* 0x0003e80000100a00 */
[----:B------:R-:W-:Y:S04]  /*70430*/  STL.64 [R1+0x280], R136 ;  /* 0x0002808801007387 */ /* 0x000fe80000100a00 */
[----:B------:R3:W-:Y:S01]  /*70440*/  STL.64 [R1+0x288], R138 ;  /* 0x0002888a01007387 */ /* 0x0007e20000100a00 */
[C---:B-1----:R-:W-:Y:S08]  /*70450*/  HMMA.1688.F32.TF32 R156, R132.reuse, R96, R204 ;  /* 0x00000060849c723c */ /* 0x042ff000000810cc */
[C---:B---3--:R-:W-:Y:S01]  /*70460*/  HMMA.1688.F32.TF32 R136, R132.reuse, R92, R196 ;  /* 0x0000005c8488723c */ /* 0x048fe200000810c4 */
[----:B------:R-:W-:Y:S04]  /*70470*/  STL.64 [R1+0x270], R160 ;  /* 0x000270a001007387 */ /* 0x000fe80000100a00 */
[----:B------:R1:W-:Y:S10]  /*70480*/  STL.64 [R1+0x278], R162 ;  /* 0x000278a201007387 */ /* 0x0003f40000100a00 */
[----:B------:R-:W-:Y:S01]  /*70490*/  STL.64 [R1+0x260], R156 ;  /* 0x0002609c01007387 */ /* 0x000fe20000100a00 */
[C---:B-1----:R-:W-:Y:S03]  /*704a0*/  HMMA.1688.F32.TF32 R160, R132.reuse, R88, R192 ;  /* 0x0000005884a0723c */ /* 0x042fe600000810c0 */
[----:B------:R1:W-:Y:S04]  /*704b0*/  STL.64 [R1+0x268], R158 ;  /* 0x0002689e01007387 */ /* 0x0003e80000100a00 */
[----:B------:R-:W-:Y:S04]  /*704c0*/  STL.64 [R1+0x250], R136 ;  /* 0x0002508801007387 */ /* 0x000fe80000100a00 */
[----:B------:R3:W-:Y:S01]  /*704d0*/  STL.64 [R1+0x258], R138 ;  /* 0x0002588a01007387 */ /* 0x0007e20000100a00 */
[C---:B-1----:R-:W-:Y:S08]  /*704e0*/  HMMA.1688.F32.TF32 R156, R132.reuse, R84, R188 ;  /* 0x00000054849c723c */ /* 0x042ff000000810bc */
[C---:B---3--:R-:W-:Y:S03]  /*704f0*/  HMMA.1688.F32.TF32 R136, R132.reuse, R80, R184 ;  /* 0x000000508488723c */ /* 0x048fe600000810b8 */
[----:B------:R-:W-:Y:S04]  /*70500*/  STL.64 [R1+0x240], R160 ;  /* 0x000240a001007387 */ /* 0x000fe80000100a00 */
[----:B------:R1:W-:Y:S08]  /*70510*/  STL.64 [R1+0x248], R162 ;  /* 0x000248a201007387 */ /* 0x0003f00000100a00 */
        /* <DEDUP_REMOVED lines=8> */
[----:B------:R-:W-:Y:S04]  /*705a0*/  STL.64 [R1+0x218], R162 ;  /* 0x000218a201007387 */ /* 0x000fe80000100a00 */
[----:B------:R-:W3:Y:S04]  /*705b0*/  LDL.LU R180, [R1+0x680] ;  /* 0x0006800001b47983 */ /* 0x000ee80000300800 */
[----:B------:R-:W-:Y:S04]  /*705c0*/  STL.64 [R1+0x200], R156 ;  /* 0x0002009c01007387 */ /* 0x000fe80000100a00 */
[----:B------:R-:W-:Y:S04]  /*705d0*/  STL.64 [R1+0x208], R158 ;  /* 0x0002089e01007387 */ /* 0x000fe80000100a00 */
[----:B------:R1:W-:Y:S04]  /*705e0*/  STL.64 [R1+0x1f0], R136 ;  /* 0x0001f08801007387 */ /* 0x0003e80000100a00 */
        /* <DEDUP_REMOVED lines=8> */
[----:B-1----:R-:W4:Y:S04]  /*70670*/  LDL.LU R136, [R1+0xd0] ;  /* 0x0000d00001887983 */ /* 0x002f280000300800 */
        /* <DEDUP_REMOVED lines=82> */
[C---:B------:R-:W-:Y:S11]  /*70ba0*/  HMMA.1688.F32.TF32 R212, R132.reuse, R32, R212 ;  /* 0x0000002084d4723c */ /* 0x040ff600000810d4 */
[----:B------:R-:W-:Y:S04]  /*70bb0*/  @!UPT UIADD3 URZ, URZ, URZ, URZ ;  /* 0x0000003f3f3ff290 */ /* 0x000fe8000fffe03f */
[----:B------:R-:W-:Y:S04]  /*70bc0*/  STL.64 [R1+0x1e0], R200 ;  /* 0x0001e0c801007387 */ /* 0x000fe80000100a00 */
[----:B------:R1:W-:Y:S01]  /*70bd0*/  STL.64 [R1+0x1e8], R202 ;  /* 0x0001e8ca01007387 */ /* 0x0003e20000100a00 */
[C---:B------:R-:W-:Y:S03]  /*70be0*/  HMMA.1688.F32.TF32 R228, R132.reuse, R24, R228 ;  /* 0x0000001884e4723c */ /* 0x040fe600000810e4 */
[----:B-1----:R-:W2:Y:S04]  /*70bf0*/  LDL.LU.64 R202, [R1+0x6048] ;  /* 0x0060480001ca7983 */ /* 0x002ea80000300a00 */
[----:B------:R-:W3:Y:S04]  /*70c00*/  LDL.LU.64 R200, [R1+0x6040] ;  /* 0x0060400001c87983 */ /* 0x000ee80000300a00 */
[----:B------:R-:W-:Y:S04]  /*70c10*/  STL.64 [R1+0x1d0], R216 ;  /* 0x0001d0d801007387 */ /* 0x000fe80000100a00 */
[----:B------:R1:W-:Y:S04]  /*70c20*/  STL.64 [R1+0x1d8], R218 ;  /* 0x0001d8da01007387 */ /* 0x0003e80000100a00 */
[----:B-1----:R-:W4:Y:S04]  /*70c30*/  LDL.LU.64 R218, [R1+0x6038] ;  /* 0x0060380001da7983 */ /* 0x002f280000300a00 */
        /* <DEDUP_REMOVED lines=28> */
[----:B------:R-:W3:Y:S01]  /*70e00*/  LDL.LU.64 R232, [R1+0x5fc0] ;  /* 0x005fc00001e87983 */ /* 0x000ee20000300a00 */
[C---:B------:R-:W-:Y:S08]  /*70e10*/  HMMA.1688.F32.TF32 R192, R132.reuse, R4, R192 ;  /* 0x0000000484c0723c */ /* 0x040ff000000810c0 */
[C---:B------:R-:W-:Y:S08]  /*70e20*/  HMMA.1688.F32.TF32 R220, R132.reuse, R12, R220 ;  /* 0x0000000c84dc723c */ /* 0x040ff000000810dc */
[----:B------:R-:W-:Y:S07]  /*70e30*/  HMMA.1688.F32.TF32 R196, R132, R28, R196 ;  /* 0x0000001c84c4723c */ /* 0x000fee00000810c4 */
[----:B------:R1:W-:Y:S04]  /*70e40*/  STL.64 [R1+0x150], R192 ;  /* 0x000150c001007387 */ /* 0x0003e80000100a00 */
[----:B------:R1:W-:Y:S04]  /*70e50*/  STL.64 [R1+0x158], R194 ;  /* 0x000158c201007387 */ /* 0x0003e80000100a00 */
[----:B-1----:R-:W4:Y:S04]  /*70e60*/  LDL.LU R192, [R1+0x660] ;  /* 0x0006600001c07983 */ /* 0x002f280000300800 */
[----:B------:R-:W4:Y:S04]  /*70e70*/  LDL.LU R193, [R1+0x664] ;  /* 0x0006640001c17983 */ /* 0x000f280000300800 */
[----:B------:R-:W4:Y:S04]  /*70e80*/  LDL.LU R194, [R1+0x668] ;  /* 0x0006680001c27983 */ /* 0x000f280000300800 */
[----:B------:R-:W4:Y:S04]  /*70e90*/  LDL.LU R195, [R1+0x66c] ;  /* 0x00066c0001c37983 */ /* 0x000f280000300800 */
[----:B------:R-:W-:Y:S04]  /*70ea0*/  STL.64 [R1+0x140], R220 ;  /* 0x000140dc01007387 */ /* 0x000fe80000100a00 */
[----:B------:R1:W-:Y:S04]  /*70eb0*/  STL.64 [R1+0x148], R222 ;  /* 0x000148de01007387 */ /* 0x0003e80000100a00 */
[----:B-1----:R-:W4:Y:S04]  /*70ec0*/  LDL.LU.64 R222, [R1+0x5fb8] ;  /* 0x005fb80001de7983 */ /* 0x002f280000300a00 */
[----:B------:R-:W4:Y:S04]  /*70ed0*/  LDL.LU.64 R220, [R1+0x5fb0] ;  /* 0x005fb00001dc7983 */ /* 0x000f280000300a00 */
[----:B------:R-:W-:Y:S04]  /*70ee0*/  STL.64 [R1+0x130], R196 ;  /* 0x000130c401007387 */ /* 0x000fe80000100a00 */
[----:B------:R2:W-:Y:S02]  /*70ef0*/  STL.64 [R1+0x138], R198 ;  /* 0x000138c601007387 */ /* 0x0005e40000100a00 */
[----:B--2---:R-:W-:Y:S01]  /*70f00*/  MOV R198, R234 ;  /* 0x000000ea00c67202 */ /* 0x004fe20000000f00 */
[----:B------:R-:W-:-:S02]  /*70f10*/  IMAD.MOV.U32 R199, RZ, RZ, R235 ;  /* 0x000000ffffc77224 */ /* 0x000fc400078e00eb */
[----:B---3--:R-:W-:Y:S02]  /*70f20*/  IMAD.MOV.U32 R196, RZ, RZ, R232 ;  /* 0x000000ffffc47224 */ /* 0x008fe400078e00e8 */
[----:B------:R-:W2:Y:S01]  /*70f30*/  LDL.LU R232, [R1+0x5fa8] ;  /* 0x005fa80001e87983 */ /* 0x000ea20000300800 */
[----:B------:R-:W-:-:S03]  /*70f40*/  IMAD.MOV.U32 R197, RZ, RZ, R233 ;  /* 0x000000ffffc57224 */ /* 0x000fc600078e00e9 */
[----:B------:R-:W2:Y:S04]  /*70f50*/  LDL.LU R233, [R1+0x5fa4] ;  /* 0x005fa40001e97983 */ /* 0x000ea80000300800 */
[----:B------:R-:W2:Y:S04]  /*70f60*/  LDL.LU R234, [R1+0x5fa0] ;  /* 0x005fa00001ea7983 */ /* 0x000ea80000300800 */
[----:B------:R-:W2:Y:S01]  /*70f70*/  LDL.LU R235, [R1+0x5f9c] ;  /* 0x005f9c0001eb7983 */ /* 0x000ea20000300800 */
[C---:B------:R-:W-:Y:S08]  /*70f80*/  HMMA.1688.F32.TF32 R168, R132.reuse, R36, R168 ;  /* 0x0000002484a8723c */ /* 0x040ff000000810a8 */
[C---:B------:R-:W-:Y:S08]  /*70f90*/  HMMA.1688.F32.TF32 R164, R132.reuse, R40, R164 ;  /* 0x0000002884a4723c */ /* 0x040ff000000810a4 */
[C---:B------:R-:W-:Y:S08]  /*70fa0*/  HMMA.1688.F32.TF32 R160, R132.reuse, R44, R160 ;  /* 0x0000002c84a0723c */ /* 0x040ff000000810a0 */
[----:B------:R-:W-:Y:S01]  /*70fb0*/  HMMA.1688.F32.TF32 R132, R132, R60, R156 ;  /* 0x0000003c8484723c */ /* 0x000fe2000008109c */
[----:B------:R-:W-:Y:S04]  /*70fc0*/  STL.64 [R1+0x120], R168 ;  /* 0x000120a801007387 */ /* 0x000fe80000100a00 */
[----:B------:R-:W-:Y:S03]  /*70fd0*/  STL.64 [R1+0x128], R170 ;  /* 0x000128aa01007387 */ /* 0x000fe60000100a00 */
[C---:B------:R-:W-:Y:S01]  /*70fe0*/  HMMA.1688.F32.TF32 R156, R236.reuse, R128, R136 ;  /* 0x00000080ec9c723c */ /* 0x040fe20000081088 */
[----:B------:R-:W-:Y:S04]  /*70ff0*/  STL.64 [R1+0x110], R164 ;  /* 0x000110a401007387 */ /* 0x000fe80000100a00 */
[----:B------:R-:W-:Y:S03]  /*71000*/  STL.64 [R1+0x118], R166 ;  /* 0x000118a601007387 */ /* 0x000fe60000100a00 */
[C---:B------:R-:W-:Y:S01]  /*71010*/  HMMA.1688.F32.TF32 R136, R236.reuse, R124, R240 ;  /* 0x0000007cec88723c */ /* 0x040fe200000810f0 */
[----:B------:R-:W-:Y:S04]  /*71020*/  STL.64 [R1+0x100], R160 ;  /* 0x000100a001007387 */ /* 0x000fe80000100a00 */
[----:B------:R-:W-:Y:S03]  /*71030*/  STL.64 [R1+0x108], R162 ;  /* 0x000108a201007387 */ /* 0x000fe60000100a00 */
[C---:B------:R-:W-:Y:S01]  /*71040*/  HMMA.1688.F32.TF32 R180, R236.reuse, R116, R180 ;  /* 0x00000074ecb4723c */ /* 0x040fe200000810b4 */
[----:B------:R-:W-:Y:S04]  /*71050*/  STL.64 [R1+0xe0], R132 ;  /* 0x0000e08401007387 */ /* 0x000fe80000100a00 */
[----:B------:R1:W-:Y:S01]  /*71060*/  STL.64 [R1+0xe8], R134 ;  /* 0x0000e88601007387 */ /* 0x0003e20000100a00 */
[----:B------:R-:W-:Y:S01]  /*71070*/  IMAD.MOV.U32 R240, RZ, RZ, R191 ;  /* 0x000000fffff07224 */ /* 0x000fe200078e00bf */
[----:B------:R-:W-:Y:S01]  /*71080*/  MOV R241, R190 ;  /* 0x000000be00f17202 */ /* 0x000fe20000000f00 */
[----:B------:R-:W-:Y:S01]  /*71090*/  HMMA.1688.F32.TF32 R184, R236, R112, R184 ;  /* 0x00000070ecb8723c */ /* 0x000fe200000810b8 */
[----:B------:R-:W-:-:S02]  /*710a0*/  IMAD.MOV.U32 R242, RZ, RZ, R189 ;  /* 0x000000fffff27224 */ /* 0x000fc400078e00bd */
[----:B------:R-:W-:-:S05]  /*710b0*/  IMAD.MOV.U32 R243, RZ, RZ, R188 ;  /* 0x000000fffff37224 */ /* 0x000fca00078e00bc */
[C---:B-1----:R-:W-:Y:S08]  /*710c0*/  HMMA.1688.F32.TF32 R132, R236.reuse, R120, R244 ;  /* 0x00000078ec84723c */ /* 0x042ff000000810f4 */
[C---:B----4-:R-:W-:Y:S08]  /*710d0*/  HMMA.1688.F32.TF32 R192, R236.reuse, R104, R192 ;  /* 0x00000068ecc0723c */ /* 0x050ff000000810c0 */
[----:B------:R-:W-:Y:S01]  /*710e0*/  HMMA.1688.F32.TF32 R220, R236, R100, R220 ;  /* 0x00000064ecdc723c */ /* 0x000fe200000810dc */
[----:B------:R1:W-:Y:S04]  /*710f0*/  STL.64 [R1+0xd0], R156 ;  /* 0x0000d09c01007387 */ /* 0x0003e80000100a00 */
[----:B------:R3:W-:Y:S04]  /*71100*/  STL.64 [R1+0xd8], R158 ;  /* 0x0000d89e01007387 */ /* 0x0007e80000100a00 */
[----:B------:R4:W-:Y:S04]  /*71110*/  STL.64 [R1+0xc0], R136 ;  /* 0x0000c08801007387 */ /* 0x0009e80000100a00 */
[----:B------:R1:W-:Y:S04]  /*71120*/  STL.64 [R1+0xc8], R138 ;  /* 0x0000c88a01007387 */ /* 0x0003e80000100a00 */
[----:B------:R-:W-:Y:S04]  /*71130*/  STL.64 [R1+0x5be0], R182 ;  /* 0x005be0b601007387 */ /* 0x000fe80000100a00 */
[----:B------:R-:W-:Y:S04]  /*71140*/  STL.64 [R1+0xb0], R132 ;  /* 0x0000b08401007387 */ /* 0x000fe80000100a00 */
[----:B------:R1:W-:Y:S04]  /*71150*/  STL.64 [R1+0xb8], R134 ;  /* 0x0000b88601007387 */ /* 0x0003e80000100a00 */
[----:B------:R-:W-:Y:S04]  /*71160*/  STL.64 [R1+0x5bd8], R180 ;  /* 0x005bd8b401007387 */ /* 0x000fe80000100a00 */
[----:B------:R-:W-:Y:S04]  /*71170*/  STL.64 [R1+0x5bf0], R186 ;  /* 0x005bf0ba01007387 */ /* 0x000fe80000100a00 */
[----:B------:R-:W-:Y:S01]  /*71180*/  STL.64 [R1+0x5be8], R184 ;  /* 0x005be8b801007387 */ /* 0x000fe20000100a00 */
[----:B------:R-:W-:Y:S01]  /*71190*/  MOV R244, R224 ;  /* 0x000000e000f47202 */ /* 0x000fe20000000f00 */
[----:B------:R-:W-:Y:S01]  /*711a0*/  IMAD.MOV.U32 R245, RZ, RZ, R225 ;  /* 0x000000fffff57224 */ /* 0x000fe200078e00e1 */
[----:B------:R-:W-:Y:S01]  /*711b0*/  MOV R247, R227 ;  /* 0x000000e300f77202 */ /* 0x000fe20000000f00 */
[----:B------:R-:W-:-:S02]  /*711c0*/  IMAD.MOV.U32 R246, RZ, RZ, R226 ;  /* 0x000000fffff67224 */ /* 0x000fc400078e00e2 */
[----:B-1----:R-:W-:Y:S01]  /*711d0*/  IMAD.MOV.U32 R156, RZ, RZ, R203 ;  /* 0x000000ffff9c7224 */ /* 0x002fe200078e00cb */
[----:B---3--:R-:W-:Y:S01]  /*711e0*/  MOV R158, R231 ;  /* 0x000000e7009e7202 */ /* 0x008fe20000000f00 */
[----:B------:R-:W-:Y:S02]  /*711f0*/  IMAD.MOV.U32 R157, RZ, RZ, R230 ;  /* 0x000000ffff9d7224 */ /* 0x000fe400078e00e6 */
[----:B------:R-:W-:Y:S01]  /*71200*/  IMAD.MOV.U32 R159, RZ, RZ, R207 ;  /* 0x000000ffff9f7224 */ /* 0x000fe200078e00cf */
[C---:B--2---:R-:W-:Y:S01]  /*71210*/  HMMA.1688.F32.TF32 R188, R236.reuse, R108, R232 ;  /* 0x0000006cecbc723c */ /* 0x044fe200000810e8 */
[----:B------:R-:W-:Y:S04]  /*71220*/  LDS R233, [R202+0x43800] ;  /* 0x04380000cae97984 */ /* 0x000fe80000000800 */
[----:B------:R1:W-:Y:S03]  /*71230*/  LDS R235, [R202+0x43c00] ;  /* 0x043c0000caeb7984 */ /* 0x0003e60000000800 */
[----:B------:R-:W-:Y:S01]  /*71240*/  HMMA.1688.F32.TF32 R196, R236, R96, R196 ;  /* 0x00000060ecc4723c */ /* 0x000fe200000810c4 */
[----:B----4-:R-:W-:Y:S01]  /*71250*/  IMAD.MOV.U32 R136, RZ, RZ, R209 ;  /* 0x000000ffff887224 */ /* 0x010fe200078e00d1 */
[----:B------:R-:W-:Y:S01]  /*71260*/  MOV R137, R210 ;  /* 0x000000d200897202 */ /* 0x000fe20000000f00 */
[----:B------:R-:W-:Y:S01]  /*71270*/  IMAD.MOV.U32 R138, RZ, RZ, R211 ;  /* 0x000000ffff8a7224 */ /* 0x000fe200078e00d3 */
[----:B------:R-:W-:Y:S01]  /*71280*/  LDS R232, [R252+0x43800] ;  /* 0x04380000fce87984 */ /* 0x000fe20000000800 */
[----:B------:R-:W-:-:S03]  /*71290*/  IMAD.MOV.U32 R139, RZ, RZ, R214 ;  /* 0x000000ffff8b7224 */ /* 0x000fc600078e00d6 */
[C---:B------:R-:W-:Y:S01]  /*712a0*/  HMMA.1688.F32.TF32 R132, R236.reuse, R76, R240 ;  /* 0x0000004cec84723c */ /* 0x040fe200000810f0 */
[----:B------:R-:W2:Y:S06]  /*712b0*/  LDS R234, [R252+0x43c00] ;  /* 0x043c0000fcea7984 */ /* 0x000eac0000000800 */
[----:B------:R-:W-:Y:S04]  /*712c0*/  STL.64 [R1+0x5c00], R190 ;  /* 0x005c00be01007387 */ /* 0x000fe80000100a00 */
[----:B------:R-:W-:Y:S04]  /*712d0*/  STL.64 [R1+0x5bf8], R188 ;  /* 0x005bf8bc01007387 */ /* 0x000fe80000100a00 */
[----:B-1----:R-:W3:Y:S04]  /*712e0*/  LDL.LU R202, [R1+0x5f98] ;  /* 0x005f980001ca7983 */ /* 0x002ee80000300800 */
[----:B------:R-:W-:Y:S04]  /*712f0*/  STL.64 [R1+0x5c10], R194 ;  /* 0x005c10c201007387 */ /* 0x000fe80000100a00 */
[----:B------:R-:W-:Y:S04]  /*71300*/  STL.64 [R1+0x5c08], R192 ;  /* 0x005c08c001007387 */ /* 0x000fe80000100a00 */
[----:B------:R-:W-:Y:S04]  /*71310*/  STL.64 [R1+0x5c20], R222 ;  /* 0x005c20de01007387 */ /* 0x000fe80000100a00 */
[----:B------:R-:W-:Y:S04]  /*71320*/  STL.64 [R1+0x5c18], R220 ;  /* 0x005c18dc01007387 */ /* 0x000fe80000100a00 */
[----:B------:R-:W4:Y:S04]  /*71330*/  LDL.LU R224, [R1+0x5f94] ;  /* 0x005f940001e07983 */ /* 0x000f280000300800 */
[----:B------:R-:W4:Y:S04]  /*71340*/  LDL.LU R225, [R1+0x5f90] ;  /* 0x005f900001e17983 */ /* 0x000f280000300800 */
[----:B------:R-:W4:Y:S04]  /*71350*/  LDL.LU R226, [R1+0x5f8c] ;  /* 0x005f8c0001e27983 */ /* 0x000f280000300800 */
[----:B------:R-:W4:Y:S04]  /*71360*/  LDL.LU R227, [R1+0x5f88] ;  /* 0x005f880001e37983 */ /* 0x000f280000300800 */
[----:B------:R-:W3:Y:S04]  /*71370*/  LDL.LU R203, [R1+0x5f84] ;  /* 0x005f840001cb7983 */ /* 0x000ee80000300800 */
[----:B------:R-:W2:Y:S04]  /*71380*/  LDL.LU R230, [R1+0x5f80] ;  /* 0x005f800001e67983 */ /* 0x000ea80000300800 */
[----:B------:R-:W2:Y:S04]  /*71390*/  LDL.LU R231, [R1+0x5f7c] ;  /* 0x005f7c0001e77983 */ /* 0x000ea80000300800 */
[----:B------:R-:W2:Y:S04]  /*713a0*/  LDL.LU R207, [R1+0x5f78] ;  /* 0x005f780001cf7983 */ /* 0x000ea80000300800 */
[----:B------:R-:W-:Y:S04]  /*713b0*/  STL.64 [R1+0x5c30], R198 ;  /* 0x005c30c601007387 */ /* 0x000fe80000100a00 */
[----:B------:R-:W-:Y:S01]  /*713c0*/  STL.64 [R1+0x5c28], R196 ;  /* 0x005c28c401007387 */ /* 0x000fe20000100a00 */
[----:B------:R-:W-:Y:S01]  /*713d0*/  MOV R240, R215 ;  /* 0x000000d700f07202 */ /* 0x000fe20000000f00 */
[----:B------:R-:W-:Y:S01]  /*713e0*/  IMAD.MOV.U32 R241, RZ, RZ, R219 ;  /* 0x000000fffff17224 */ /* 0x000fe200078e00db */
[C---:B----4-:R-:W-:Y:S08]  /*713f0*/  HMMA.1688.F32.TF32 R224, R236.reuse, R92, R224 ;  /* 0x0000005cece0723c */ /* 0x050ff000000810e0 */
[C---:B---3--:R-:W-:Y:S08]  /*71400*/  HMMA.1688.F32.TF32 R200, R236.reuse, R88, R200 ;  /* 0x00000058ecc8723c */ /* 0x048ff000000810c8 */
[C---:B--2---:R-:W-:Y:S08]  /*71410*/  HMMA.1688.F32.TF32 R228, R236.reuse, R84, R228 ;  /* 0x00000054ece4723c */ /* 0x044ff000000810e4 */
        /* <DEDUP_REMOVED lines=9> */
[----:B------:R-:W2:Y:S04]  /*714b0*/  LDL.LU R209, [R1+0x5f74] ;  /* 0x005f740001d17983 */ /* 0x000ea80000300800 */
[----:B------:R-:W2:Y:S04]  /*714c0*/  LDL.LU R210, [R1+0x5f70] ;  /* 0x005f700001d27983 */ /* 0x000ea80000300800 */
[----:B------:R-:W2:Y:S04]  /*714d0*/  LDL.LU R211, [R1+0x5f6c] ;  /* 0x005f6c0001d37983 */ /* 0x000ea80000300800 */
[----:B------:R-:W3:Y:S04]  /*714e0*/  LDL.LU R214, [R1+0x5f68] ;  /* 0x005f680001d67983 */ /* 0x000ee80000300800 */
[----:B------:R-:W3:Y:S04]  /*714f0*/  LDL.LU R215, [R1+0x5f64] ;  /* 0x005f640001d77983 */ /* 0x000ee80000300800 */
[----:B------:R-:W4:Y:S04]  /*71500*/  LDL.LU R219, [R1+0x5f60] ;  /* 0x005f600001db7983 */ /* 0x000f280000300800 */
[----:B------:R-:W4:Y:S01]  /*71510*/  LDL.LU R242, [R1+0x608] ;  /* 0x0006080001f27983 */ /* 0x000f220000300800 */
[C---:B------:R-:W-:Y:S03]  /*71520*/  HMMA.1688.F32.TF32 R156, R236.reuse, R16, R156 ;  /* 0x00000010ec9c723c */ /* 0x040fe6000008109c */
[----:B------:R-:W-:Y:S04]  /*71530*/  STL.64 [R1+0x5c80], R134 ;  /* 0x005c808601007387 */ /* 0x000fe80000100a00 */
[----:B------:R1:W-:Y:S02]  /*71540*/  STL.64 [R1+0x5c78], R132 ;  /* 0x005c788401007387 */ /* 0x0003e40000100a00 */
[----:B-1----:R-:W-:Y:S11]  /*71550*/  HMMA.1688.F32.TF32 R132, R236, R32, R244 ;  /* 0x00000020ec84723c */ /* 0x002ff600000810f4 */
[----:B------:R-:W-:Y:S04]  /*71560*/  @!UPT UIADD3 URZ, URZ, URZ, URZ ;  /* 0x0000003f3f3ff290 */ /* 0x000fe8000fffe03f */
[----:B------:R-:W-:Y:S01]  /*71570*/  IMAD.MOV.U32 R88, RZ, RZ, R158 ;  /* 0x000000ffff587224 */ /* 0x000fe200078e009e */
[----:B------:R-:W-:Y:S01]  /*71580*/  MOV R92, R156 ;  /* 0x0000009c005c7202 */ /* 0x000fe20000000f00 */
[----:B------:R-:W-:Y:S01]  /*71590*/  IMAD.MOV.U32 R89, RZ, RZ, R157 ;  /* 0x000000ffff597224 */ /* 0x000fe200078e009d */
[----:B------:R-:W-:Y:S01]  /*715a0*/  MOV R85, R159 ;  /* 0x0000009f00557202 */ /* 0x000fe20000000f00 */
[----:B------:R-:W-:-:S05]  /*715b0*/  IMAD.MOV.U32 R243, RZ, RZ, R0 ;  /* 0x000000fffff37224 */ /* 0x000fca00078e0000 */
[----:B------:R-:W-:Y:S02]  /*715c0*/  IMAD.MOV.U32 R0, RZ, RZ, R134 ;  /* 0x000000ffff007224 */ /* 0x000fe400078e0086 */
[----:B------:R-:W-:Y:S01]  /*715d0*/  IMAD.MOV.U32 R93, RZ, RZ, R135 ;  /* 0x000000ffff5d7224 */ /* 0x000fe200078e0087 */
[C---:B--2---:R-:W-:Y:S08]  /*715e0*/  HMMA.1688.F32.TF32 R208, R236.reuse, R72, R208 ;  /* 0x00000048ecd0723c */ /* 0x044ff000000810d0 */
[C---:B---3--:R-:W-:Y:S08]  /*715f0*/  HMMA.1688.F32.TF32 R212, R236.reuse, R68, R212 ;  /* 0x00000044ecd4723c */ /* 0x048ff000000810d4 */
[C---:B----4-:R-:W-:Y:S07]  /*71600*/  HMMA.1688.F32.TF32 R216, R236.reuse, R64, R216 ;  /* 0x00000040ecd8723c */ /* 0x050fee00000810d8 */
[----:B------:R-:W-:Y:S04]  /*71610*/  STL.64 [R1+0x5c90], R210 ;  /* 0x005c90d201007387 */ /* 0x000fe80000100a00 */
        /* <DEDUP_REMOVED lines=8> */
[----:B------:R-:W-:Y:S04]  /*716a0*/  STL [R1+0x5b50], R85 ;  /* 0x005b505501007387 */ /* 0x000fe80000100800 */
[----:B------:R1:W-:Y:S04]  /*716b0*/  STL.64 [R1+0x620], R132 ;  /* 0x0006208401007387 */ /* 0x0003e80000100a00 */
[----:B------:R-:W2:Y:S04]  /*716c0*/  LDL.LU R244, [R1+0x5f0] ;  /* 0x0005f00001f47983 */ /* 0x000ea80000300800 */
[----:B------:R-:W2:Y:S04]  /*716d0*/  LDL.LU R245, [R1+0x5f4] ;  /* 0x0005f40001f57983 */ /* 0x000ea80000300800 */
[----:B------:R-:W2:Y:S04]  /*716e0*/  LDL.LU R246, [R1+0x5f8] ;  /* 0x0005f80001f67983 */ /* 0x000ea80000300800 */
[----:B------:R-:W2:Y:S01]  /*716f0*/  LDL.LU R247, [R1+0x5fc] ;  /* 0x0005fc0001f77983 */ /* 0x000ea20000300800 */
[----:B-1----:R-:W-:Y:S03]  /*71700*/  HMMA.1688.F32.TF32 R132, R236, R56, R136 ;  /* 0x00000038ec84723c */ /* 0x002fe60000081088 */
[----:B------:R-:W-:Y:S04]  /*71710*/  STL [R1+0x5b64], R93 ;  /* 0x005b645d01007387 */ /* 0x000fe80000100800 */
[----:B------:R-:W-:Y:S04]  /*71720*/  STL [R1+0x5b60], R0 ;  /* 0x005b600001007387 */ /* 0x000fe80000100800 */
[----:B------:R-:W3:Y:S04]  /*71730*/  LDL.LU R156, [R1+0x5e0] ;  /* 0x0005e000019c7983 */ /* 0x000ee80000300800 */
[----:B------:R-:W3:Y:S04]  /*71740*/  LDL.LU R157, [R1+0x5e4] ;  /* 0x0005e400019d7983 */ /* 0x000ee80000300800 */
[----:B------:R-:W3:Y:S04]  /*71750*/  LDL.LU R158, [R1+0x5e8] ;  /* 0x0005e800019e7983 */ /* 0x000ee80000300800 */
[----:B------:R-:W3:Y:S01]  /*71760*/  LDL.LU R159, [R1+0x5ec] ;  /* 0x0005ec00019f7983 */ /* 0x000ee20000300800 */
[----:B------:R-:W-:Y:S01]  /*71770*/  MOV R77, R135 ;  /* 0x00000087004d7202 */ /* 0x000fe20000000f00 */
[----:B------:R-:W-:Y:S01]  /*71780*/  IMAD.MOV.U32 R80, RZ, RZ, R134 ;  /* 0x000000ffff507224 */ /* 0x000fe200078e0086 */
[----:B------:R-:W-:Y:S01]  /*71790*/  MOV R84, R132 ;  /* 0x0000008400547202 */ /* 0x000fe20000000f00 */
[----:B------:R-:W-:-:S02]  /*717a0*/  IMAD.MOV.U32 R81, RZ, RZ, R133 ;  /* 0x000000ffff517224 */ /* 0x000fc400078e0085 */
[----:B------:R-:W-:Y:S04]  /*717b0*/  STL [R1+0x5b74], R77 ;  /* 0x005b744d01007387 */ /* 0x000fe80000100800 */
[----:B------:R-:W-:Y:S04]  /*717c0*/  STL [R1+0x5b70], R80 ;  /* 0x005b705001007387 */ /* 0x000fe80000100800 */
[----:B------:R1:W-:Y:S04]  /*717d0*/  STL [R1+0x5b6c], R81 ;  /* 0x005b6c5101007387 */ /* 0x0003e80000100800 */
[----:B------:R4:W-:Y:S04]  /*717e0*/  STL [R1+0x5b68], R84 ;  /* 0x005b685401007387 */ /* 0x0009e80000100800 */
[----:B------:R-:W4:Y:S04]  /*717f0*/  LDL.LU R136, [R1+0x5d0] ;  /* 0x0005d00001887983 */ /* 0x000f280000300800 */
[----:B------:R-:W4:Y:S04]  /*71800*/  LDL.LU R137, [R1+0x5d4] ;  /* 0x0005d40001897983 */ /* 0x000f280000300800 */
[----:B------:R-:W4:Y:S04]  /*71810*/  LDL.LU R138, [R1+0x5d8] ;  /* 0x0005d800018a7983 */ /* 0x000f280000300800 */
[----:B------:R-:W4:Y:S01]  /*71820*/  LDL.LU R139, [R1+0x5dc] ;  /* 0x0005dc00018b7983 */ /* 0x000f220000300800 */
[----:B------:R-:W-:Y:S03]  /*71830*/  HMMA.1688.F32.TF32 R132, R236, R20, R240 ;  /* 0x00000014ec84723c */ /* 0x000fe600000810f0 */
        /* <DEDUP_REMOVED lines=24> */
[----:B------:R-:W-:Y:S01]  /*719c0*/  MOV R88, R132 ;  /* 0x0000008400587202 */ /* 0x000fe20000000f00 */
[----:B------:R-:W-:Y:S01]  /*719d0*/  IMAD.MOV.U32 R92, RZ, RZ, R133 ;  /* 0x000000ffff5c7224 */ /* 0x000fe200078e0085 */
[----:B------:R-:W-:Y:S01]  /*719e0*/  MOV R85, R135 ;  /* 0x0000008700557202 */ /* 0x000fe20000000f00 */
[----:B------:R-:W-:Y:S02]  /*719f0*/  IMAD.MOV.U32 R89, RZ, RZ, R134 ;  /* 0x000000ffff597224 */ /* 0x000fe400078e0086 */
[----:B----4-:R-:W-:Y:S01]  /*71a00*/  HMMA.1688.F32.TF32 R132, R236, R52, R136 ;  /* 0x00000034ec84723c */ /* 0x010fe20000081088 */
[----:B------:R-:W-:Y:S04]  /*71a10*/  STL [R1+0x5b94], R69 ;  /* 0x005b944501007387 */ /* 0x000fe80000100800 */
[----:B------:R-:W-:Y:S04]  /*71a20*/  STL [R1+0x5b90], R72 ;  /* 0x005b904801007387 */ /* 0x000fe80000100800 */
[----:B------:R3:W-:Y:S04]  /*71a30*/  STL [R1+0x5b8c], R73 ;  /* 0x005b8c4901007387 */ /* 0x0007e80000100800 */
[----:B------:R4:W-:Y:S04]  /*71a40*/  STL [R1+0x5b88], R76 ;  /* 0x005b884c01007387 */ /* 0x0009e80000100800 */
[----:B------:R-:W-:Y:S04]  /*71a50*/  STL [R1+0x5ba4], R85 ;  /* 0x005ba45501007387 */ /* 0x000fe80000100800 */
[----:B------:R-:W-:Y:S03]  /*71a60*/  STL [R1+0x5ba0], R89 ;  /* 0x005ba05901007387 */ /* 0x000fe60000100800 */
[----:B-1----:R-:W-:Y:S01]  /*71a70*/  IMAD.MOV.U32 R81, RZ, RZ, R132 ;  /* 0x000000ffff517224 */ /* 0x002fe200078e0084 */
[----:B------:R-:W-:Y:S01]  /*71a80*/  MOV R93, R134 ;  /* 0x00000086005d7202 */ /* 0x000fe20000000f00 */
[----:B------:R-:W-:-:S02]  /*71a90*/  IMAD.MOV.U32 R84, RZ, RZ, R133 ;  /* 0x000000ffff547224 */ /* 0x000fc400078e0085 */
[----:B------:R-:W-:Y:S02]  /*71aa0*/  IMAD.MOV.U32 R0, RZ, RZ, R135 ;  /* 0x000000ffff007224 */ /* 0x000fe400078e0087 */
[----:B------:R-:W-:Y:S01]  /*71ab0*/  HMMA.1688.F32.TF32 R132, R236, R48, R240 ;  /* 0x00000030ec84723c */ /* 0x000fe200000810f0 */
[----:B------:R1:W-:Y:S04]  /*71ac0*/  STL [R1+0x5b9c], R92 ;  /* 0x005b9c5c01007387 */ /* 0x0003e80000100800 */
[----:B------:R1:W-:Y:S04]  /*71ad0*/  STL [R1+0x5b98], R88 ;  /* 0x005b985801007387 */ /* 0x0003e80000100800 */
        /* <DEDUP_REMOVED lines=8> */
[----:B------:R-:W-:Y:S01]  /*71b60*/  IMAD.MOV.U32 R80, RZ, RZ, R135 ;  /* 0x000000ffff507224 */ /* 0x000fe200078e0087 */
[----:B------:R-:W-:Y:S01]  /*71b70*/  MOV R68, R133 ;  /* 0x0000008500447202 */ /* 0x000fe20000000f00 */
[----:B------:R-:W-:Y:S01]  /*71b80*/  IMAD.MOV.U32 R77, RZ, RZ, R134 ;  /* 0x000000ffff4d7224 */ /* 0x000fe200078e0086 */
[----:B------:R-:W4:Y:S01]  /*71b90*/  LDL R195, [R1+0xc54] ;  /* 0x000c540001c37983 */ /* 0x000f220000100800 */
[----:B------:R-:W-:-:S03]  /*71ba0*/  IMAD.MOV.U32 R65, RZ, RZ, R132 ;  /* 0x000000ffff417224 */ /* 0x000fc600078e0084 */
        /* <DEDUP_REMOVED lines=20> */
[----:B---3--:R-:W-:-:S03]  /*71cf0*/  MOV R73, R132 ;  /* 0x0000008400497202 */ /* 0x008fc60000000f00 */
[----:B------:R-:W3:Y:S01]  /*71d00*/  LDL.LU R159, [R1+0x55c] ;  /* 0x00055c00019f7983 */ /* 0x000ee20000300800 */
[----:B----4-:R-:W-:Y:S01]  /*71d10*/  IMAD.MOV.U32 R76, RZ, RZ, R133 ;  /* 0x000000ffff4c7224 */ /* 0x010fe200078e0085 */
[----:B------:R-:W-:Y:S02]  /*71d20*/  MOV R64, R135 ;  /* 0x0000008700407202 */ /* 0x000fe40000000f00 */
[----:B------:R-:W4:Y:S01]  /*71d30*/  LDL.LU R164, [R1+0x570] ;  /* 0x0005700001a47983 */ /* 0x000f220000300800 */
[----:B------:R-:W-:-:S03]  /*71d40*/  IMAD.MOV.U32 R3, RZ, RZ, R134 ;  /* 0x000000ffff037224 */ /* 0x000fc600078e0086 */
        /* <DEDUP_REMOVED lines=9> */
[----:B------:R1:W-:Y:S01]  /*71de0*/  STL [R1+0x5bc8], R73 ;  /* 0x005bc84901007387 */ /* 0x0003e20000100800 */
[----:B------:R-:W-:Y:S03]  /*71df0*/  HMMA.1688.F32.TF32 R132, R236, R12, R136 ;  /* 0x0000000cec84723c */ /* 0x000fe60000081088 */
[----:B------:R-:W4:Y:S04]  /*71e00*/  LDL.LU R136, [R1+0x530] ;  /* 0x0005300001887983 */ /* 0x000f280000300800 */
[----:B------:R-:W4:Y:S04]  /*71e10*/  LDL.LU R137, [R1+0x534] ;  /* 0x0005340001897983 */ /* 0x000f280000300800 */
[----:B------:R-:W4:Y:S04]  /*71e20*/  LDL.LU R138, [R1+0x538] ;  /* 0x00053800018a7983 */ /* 0x000f280000300800 */
[----:B------:R-:W4:Y:S09]  /*71e30*/  LDL.LU R139, [R1+0x53c] ;  /* 0x00053c00018b7983 */ /* 0x000f320000300800 */
[----:B-1----:R-:W-:Y:S01]  /*71e40*/  IMAD.MOV.U32 R92, RZ, RZ, R132 ;  /* 0x000000ffff5c7224 */ /* 0x002fe200078e0084 */
[----:B------:R-:W-:Y:S01]  /*71e50*/  MOV R69, R134 ;  /* 0x0000008600457202 */ /* 0x000fe20000000f00 */
[----:B------:R-:W-:-:S02]  /*71e60*/  IMAD.MOV.U32 R88, RZ, RZ, R133 ;  /* 0x000000ffff587224 */ /* 0x000fc400078e0085 */
[----:B------:R-:W-:Y:S02]  /*71e70*/  IMAD.MOV.U32 R72, RZ, RZ, R135 ;  /* 0x000000ffff487224 */ /* 0x000fe400078e0087 */
[----:B------:R-:W-:Y:S01]  /*71e80*/  HMMA.1688.F32.TF32 R132, R236, R28, R240 ;  /* 0x0000001cec84723c */ /* 0x000fe200000810f0 */
[----:B------:R-:W4:Y:S06]  /*71e90*/  LDL.LU R240, [R1+0x520] ;  /* 0x0005200001f07983 */ /* 0x000f2c0000300800 */
[----:B------:R-:W-:Y:S01]  /*71ea0*/  MOV R241, R126 ;  /* 0x0000007e00f17202 */ /* 0x000fe20000000f00 */
[----:B------:R-:W-:Y:S01]  /*71eb0*/  IMAD.MOV.U32 R242, RZ, RZ, R130 ;  /* 0x000000fffff27224 */ /* 0x000fe200078e0082 */
[----:B------:R-:W4:Y:S01]  /*71ec0*/  LDL.LU R126, [R1+0x5f5c] ;  /* 0x005f5c00017e7983 */ /* 0x000f220000300800 */
[----:B------:R-:W-:-:S03]  /*71ed0*/  IMAD.MOV.U32 R243, RZ, RZ, R131 ;  /* 0x000000fffff37224 */ /* 0x000fc600078e0083 */
[----:B------:R-:W4:Y:S04]  /*71ee0*/  LDL.LU R130, [R1+0x5f58] ;  /* 0x005f580001827983 */ /* 0x000f280000300800 */
[----:B------:R-:W4:Y:S07]  /*71ef0*/  LDL.LU R131, [R1+0x5f54] ;  /* 0x005f540001837983 */ /* 0x000f2e0000300800 */
[----:B------:R-:W-:Y:S01]  /*71f00*/  IMAD.MOV.U32 R84, RZ, RZ, R132 ;  /* 0x000000ffff547224 */ /* 0x000fe200078e0084 */
[----:B------:R-:W-:Y:S01]  /*71f10*/  MOV R81, R133 ;  /* 0x0000008500517202 */ /* 0x000fe20000000f00 */
[----:B------:R-:W-:-:S02]  /*71f20*/  IMAD.MOV.U32 R85, RZ, RZ, R134 ;  /* 0x000000ffff557224 */ /* 0x000fc400078e0086 */
[----:B------:R-:W-:Y:S02]  /*71f30*/  IMAD.MOV.U32 R89, RZ, RZ, R135 ;  /* 0x000000ffff597224 */ /* 0x000fe400078e0087 */
[C---:B--2---:R-:W-:Y:S08]  /*71f40*/  HMMA.1688.F32.TF32 R132, R236.reuse, R36, R168 ;  /* 0x00000024ec84723c */ /* 0x044ff000000810a8 */
[C---:B---3--:R-:W-:Y:S11]  /*71f50*/  HMMA.1688.F32.TF32 R156, R236.reuse, R60, R156 ;  /* 0x0000003cec9c723c */ /* 0x048ff6000008109c */
[----:B------:R-:W-:Y:S05]  /*71f60*/  @!UPT UIADD3 URZ, URZ, URZ, URZ ;  /* 0x0000003f3f3ff290 */ /* 0x000fea000fffe03f */
[----:B------:R-:W-:Y:S01]  /*71f70*/  MOV R68, R132 ;  /* 0x0000008400447202 */ /* 0x000fe20000000f00 */
[----:B------:R-:W-:Y:S01]  /*71f80*/  IMAD.MOV.U32 R65, RZ, RZ, R133 ;  /* 0x000000ffff417224 */ /* 0x000fe200078e0085 */
[----:B------:R-:W-:Y:S01]  /*71f90*/  MOV R93, R135 ;  /* 0x00000087005d7202 */ /* 0x000fe20000000f00 */
[----:B------:R-:W-:Y:S02]  /*71fa0*/  IMAD.MOV.U32 R0, RZ, RZ, R134 ;  /* 0x000000ffff007224 */ /* 0x000fe400078e0086 */
[C---:B----4-:R-:W-:Y:S08]  /*71fb0*/  HMMA.1688.F32.TF32 R132, R236.reuse, R40, R164 ;  /* 0x00000028ec84723c */ /* 0x050ff000000810a4 */
[----:B------:R-:W-:Y:S01]  /*71fc0*/  HMMA.1688.F32.TF32 R160, R236, R44, R160 ;  /* 0x0000002ceca0723c */ /* 0x000fe200000810a0 */
[----:B------:R-:W-:Y:S01]  /*71fd0*/  MOV R180, R26 ;  /* 0x0000001a00b47202 */ /* 0x000fe20000000f00 */
[----:B------:R-:W-:Y:S01]  /*71fe0*/  IMAD.MOV.U32 R181, RZ, RZ, R27 ;  /* 0x000000ffffb57224 */ /* 0x000fe200078e001b */
[----:B------:R-:W-:Y:S01]  /*71ff0*/  MOV R183, R46 ;  /* 0x0000002e00b77202 */ /* 0x000fe20000000f00 */
[----:B------:R-:W-:-:S02]  /*72000*/  IMAD.MOV.U32 R182, RZ, RZ, R47 ;  /* 0x000000ffffb67224 */ /* 0x000fc400078e002f */
[----:B------:R-:W-:Y:S01]  /*72010*/  IMAD.MOV.U32 R184, RZ, RZ, R50 ;  /* 0x000000ffffb87224 */ /* 0x000fe200078e0032 */
[----:B------:R-:W-:-:S09]  /*72020*/  MOV R186, R63 ;  /* 0x0000003f00ba7202 */ /* 0x000fd20000000f00 */
[----:B------:R-:W-:Y:S01]  /*72030*/  IMAD.MOV.U32 R76, RZ, RZ, R132 ;  /* 0x000000ffff4c7224 */ /* 0x000fe200078e0084 */
[----:B------:R-:W-:Y:S01]  /*72040*/  MOV R80, R134 ;  /* 0x0000008600507202 */ /* 0x000fe20000000f00 */
[----:B------:R-:W-:Y:S02]  /*72050*/  IMAD.MOV.U32 R73, RZ, RZ, R133 ;  /* 0x000000ffff497224 */ /* 0x000fe400078e0085 */
[----:B------:R-:W-:Y:S02]  /*72060*/  IMAD.MOV.U32 R185, RZ, RZ, R51 ;  /* 0x000000ffffb97224 */ /* 0x000fe400078e0033 */
[----:B------:R-:W-:Y:S01]  /*72070*/  IMAD.MOV.U32 R187, RZ, RZ, R62 ;  /* 0x000000ffffbb7224 */ /* 0x000fe200078e003e */
[----:B------:R-:W-:Y:S01]  /*72080*/  MOV R189, R42 ;  /* 0x0000002a00bd7202 */ /* 0x000fe20000000f00 */
[----:B------:R-:W-:Y:S02]  /*72090*/  IMAD.MOV.U32 R77, RZ, RZ, R135 ;  /* 0x000000ffff4d7224 */ /* 0x000fe400078e0087 */
[----:B------:R-:W-:-:S02]  /*720a0*/  IMAD.MOV.U32 R188, RZ, RZ, R43 ;  /* 0x000000ffffbc7224 */ /* 0x000fc400078e002b */
[----:B------:R-:W-:Y:S01]  /*720b0*/  IMAD.MOV.U32 R190, RZ, RZ, R59 ;  /* 0x000000ffffbe7224 */ /* 0x000fe200078e003b */
[----:B------:R-:W-:Y:S01]  /*720c0*/  MOV R196, R23 ;  /* 0x0000001700c47202 */ /* 0x000fe20000000f00 */
[----:B------:R-:W-:Y:S01]  /*720d0*/  IMAD.MOV.U32 R191, RZ, RZ, R58 ;  /* 0x000000ffffbf7224 */ /* 0x000fe200078e003a */
[----:B------:R-:W-:Y:S04]  /*720e0*/  STL.64 [R1+0x560], R160 ;  /* 0x000560a001007387 */ /* 0x000fe80000100a00 */
[----:B------:R-:W-:Y:S04]  /*720f0*/  STL.64 [R1+0x568], R162 ;  /* 0x000568a201007387 */ /* 0x000fe80000100a00 */
[----:B------:R1:W-:Y:S04]  /*72100*/  STL.64 [R1+0x550], R156 ;  /* 0x0005509c01007387 */ /* 0x0003e80000100a00 */
[----:B------:R2:W-:Y:S01]  /*72110*/  STL.64 [R1+0x558], R158 ;  /* 0x0005589e01007387 */ /* 0x0005e20000100a00 */
        /* <DEDUP_REMOVED lines=11> */
[----:B------:R-:W-:Y:S02]  /*721d0*/  IMAD.MOV.U32 R203, RZ, RZ, R10 ;  /* 0x000000ffffcb7224 */ /* 0x000fe400078e000a */
[----:B------:R-:W-:Y:S01]  /*721e0*/  IMAD.MOV.U32 R220, RZ, RZ, R66 ;  /* 0x000000ffffdc7224 */ /* 0x000fe200078e0042 */
[----:B------:R-:W-:Y:S01]  /*721f0*/  LDS R237, [R2+0x43800] ;  /* 0x0438000002ed7984 */ /* 0x000fe20000000800 */
[----:B------:R-:W-:Y:S02]  /*72200*/  IMAD.MOV.U32 R221, RZ, RZ, R86 ;  /* 0x000000ffffdd7224 */ /* 0x000fe400078e0056 */
[----:B------:R-:W-:Y:S01]  /*72210*/  IMAD.MOV.U32 R223, RZ, RZ, R67 ;  /* 0x000000ffffdf7224 */ /* 0x000fe200078e0043 */
[----:B------:R-:W3:Y:S01]  /*72220*/  LDS R239, [R2+0x43c00] ;  /* 0x043c000002ef7984 */ /* 0x000ee20000000800 */
[----:B------:R-:W-:Y:S07]  /*72230*/  HMMA.1688.F32.TF32 R132, R232, R130, R244 ;  /* 0x00000082e884723c */ /* 0x000fee00000810f4 */
[----:B------:R-:W-:-:S02]  /*72240*/  IMAD.MOV.U32 R244, RZ, RZ, R127 ;  /* 0x000000fffff47224 */ /* 0x000fc400078e007f */
[----:B------:R-:W4:Y:S01]  /*72250*/  LDL.LU R127, [R1+0x5f50] ;  /* 0x005f5000017f7983 */ /* 0x000f220000300800 */
[----:B------:R-:W-:Y:S01]  /*72260*/  MOV R246, R122 ;  /* 0x0000007a00f67202 */ /* 0x000fe20000000f00 */
[----:B------:R-:W-:Y:S11]  /*72270*/  IMAD.MOV.U32 R247, RZ, RZ, R123 ;  /* 0x000000fffff77224 */ /* 0x000ff600078e007b */
[----:B------:R-:W-:Y:S01]  /*72280*/  @!UPT UIADD3 URZ, URZ, URZ, URZ ;  /* 0x0000003f3f3ff290 */ /* 0x000fe2000fffe03f */
        /* <DEDUP_REMOVED lines=13> */
[----:B-1----:R-:W-:-:S03]  /*72360*/  IMAD.MOV.U32 R156, RZ, RZ, R90 ;  /* 0x000000ffff9c7224 */ /* 0x002fc600078e005a */
[----:B------:R-:W3:Y:S01]  /*72370*/  LDL.LU R160, [R1+0x4e0] ;  /* 0x0004e00001a07983 */ /* 0x000ee20000300800 */
[----:B------:R-:W-:-:S03]  /*72380*/  IMAD.MOV.U32 R157, RZ, RZ, R91 ;  /* 0x000000ffff9d7224 */ /* 0x000fc600078e005b */
[----:B------:R-:W3:Y:S01]  /*72390*/  LDL.LU R161, [R1+0x4e4] ;  /* 0x0004e40001a17983 */ /* 0x000ee20000300800 */
[----:B--2---:R-:W-:-:S03]  /*723a0*/  MOV R158, R94 ;  /* 0x0000005e009e7202 */ /* 0x004fc60000000f00 */
[----:B------:R-:W2:Y:S01]  /*723b0*/  LDL.LU R162, [R1+0x4e8] ;  /* 0x0004e80001a27983 */ /* 0x000ea20000300800 */
[----:B------:R-:W-:-:S03]  /*723c0*/  IMAD.MOV.U32 R159, RZ, RZ, R95 ;  /* 0x000000ffff9f7224 */ /* 0x000fc600078e005f */
[----:B------:R-:W2:Y:S04]  /*723d0*/  LDL.LU R163, [R1+0x4ec] ;  /* 0x0004ec0001a37983 */ /* 0x000ea80000300800 */
[----:B------:R-:W2:Y:S04]  /*723e0*/  LDL.LU R90, [R1+0x5f44] ;  /* 0x005f4400015a7983 */ /* 0x000ea80000300800 */
[----:B------:R-:W2:Y:S04]  /*723f0*/  LDL.LU R91, [R1+0x5f40] ;  /* 0x005f4000015b7983 */ /* 0x000ea80000300800 */
[----:B------:R-:W2:Y:S04]  /*72400*/  LDL.LU R94, [R1+0x5f3c] ;  /* 0x005f3c00015e7983 */ /* 0x000ea80000300800 */
[----:B------:R-:W2:Y:S01]  /*72410*/  LDL.LU R95, [R1+0x5f38] ;  /* 0x005f3800015f7983 */ /* 0x000ea20000300800 */
[----:B----4-:R-:W-:Y:S07]  /*72420*/  HMMA.1688.F32.TF32 R132, R232, R126, R136 ;  /* 0x0000007ee884723c */ /* 0x010fee0000081088 */
[----:B------:R-:W-:Y:S01]  /*72430*/  IMAD.MOV.U32 R136, RZ, RZ, R98 ;  /* 0x000000ffff887224 */ /* 0x000fe200078e0062 */
[----:B------:R-:W-:Y:S01]  /*72440*/  MOV R137, R118 ;  /* 0x0000007600897202 */ /* 0x000fe20000000f00 */
[----:B------:R-:W4:Y:S01]  /*72450*/  LDL.LU R98, [R1+0x5f34] ;  /* 0x005f340001627983 */ /* 0x000f220000300800 */
[----:B------:R-:W-:-:S03]  /*72460*/  IMAD.MOV.U32 R138, RZ, RZ, R119 ;  /* 0x000000ffff8a7224 */ /* 0x000fc600078e0077 */
[----:B------:R-:W2:Y:S04]  /*72470*/  LDL.LU R118, [R1+0x5f30] ;  /* 0x005f300001767983 */ /* 0x000ea80000300800 */
[----:B------:R-:W2:Y:S01]  /*72480*/  LDL.LU R119, [R1+0x5f2c] ;  /* 0x005f2c0001777983 */ /* 0x000ea20000300800 */
[----:B------:R-:W-:-:S03]  /*72490*/  IMAD.MOV.U32 R139, RZ, RZ, R99 ;  /* 0x000000ffff8b7224 */ /* 0x000fc600078e0063 */
[----:B------:R-:W4:Y:S03]  /*724a0*/  LDL.LU R99, [R1+0x5f28] ;  /* 0x005f280001637983 */ /* 0x000f260000300800 */
[----:B------:R-:W-:Y:S01]  /*724b0*/  IMAD.MOV.U32 R121, RZ, RZ, R132 ;  /* 0x000000ffff797224 */ /* 0x000fe200078e0084 */
[----:B------:R-:W-:Y:S01]  /*724c0*/  MOV R120, R133 ;  /* 0x0000008500787202 */ /* 0x000fe20000000f00 */
[----:B------:R-:W-:Y:S02]  /*724d0*/  IMAD.MOV.U32 R117, RZ, RZ, R134 ;  /* 0x000000ffff757224 */ /* 0x000fe400078e0086 */
[----:B------:R-:W-:Y:S02]  /*724e0*/  IMAD.MOV.U32 R116, RZ, RZ, R135 ;  /* 0x000000ffff747224 */ /* 0x000fe400078e0087 */
[----:B---3--:R-:W-:Y:S07]  /*724f0*/  HMMA.1688.F32.TF32 R132, R232, R122, R240 ;  /* 0x0000007ae884723c */ /* 0x008fee00000810f0 */
[----:B------:R-:W-:Y:S01]  /*72500*/  MOV R240, R102 ;  /* 0x0000006600f07202 */ /* 0x000fe20000000f00 */
[----:B------:R-:W-:Y:S01]  /*72510*/  IMAD.MOV.U32 R241, RZ, RZ, R110 ;  /* 0x000000fffff17224 */ /* 0x000fe200078e006e */
[----:B------:R-:W3:Y:S01]  /*72520*/  LDL.LU R102, [R1+0x5f24] ;  /* 0x005f240001667983 */ /* 0x000ee20000300800 */
[----:B------:R-:W-:Y:S01]  /*72530*/  IMAD.MOV.U32 R242, RZ, RZ, R114 ;  /* 0x000000fffff27224 */ /* 0x000fe200078e0072 */
[----:B------:R-:W-:-:S02]  /*72540*/  MOV R243, R115 ;  /* 0x0000007300f37202 */ /* 0x000fc40000000f00 */
[----:B------:R-:W3:Y:S04]  /*72550*/  LDL.LU R110, [R1+0x5f20] ;  /* 0x005f2000016e7983 */ /* 0x000ee80000300800 */
[----:B------:R-:W3:Y:S04]  /*72560*/  LDL.LU R114, [R1+0x5f1c] ;  /* 0x005f1c0001727983 */ /* 0x000ee80000300800 */
[----:B------:R-:W3:Y:S03]  /*72570*/  LDL.LU R115, [R1+0x5f18] ;  /* 0x005f180001737983 */ /* 0x000ee60000300800 */
[----:B------:R-:W-:Y:S01]  /*72580*/  MOV R113, R132 ;  /* 0x0000008400717202 */ /* 0x000fe20000000f00 */
[----:B------:R-:W-:Y:S01]  /*72590*/  IMAD.MOV.U32 R112, RZ, RZ, R133 ;  /* 0x000000ffff707224 */ /* 0x000fe200078e0085 */
[----:B------:R-:W-:Y:S01]  /*725a0*/  MOV R108, R135 ;  /* 0x00000087006c7202 */ /* 0x000fe20000000f00 */
[----:B------:R-:W-:-:S02]  /*725b0*/  IMAD.MOV.U32 R109, RZ, RZ, R134 ;  /* 0x000000ffff6d7224 */ /* 0x000fc400078e0086 */
[----:B--2---:R-:W-:Y:S07]  /*725c0*/  HMMA.1688.F32.TF32 R132, R232, R118, R244 ;  /* 0x00000076e884723c */ /* 0x004fee00000810f4 */
[----:B------:R-:W-:Y:S02]  /*725d0*/  IMAD.MOV.U32 R244, RZ, RZ, R111 ;  /* 0x000000fffff47224 */ /* 0x000fe400078e006f */
[----:B------:R-:W2:Y:S01]  /*725e0*/  LDL.LU R111, [R1+0x5f14] ;  /* 0x005f1400016f7983 */ /* 0x000ea20000300800 */
[----:B------:R-:W-:Y:S01]  /*725f0*/  MOV R245, R103 ;  /* 0x0000006700f57202 */ /* 0x000fe20000000f00 */
[----:B------:R-:W-:-:S02]  /*72600*/  IMAD.MOV.U32 R246, RZ, RZ, R106 ;  /* 0x000000fffff67224 */ /* 0x000fc400078e006a */
[----:B------:R-:W4:Y:S01]  /*72610*/  LDL.LU R103, [R1+0x5f10] ;  /* 0x005f100001677983 */ /* 0x000f220000300800 */
[----:B------:R-:W-:-:S03]  /*72620*/  IMAD.MOV.U32 R247, RZ, RZ, R107 ;  /* 0x000000fffff77224 */ /* 0x000fc600078e006b */
[----:B------:R-:W4:Y:S04]  /*72630*/  LDL.LU R106, [R1+0x5f0c] ;  /* 0x005f0c00016a7983 */ /* 0x000f280000300800 */
[----:B------:R-:W4:Y:S03]  /*72640*/  LDL.LU R107, [R1+0x5f08] ;  /* 0x005f0800016b7983 */ /* 0x000f260000300800 */
[----:B------:R-:W-:Y:S01]  /*72650*/  IMAD.MOV.U32 R105, RZ, RZ, R132 ;  /* 0x000000ffff697224 */ /* 0x000fe200078e0084 */
[----:B------:R-:W-:Y:S01]  /*72660*/  MOV R101, R134 ;  /* 0x0000008600657202 */ /* 0x000fe20000000f00 */
[----:B------:R-:W-:Y:S02]  /*72670*/  IMAD.MOV.U32 R104, RZ, RZ, R133 ;  /* 0x000000ffff687224 */ /* 0x000fe400078e0085 */
[----:B------:R-:W-:-:S02]  /*72680*/  IMAD.MOV.U32 R100, RZ, RZ, R135 ;  /* 0x000000ffff647224 */ /* 0x000fc400078e0087 */
[C---:B---3--:R-:W-:Y:S11]  /*72690*/  HMMA.1688.F32.TF32 R132, R232.reuse, R114, R168 ;  /* 0x00000072e884723c */ /* 0x048ff600000810a8 */
[----:B------:R-:W-:Y:S11]  /*726a0*/  @!UPT UIADD3 URZ, URZ, URZ, URZ ;  /* 0x0000003f3f3ff290 */ /* 0x000ff6000fffe03f */
[----:B------:R-:W-:Y:S02]  /*726b0*/  @!UPT UIADD3 URZ, URZ, URZ, URZ ;  /* 0x0000003f3f3ff290 */ /* 0x000fe4000fffe03f */
[----:B------:R-:W-:Y:S01]  /*726c0*/  MOV R129, R132 ;  /* 0x0000008400817202 */ /* 0x000fe20000000f00 */
[----:B------:R-:W-:Y:S01]  /*726d0*/  IMAD.MOV.U32 R128, RZ, RZ, R133 ;  /* 0x000000ffff807224 */ /* 0x000fe200078e0085 */
[----:B------:R-:W-:Y:S01]  /*726e0*/  MOV R124, R135 ;  /* 0x00000087007c7202 */ /* 0x000fe20000000f00 */
[----:B------:R-:W-:Y:S02]  /*726f0*/  IMAD.MOV.U32 R125, RZ, RZ, R134 ;  /* 0x000000ffff7d7224 */ /* 0x000fe400078e0086 */
[C---:B--2---:R-:W-:Y:S11]  /*72700*/  HMMA.1688.F32.TF32 R132, R232.reuse, R110, R164 ;  /* 0x0000006ee884723c */ /* 0x044ff600000810a4 */
[----:B------:R-:W-:Y:S11]  /*72710*/  @!UPT UIADD3 URZ, URZ, URZ, URZ ;  /* 0x0000003f3f3ff290 */ /* 0x000ff6000fffe03f */
[----:B------:R-:W-:Y:S02]  /*72720*/  @!UPT UIADD3 URZ, URZ, URZ, URZ ;  /* 0x0000003f3f3ff290 */ /* 0x000fe4000fffe03f */
[----:B------:R-:W-:Y:S01]  /*72730*/  IMAD.MOV.U32 R97, RZ, RZ, R132 ;  /* 0x000000ffff617224 */ /* 0x000fe200078e0084 */
[----:B------:R-:W-:Y:S01]  /*72740*/  MOV R61, R134 ;  /* 0x00000086003d7202 */ /* 0x000fe20000000f00 */
[----:B------:R-:W-:Y:S02]  /*72750*/  IMAD.MOV.U32 R96, RZ, RZ, R133 ;  /* 0x000000ffff607224 */ /* 0x000fe400078e0085 */
[----:B------:R-:W-:Y:S02]  /*72760*/  IMAD.MOV.U32 R60, RZ, RZ, R135 ;  /* 0x000000ffff3c7224 */ /* 0x000fe400078e0087 */
[----:B----4-:R-:W-:Y:S07]  /*72770*/  HMMA.1688.F32.TF32 R132, R232, R106, R160 ;  /* 0x0000006ae884723c */ /* 0x010fee00000810a0 */
[----:B------:R-:W-:Y:S01]  /*72780*/  IMAD.MOV.U32 R160, RZ, RZ, R35 ;  /* 0x000000ffffa07224 */ /* 0x000fe200078e0023 */
[----:B------:R-:W-:Y:S01]  /*72790*/  MOV R161, R34 ;  /* 0x0000002200a17202 */ /* 0x000fe20000000f00 */
[----:B------:R-:W-:-:S02]  /*727a0*/  IMAD.MOV.U32 R162, RZ, RZ, R54 ;  /* 0x000000ffffa27224 */ /* 0x000fc400078e0036 */
[----:B------:R-:W-:Y:S11]  /*727b0*/  IMAD.MOV.U32 R163, RZ, RZ, R55 ;  /* 0x000000ffffa37224 */ /* 0x000ff600078e0037 */
        /* <DEDUP_REMOVED lines=28> */
[----:B------:R-:W-:Y:S01]  /*72980*/  MOV R17, R132 ;  /* 0x0000008400117202 */ /* 0x000fe20000000f00 */
[----:B------:R-:W-:Y:S01]  /*72990*/  IMAD.MOV.U32 R16, RZ, RZ, R133 ;  /* 0x000000ffff107224 */ /* 0x000fe200078e0085 */
[----:B------:R-:W-:Y:S01]  /*729a0*/  MOV R12, R135 ;  /* 0x00000087000c7202 */ /* 0x000fe20000000f00 */
[----:B------:R-:W-:Y:S01]  /*729b0*/  IMAD.MOV.U32 R13, RZ, RZ, R134 ;  /* 0x000000ffff0d7224 */ /* 0x000fe200078e0086 */
[----:B------:R-:W4:Y:S01]  /*729c0*/  LDL.LU R59, [R1+0x5ebc] ;  /* 0x005ebc00013b7983 */ /* 0x000f220000300800 */
[----:B------:R-:W-:Y:S03]  /*729d0*/  HMMA.1688.F32.TF32 R132, R232, R98, R136 ;  /* 0x00000062e884723c */ /* 0x000fe60000081088 */
        /* <DEDUP_REMOVED lines=10> */
[----:B------:R-:W-:-:S02]  /*72a80*/  IMAD.MOV.U32 R20, RZ, RZ, R135 ;  /* 0x000000ffff147224 */ /* 0x000fc400078e0087 */
[C---:B------:R-:W-:Y:S01]  /*72a90*/  HMMA.1688.F32.TF32 R132, R232.reuse, R94, R240 ;  /* 0x0000005ee884723c */ /* 0x040fe200000810f0 */
[----:B------:R-:W4:Y:S04]  /*72aa0*/  LDL.LU R7, [R1+0x5e9c] ;  /* 0x005e9c0001077983 */ /* 0x000f280000300800 */
[----:B------:R-:W4:Y:S11]  /*72ab0*/  LDL.LU R6, [R1+0x5e98] ;  /* 0x005e980001067983 */ /* 0x000f360000300800 */
[----:B------:R-:W-:Y:S08]  /*72ac0*/  @!UPT UIADD3 URZ, URZ, URZ, URZ ;  /* 0x0000003f3f3ff290 */ /* 0x000ff0000fffe03f */
[----:B------:R-:W-:Y:S01]  /*72ad0*/  IMAD.MOV.U32 R33, RZ, RZ, R132 ;  /* 0x000000ffff217224 */ /* 0x000fe200078e0084 */
[----:B------:R-:W-:Y:S01]  /*72ae0*/  MOV R32, R133 ;  /* 0x0000008500207202 */ /* 0x000fe20000000f00 */
[----:B------:R-:W-:Y:S02]  /*72af0*/  IMAD.MOV.U32 R29, RZ, RZ, R134 ;  /* 0x000000ffff1d7224 */ /* 0x000fe400078e0086 */
[----:B------:R-:W-:Y:S02]  /*72b00*/  IMAD.MOV.U32 R28, RZ, RZ, R135 ;  /* 0x000000ffff1c7224 */ /* 0x000fe400078e0087 */
[----:B------:R-:W-:Y:S11]  /*72b10*/  HMMA.1688.F32.TF32 R132, R232, R90, R244 ;  /* 0x0000005ae884723c */ /* 0x000ff600000810f4 */
[----:B------:R-:W-:Y:S11]  /*72b20*/  @!UPT UIADD3 URZ, URZ, URZ, URZ ;  /* 0x0000003f3f3ff290 */ /* 0x000ff6000fffe03f */
[----:B------:R-:W-:Y:S02]  /*72b30*/  @!UPT UIADD3 URZ, URZ, URZ, URZ ;  /* 0x0000003f3f3ff290 */ /* 0x000fe4000fffe03f */
[----:B------:R-:W-:Y:S01]  /*72b40*/  MOV R41, R132 ;  /* 0x0000008400297202 */ /* 0x000fe20000000f00 */
[----:B------:R-:W-:Y:S01]  /*72b50*/  IMAD.MOV.U32 R40, RZ, RZ, R133 ;  /* 0x000000ffff287224 */ /* 0x000fe200078e0085 */
[----:B------:R-:W-:Y:S01]  /*72b60*/  MOV R36, R135 ;  /* 0x0000008700247202 */ /* 0x000fe20000000f00 */
[----:B------:R-:W-:Y:S01]  /*72b70*/  IMAD.MOV.U32 R37, RZ, RZ, R134 ;  /* 0x000000ffff257224 */ /* 0x000fe200078e0086 */
[----:B--2---:R-:W-:Y:S01]  /*72b80*/  MOV R201, R14 ;  /* 0x0000000e00c97202 */ /* 0x004fe20000000f00 */
[----:B---3--:R-:W-:Y:S02]  /*72b90*/  IMAD.MOV.U32 R200, RZ, RZ, R15 ;  /* 0x000000ffffc87224 */ /* 0x008fe400078e000f */
[----:B------:R-:W2:Y:S04]  /*72ba0*/  LDL.LU R15, [R1+0x5e94] ;  /* 0x005e9400010f7983 */ /* 0x000ea80000300800 */
[----:B------:R-:W3:Y:S04]  /*72bb0*/  LDL.LU R14, [R1+0x5e90] ;  /* 0x005e9000010e7983 */ /* 0x000ee80000300800 */
[----:B------:R-:W3:Y:S04]  /*72bc0*/  LDL.LU R11, [R1+0x5e8c] ;  /* 0x005e8c00010b7983 */ /* 0x000ee80000300800 */
[----:B------:R-:W3:Y:S01]  /*72bd0*/  LDL.LU R10, [R1+0x5e88] ;  /* 0x005e8800010a7983 */ /* 0x000ee20000300800 */
[----:B----4-:R-:W-:Y:S01]  /*72be0*/  MOV R207, R54 ;  /* 0x0000003600cf7202 */ /* 0x010fe20000000f00 */
[----:B------:R-:W-:-:S02]  /*72bf0*/  IMAD.MOV.U32 R206, RZ, RZ, R55 ;  /* 0x000000ffffce7224 */ /* 0x000fc400078e0037 */
[----:B------:R-:W-:Y:S01]  /*72c00*/  IMAD.MOV.U32 R205, RZ, RZ, R26 ;  /* 0x000000ffffcd7224 */ /* 0x000fe200078e001a */
[----:B------:R-:W-:Y:S02]  /*72c10*/  MOV R204, R27 ;  /* 0x0000001b00cc7202 */ /* 0x000fe40000000f00 */
[----:B------:R-:W4:Y:S04]  /*72c20*/  LDL.LU R27, [R1+0x5e84] ;  /* 0x005e8400011b7983 */ /* 0x000f280000300800 */
[----:B------:R-:W4:Y:S04]  /*72c30*/  LDL.LU R26, [R1+0x5e80] ;  /* 0x005e8000011a7983 */ /* 0x000f280000300800 */
[----:B------:R-:W4:Y:S01]  /*72c40*/  LDL.LU R55, [R1+0x5e7c] ;  /* 0x005e7c0001377983 */ /* 0x000f220000300800 */
[----:B------:R-:W-:Y:S01]  /*72c50*/  MOV R134, R46 ;  /* 0x0000002e00867202 */ /* 0x000fe20000000f00 */
[----:B------:R-:W-:-:S02]  /*72c60*/  IMAD.MOV.U32 R133, RZ, RZ, R50 ;  /* 0x000000ffff857224 */ /* 0x000fc400078e0032 */
[----:B------:R-:W4:Y:S01]  /*72c70*/  LDL.LU R54, [R1+0x5e78] ;  /* 0x005e780001367983 */ /* 0x000f220000300800 */
[----:B------:R-:W-:-:S03]  /*72c80*/  IMAD.MOV.U32 R132, RZ, RZ, R51 ;  /* 0x000000ffff847224 */ /* 0x000fc600078e0033 */
[----:B------:R-:W4:Y:S01]  /*72c90*/  LDL.LU R51, [R1+0x5e74] ;  /* 0x005e740001337983 */ /* 0x000f220000300800 */
[----:B------:R-:W-:-:S03]  /*72ca0*/  IMAD.MOV.U32 R135, RZ, RZ, R47 ;  /* 0x000000ffff877224 */ /* 0x000fc600078e002f */
[----:B------:R-:W4:Y:S04]  /*72cb0*/  LDL.LU R50, [R1+0x5e70] ;  /* 0x005e700001327983 */ /* 0x000f280000300800 */
[----:B------:R-:W4:Y:S01]  /*72cc0*/  LDL.LU R46, [R1+0x5e6c] ;  /* 0x005e6c00012e7983 */ /* 0x000f220000300800 */
[----:B------:R-:W-:-:S03]  /*72cd0*/  MOV R209, R43 ;  /* 0x0000002b00d17202 */ /* 0x000fc60000000f00 */
[----:B------:R-:W4:Y:S01]  /*72ce0*/  LDL.LU R47, [R1+0x5e68] ;  /* 0x005e6800012f7983 */ /* 0x000f220000300800 */
[----:B------:R-:W-:-:S03]  /*72cf0*/  IMAD.MOV.U32 R208, RZ, RZ, R42 ;  /* 0x000000ffffd07224 */ /* 0x000fc600078e002a */
[----:B------:R-:W4:Y:S04]  /*72d00*/  LDL.LU R42, [R1+0x5e64] ;  /* 0x005e6400012a7983 */ /* 0x000f280000300800 */
[----:B------:R-:W4:Y:S01]  /*72d10*/  LDL.LU R43, [R1+0x5e60] ;  /* 0x005e6000012b7983 */ /* 0x000f220000300800 */
[----:B------:R-:W-:Y:S02]  /*72d20*/  IMAD.MOV.U32 R210, RZ, RZ, R62 ;  /* 0x000000ffffd27224 */ /* 0x000fe400078e003e */
[----:B------:R-:W-:Y:S01]  /*72d30*/  IMAD.MOV.U32 R211, RZ, RZ, R63 ;  /* 0x000000ffffd37224 */ /* 0x000fe200078e003f */
[----:B------:R-:W4:Y:S04]  /*72d40*/  LDL.LU R62, [R1+0x5e5c] ;  /* 0x005e5c00013e7983 */ /* 0x000f280000300800 */
[----:B------:R-:W4:Y:S01]  /*72d50*/  LDL.LU R63, [R1+0x5e58] ;  /* 0x005e5800013f7983 */ /* 0x000f220000300800 */
[----:B------:R-:W-:Y:S01]  /*72d60*/  IMAD.MOV.U32 R219, RZ, RZ, R31 ;  /* 0x000000ffffdb7224 */ /* 0x000fe200078e001f */
[----:B------:R-:W-:Y:S01]  /*72d70*/  MOV R218, R30 ;  /* 0x0000001e00da7202 */ /* 0x000fe20000000f00 */
[----:B------:R-:W-:-:S02]  /*72d80*/  IMAD.MOV.U32 R217, RZ, RZ, R39 ;  /* 0x000000ffffd97224 */ /* 0x000fc400078e0027 */
        /* <DEDUP_REMOVED lines=8> */
[----:B------:R-:W-:Y:S01]  /*72e10*/  IMAD.MOV.U32 R229, RZ, RZ, R35 ;  /* 0x000000ffffe57224 */ /* 0x000fe200078e0023 */
[----:B------:R-:W-:Y:S01]  /*72e20*/  MOV R231, R19 ;  /* 0x0000001300e77202 */ /* 0x000fe20000000f00 */
[----:B------:R-:W-:Y:S01]  /*72e30*/  IMAD.MOV.U32 R230, RZ, RZ, R18 ;  /* 0x000000ffffe67224 */ /* 0x000fe200078e0012 */
[----:B--2---:R-:W-:Y:S01]  /*72e40*/  MOV R245, R15 ;  /* 0x0000000f00f57202 */ /* 0x004fe20000000f00 */
[----:B---3--:R-:W-:Y:S02]  /*72e50*/  IMAD.MOV.U32 R244, RZ, RZ, R14 ;  /* 0x000000fffff47224 */ /* 0x008fe400078e000e */
[----:B------:R-:W-:Y:S01]  /*72e60*/  IMAD.MOV.U32 R243, RZ, RZ, R11 ;  /* 0x000000fffff37224 */ /* 0x000fe200078e000b */
[----:B------:R-:W-:Y:S01]  /*72e70*/  MOV R242, R10 ;  /* 0x0000000a00f27202 */ /* 0x000fe20000000f00 */
[----:B----4-:R-:W-:Y:S02]  /*72e80*/  IMAD.MOV.U32 R241, RZ, RZ, R27 ;  /* 0x000000fffff17224 */ /* 0x010fe400078e001b */
[----:B------:R-:W-:Y:S01]  /*72e90*/  IMAD.MOV.U32 R240, RZ, RZ, R26 ;  /* 0x000000fffff07224 */ /* 0x000fe200078e001a */
[----:B------:R-:W-:-:S02]  /*72ea0*/  MOV R171, R55 ;  /* 0x0000003700ab7202 */ /* 0x000fc40000000f00 */
[----:B------:R-:W-:Y:S02]  /*72eb0*/  MOV R136, R46 ;  /* 0x0000002e00887202 */ /* 0x000fe40000000f00 */
[----:B------:R-:W2:Y:S01]  /*72ec0*/  LDL.LU R46, [R1+0x5e54] ;  /* 0x005e5400012e7983 */ /* 0x000ea20000300800 */
[----:B------:R-:W-:-:S03]  /*72ed0*/  IMAD.MOV.U32 R137, RZ, RZ, R47 ;  /* 0x000000ffff897224 */ /* 0x000fc600078e002f */
[----:B------:R-:W2:Y:S01]  /*72ee0*/  LDL.LU R47, [R1+0x5e50] ;  /* 0x005e5000012f7983 */ /* 0x000ea20000300800 */
[----:B------:R-:W-:-:S03]  /*72ef0*/  IMAD.MOV.U32 R138, RZ, RZ, R42 ;  /* 0x000000ffff8a7224 */ /* 0x000fc600078e002a */
[----:B------:R-:W3:Y:S01]  /*72f00*/  LDL.LU R42, [R1+0x5e4c] ;  /* 0x005e4c00012a7983 */ /* 0x000ee20000300800 */
[----:B------:R-:W-:-:S03]  /*72f10*/  MOV R139, R43 ;  /* 0x0000002b008b7202 */ /* 0x000fc60000000f00 */
[----:B------:R-:W3:Y:S04]  /*72f20*/  LDL.LU R43, [R1+0x5e48] ;  /* 0x005e4800012b7983 */ /* 0x000ee80000300800 */
[----:B------:R-:W4:Y:S04]  /*72f30*/  LDL.LU R38, [R1+0x5e44] ;  /* 0x005e440001267983 */ /* 0x000f280000300800 */
[----:B------:R-:W4:Y:S04]  /*72f40*/  LDL.LU R39, [R1+0x5e40] ;  /* 0x005e400001277983 */ /* 0x000f280000300800 */
[----:B------:R-:W2:Y:S04]  /*72f50*/  LDL.LU R30, [R1+0x5e3c] ;  /* 0x005e3c00011e7983 */ /* 0x000ea80000300800 */
        /* <DEDUP_REMOVED lines=27> */
[----:B------:R-:W-:Y:S01]  /*73110*/  IMAD.MOV.U32 R164, RZ, RZ, R70 ;  /* 0x000000ffffa47224 */ /* 0x000fe200078e0046 */
[----:B------:R-:W-:-:S02]  /*73120*/  MOV R165, R71 ;  /* 0x0000004700a57202 */ /* 0x000fc40000000f00 */
[----:B------:R-:W3:Y:S01]  /*73130*/  LDL.LU R67, [R1+0x5dd8] ;  /* 0x005dd80001437983 */ /* 0x000ee20000300800 */
[----:B------:R-:W-:-:S03]  /*73140*/  IMAD.MOV.U32 R166, RZ, RZ, R82 ;  /* 0x000000ffffa67224 */ /* 0x000fc600078e0052 */
[----:B------:R-:W3:Y:S01]  /*73150*/  LDL.LU R70, [R1+0x5dd4] ;  /* 0x005dd40001467983 */ /* 0x000ee20000300800 */
[----:B------:R-:W-:-:S03]  /*73160*/  IMAD.MOV.U32 R167, RZ, RZ, R83 ;  /* 0x000000ffffa77224 */ /* 0x000fc600078e0053 */
[----:B------:R-:W3:Y:S04]  /*73170*/  LDL.LU R71, [R1+0x5dd0] ;  /* 0x005dd00001477983 */ /* 0x000ee80000300800 */
[----:B------:R-:W3:Y:S04]  /*73180*/  LDL.LU R82, [R1+0x5dcc] ;  /* 0x005dcc0001527983 */ /* 0x000ee80000300800 */
[----:B------:R-:W3:Y:S04]  /*73190*/  LDL.LU R83, [R1+0x5dc8] ;  /* 0x005dc80001537983 */ /* 0x000ee80000300800 */
[----:B------:R-:W3:Y:S01]  /*731a0*/  LDL R3, [R1+0xc50] ;  /* 0x000c500001037983 */ /* 0x000ee20000100800 */
[----:B--2---:R-:W-:Y:S11]  /*731b0*/  HMMA.1688.F32.TF32 R136, R232, R86, R136 ;  /* 0x00000056e888723c */ /* 0x004ff60000081088 */
[----:B------:R-:W-:Y:S11]  /*731c0*/  @!UPT UIADD3 URZ, URZ, URZ, URZ ;  /* 0x0000003f3f3ff290 */ /* 0x000ff6000fffe03f */
[----:B------:R-:W-:Y:S02]  /*731d0*/  @!UPT UIADD3 URZ, URZ, URZ, URZ ;  /* 0x0000003f3f3ff290 */ /* 0x000fe4000fffe03f */
[----:B------:R-:W-:Y:S01]  /*731e0*/  MOV R49, R136 ;  /* 0x0000008800317202 */ /* 0x000fe20000000f00 */
[----:B------:R-:W-:Y:S02]  /*731f0*/  IMAD.MOV.U32 R48, RZ, RZ, R137 ;  /* 0x000000ffff307224 */ /* 0x000fe400078e0089 */
[----:B------:R-:W-:Y:S02]  /*73200*/  IMAD.MOV.U32 R136, RZ, RZ, R78 ;  /* 0x000000ffff887224 */ /* 0x000fe400078e004e */
[----:B------:R-:W2:Y:S01]  /*73210*/  LDL.LU R78, [R1+0x5dc4] ;  /* 0x005dc400014e7983 */ /* 0x000ea20000300800 */
[----:B------:R-:W-:Y:S01]  /*73220*/  IMAD.MOV.U32 R137, RZ, RZ, R79 ;  /* 0x000000ffff897224 */ /* 0x000fe200078e004f */
[----:B------:R-:W-:Y:S01]  /*73230*/  MOV R44, R139 ;  /* 0x0000008b002c7202 */ /* 0x000fe20000000f00 */
[----:B------:R-:W-:Y:S01]  /*73240*/  IMAD.MOV.U32 R45, RZ, RZ, R138 ;  /* 0x000000ffff2d7224 */ /* 0x000fe200078e008a */
[----:B------:R-:W2:Y:S01]  /*73250*/  LDL.LU R79, [R1+0x5dc0] ;  /* 0x005dc000014f7983 */ /* 0x000ea20000300800 */
[----:B------:R-:W-:Y:S01]  /*73260*/  MOV R138, R74 ;  /* 0x0000004a008a7202 */ /* 0x000fe20000000f00 */
[----:B------:R-:W-:-:S02]  /*73270*/  IMAD.MOV.U32 R139, RZ, RZ, R75 ;  /* 0x000000ffff8b7224 */ /* 0x000fc400078e004b */
[----:B------:R-:W4:Y:S04]  /*73280*/  LDL.LU R74, [R1+0x5dbc] ;  /* 0x005dbc00014a7983 */ /* 0x000f280000300800 */
[----:B------:R-:W4:Y:S01]  /*73290*/  LDL.LU R75, [R1+0x5db8] ;  /* 0x005db800014b7983 */ /* 0x000f220000300800 */
[C---:B---3--:R-:W-:Y:S11]  /*732a0*/  HMMA.1688.F32.TF32 R168, R232.reuse, R82, R168 ;  /* 0x00000052e8a8723c */ /* 0x048ff600000810a8 */
[----:B------:R-:W-:Y:S11]  /*732b0*/  @!UPT UIADD3 URZ, URZ, URZ, URZ ;  /* 0x0000003f3f3ff290 */ /* 0x000ff6000fffe03f */
[----:B------:R-:W-:Y:S02]  /*732c0*/  @!UPT UIADD3 URZ, URZ, URZ, URZ ;  /* 0x0000003f3f3ff290 */ /* 0x000fe4000fffe03f */
[----:B------:R-:W-:Y:S01]  /*732d0*/  IMAD.MOV.U32 R53, RZ, RZ, R170 ;  /* 0x000000ffff357224 */ /* 0x000fe200078e00aa */
[----:B------:R-:W-:Y:S01]  /*732e0*/  MOV R56, R169 ;  /* 0x000000a900387202 */ /* 0x000fe20000000f00 */
[----:B------:R-:W-:Y:S02]  /*732f0*/  IMAD.MOV.U32 R52, RZ, RZ, R171 ;  /* 0x000000ffff347224 */ /* 0x000fe400078e00ab */
[----:B------:R-:W-:Y:S01]  /*73300*/  IMAD.MOV.U32 R57, RZ, RZ, R168 ;  /* 0x000000ffff397224 */ /* 0x000fe200078e00a8 */
[----:B------:R-:W3:Y:S04]  /*73310*/  LDL.LU.64 R170, [R1+0x5db0] ;  /* 0x005db00001aa7983 */ /* 0x000ee80000300a00 */
[----:B------:R-:W3:Y:S01]  /*73320*/  LDL.LU.64 R168, [R1+0x5da8] ;  /* 0x005da80001a87983 */ /* 0x000ee20000300a00 */
[C---:B------:R-:W-:Y:S08]  /*73330*/  HMMA.1688.F32.TF32 R216, R232.reuse, R70, R216 ;  /* 0x00000046e8d8723c */ /* 0x040ff000000810d8 */
[C---:B------:R-:W-:Y:S08]  /*73340*/  HMMA.1688.F32.TF32 R132, R232.reuse, R34, R132 ;  /* 0x00000022e884723c */ /* 0x040ff00000081084 */
[C---:B--2---:R-:W-:Y:S08]  /*73350*/  HMMA.1688.F32.TF32 R240, R232.reuse, R78, R240 ;  /* 0x0000004ee8f0723c */ /* 0x044ff000000810f0 */
[C---:B----4-:R-:W-:Y:S11]  /*73360*/  HMMA.1688.F32.TF32 R244, R232.reuse, R74, R244 ;  /* 0x0000004ae8f4723c */ /* 0x050ff600000810f4 */
[----:B------:R-:W-:Y:S04]  /*73370*/  @!UPT UIADD3 URZ, URZ, URZ, URZ ;  /* 0x0000003f3f3ff290 */ /* 0x000fe8000fffe03f */
[----:B------:R-:W-:Y:S04]  /*73380*/  STL.64 [R1+0x6a0], R240 ;  /* 0x0006a0f001007387 */ /* 0x000fe80000100a00 */
[----:B------:R1:W-:Y:S04]  /*73390*/  STL.64 [R1+0x6a8], R242 ;  /* 0x0006a8f201007387 */ /* 0x0003e80000100a00 */
[----:B-1----:R-:W2:Y:S04]  /*733a0*/  LDL.LU.64 R242, [R1+0x5da0] ;  /* 0x005da00001f27983 */ /* 0x002ea80000300a00 */
[----:B------:R-:W2:Y:S04]  /*733b0*/  LDL.LU.64 R240, [R1+0x5d98] ;  /* 0x005d980001f07983 */ /* 0x000ea80000300a00 */
[----:B------:R-:W-:Y:S04]  /*733c0*/  STL.64 [R1+0x690], R244 ;  /* 0x000690f401007387 */ /* 0x000fe80000100a00 */
[----:B------:R1:W-:Y:S04]  /*733d0*/  STL.64 [R1+0x698], R246 ;  /* 0x000698f601007387 */ /* 0x0003e80000100a00 */
[----:B-1----:R-:W4:Y:S04]  /*733e0*/  LDL.LU.64 R246, [R1+0x5d90] ;  /* 0x005d900001f67983 */ /* 0x002f280000300a00 */
[----:B------:R-:W4:Y:S04]  /*733f0*/  LDL.LU.64 R244, [R1+0x5d88] ;  /* 0x005d880001f47983 */ /* 0x000f280000300a00 */
[----:B------:R-:W-:Y:S04]  /*73400*/  STL.64 [R1+0x680], R216 ;  /* 0x000680d801007387 */ /* 0x000fe80000100a00 */
[----:B------:R1:W-:Y:S02]  /*73410*/  STL.64 [R1+0x688], R218 ;  /* 0x000688da01007387 */ /* 0x0003e40000100a00 */
[C---:B-1----:R-:W-:Y:S08]  /*73420*/  HMMA.1688.F32.TF32 R216, R232.reuse, R66, R212 ;  /* 0x00000042e8d8723c */ /* 0x042ff000000810d4 */
[C---:B------:R-:W-:Y:S08]  /*73430*/  HMMA.1688.F32.TF32 R212, R232.reuse, R18, R208 ;  /* 0x00000012e8d4723c */ /* 0x040ff000000810d0 */
[C---:B------:R-:W-:Y:S07]  /*73440*/  HMMA.1688.F32.TF32 R208, R232.reuse, R58, R204 ;  /* 0x0000003ae8d0723c */ /* 0x040fee00000810cc */
        /* <DEDUP_REMOVED lines=34> */
[----:B-1----:R-:W-:Y:S02]  /*73670*/  HMMA.1688.F32.TF32 R132, R232, R46, R156 ;  /* 0x0000002ee884723c */ /* 0x002fe4000008109c */
[----:B------:R-:W-:Y:S04]  /*73680*/  STL.64 [R1+0x430], R164 ;  /* 0x000430a401007387 */ /* 0x000fe80000100a00 */
[----:B------:R-:W-:Y:S04]  /*73690*/  STL.64 [R1+0x438], R166 ;  /* 0x000438a601007387 */ /* 0x000fe80000100a00 */
[----:B------:R-:W-:Y:S04]  /*736a0*/  STL.64 [R1+0x420], R160 ;  /* 0x000420a001007387 */ /* 0x000fe80000100a00 */
[----:B------:R-:W-:Y:S01]  /*736b0*/  STL.64 [R1+0x428], R162 ;  /* 0x000428a201007387 */ /* 0x000fe20000100a00 */
[----:B--2---:R-:W-:Y:S08]  /*736c0*/  HMMA.1688.F32.TF32 R240, R236, R130, R240 ;  /* 0x00000082ecf0723c */ /* 0x004ff000000810f0 */
[----:B----4-:R-:W-:Y:S01]  /*736d0*/  HMMA.1688.F32.TF32 R244, R232, R62, R244 ;  /* 0x0000003ee8f4723c */ /* 0x010fe200000810f4 */
[----:B------:R-:W-:Y:S04]  /*736e0*/  LDS R232, [R252+0x43880] ;  /* 0x04388000fce87984 */ /* 0x000fe80000000800 */
[----:B------:R-:W-:Y:S04]  /*736f0*/  LDS R234, [R252+0x43c80] ;  /* 0x043c8000fcea7984 */ /* 0x000fe80000000800 */
[----:B------:R-:W-:Y:S04]  /*73700*/  LDS R233, [R3+0x43880] ;  /* 0x0438800003e97984 */ /* 0x000fe80000000800 */
[----:B------:R-:W1:Y:S10]  /*73710*/  LDS R235, [R3+0x43c80] ;  /* 0x043c800003eb7984 */ /* 0x000e740000000800 */
[----:B------:R-:W-:Y:S04]  /*73720*/  STL.64 [R1+0x5cc0], R246 ;  /* 0x005cc0f601007387 */ /* 0x000fe80000100a00 */
[----:B------:R-:W-:Y:S04]  /*73730*/  STL.64 [R1+0x410], R132 ;  /* 0x0004108401007387 */ /* 0x000fe80000100a00 */
[----:B------:R2:W-:Y:S02]  /*73740*/  STL.64 [R1+0x418], R134 ;  /* 0x0004188601007387 */ /* 0x0005e40000100a00 */
[C---:B--2---:R-:W-:Y:S02]  /*73750*/  HMMA.1688.F32.TF32 R132, R236.reuse, R126, R136 ;  /* 0x0000007eec84723c */ /* 0x044fe40000081088 */
[----:B------:R2:W-:Y:S04]  /*73760*/  STL.64 [R1+0x5cb8], R244 ;  /* 0x005cb8f401007387 */ /* 0x0005e80000100a00 */
[----:B------:R-:W-:Y:S04]  /*73770*/  STL [R1+0x5b48], R243 ;  /* 0x005b48f301007387 */ /* 0x000fe80000100800 */
[----:B------:R-:W4:Y:S11]  /*73780*/  LDL.LU R180, [R1] ;  /* 0x0000000001b47983 */ /* 0x000f360000300800 */
[----:B------:R-:W-:Y:S02]  /*73790*/  @!UPT UIADD3 URZ, URZ, URZ, URZ ;  /* 0x0000003f3f3ff290 */ /* 0x000fe4000fffe03f */
[----:B------:R1:W-:Y:S04]  /*737a0*/  STL.64 [R1+0x400], R132 ;  /* 0x0004008401007387 */ /* 0x0003e80000100a00 */
[----:B------:R1:W-:Y:S04]  /*737b0*/  STL.64 [R1+0x408], R134 ;  /* 0x0004088601007387 */ /* 0x0003e80000100a00 */
        /* <DEDUP_REMOVED lines=71> */
[----:B--2---:R-:W-:Y:S11]  /*73c30*/  HMMA.1688.F32.TF32 R164, R236, R122, R164 ;  /* 0x0000007aeca4723c */ /* 0x004ff600000810a4 */
[----:B------:R-:W-:Y:S11]  /*73c40*/  @!UPT UIADD3 URZ, URZ, URZ, URZ ;  /* 0x0000003f3f3ff290 */ /* 0x000ff6000fffe03f */
[----:B------:R-:W-:Y:S01]  /*73c50*/  @!UPT UIADD3 URZ, URZ, URZ, URZ ;  /* 0x0000003f3f3ff290 */ /* 0x000fe2000fffe03f */
[----:B------:R-:W-:Y:S01]  /*73c60*/  STL [R1+0x3f4], R165 ;  /* 0x0003f4a501007387 */ /* 0x000fe20000100800 */
[----:B------:R-:W-:-:S03]  /*73c70*/  MOV R243, R164 ;  /* 0x000000a400f37202 */ /* 0x000fc60000000f00 */
[----:B------:R1:W-:Y:S04]  /*73c80*/  STL.64 [R1+0x3f8], R166 ;  /* 0x0003f8a601007387 */ /* 0x0003e80000100a00 */
[----:B-1----:R-:W2:Y:S04]  /*73c90*/  LDL.LU.64 R166, [R1+0x5d80] ;  /* 0x005d800001a67983 */ /* 0x002ea80000300a00 */
[----:B------:R-:W2:Y:S04]  /*73ca0*/  LDL.LU.64 R164, [R1+0x5d78] ;  /* 0x005d780001a47983 */ /* 0x000ea80000300a00 */
[----:B------:R-:W-:Y:S04]  /*73cb0*/  STL.64 [R1+0x5cd0], R242 ;  /* 0x005cd0f201007387 */ /* 0x000fe80000100a00 */
[----:B------:R1:W-:Y:S04]  /*73cc0*/  STL.64 [R1+0x5cc8], R240 ;  /* 0x005cc8f001007387 */ /* 0x0003e80000100a00 */
[----:B-1----:R-:W2:Y:S04]  /*73cd0*/  LDL.LU R240, [R1+0x300] ;  /* 0x0003000001f07983 */ /* 0x002ea80000300800 */
[----:B------:R-:W2:Y:S04]  /*73ce0*/  LDL.LU R241, [R1+0x304] ;  /* 0x0003040001f17983 */ /* 0x000ea80000300800 */
[----:B------:R-:W2:Y:S04]  /*73cf0*/  LDL.LU R242, [R1+0x308] ;  /* 0x0003080001f27983 */ /* 0x000ea80000300800 */
[----:B------:R-:W2:Y:S01]  /*73d00*/  LDL.LU R243, [R1+0x30c] ;  /* 0x00030c0001f37983 */ /* 0x000ea20000300800 */
[C---:B---3--:R-:W-:Y:S08]  /*73d10*/  HMMA.1688.F32.TF32 R160, R236.reuse, R118, R160 ;  /* 0x00000076eca0723c */ /* 0x048ff000000810a0 */
[C---:B------:R-:W-:Y:S08]  /*73d20*/  HMMA.1688.F32.TF32 R156, R236.reuse, R114, R156 ;  /* 0x00000072ec9c723c */ /* 0x040ff0000008109c */
[C---:B------:R-:W-:Y:S07]  /*73d30*/  HMMA.1688.F32.TF32 R136, R236.reuse, R110, R136 ;  /* 0x0000006eec88723c */ /* 0x040fee0000081088 */
        /* <DEDUP_REMOVED lines=14> */
[----:B------:R-:W-:Y:S04]  /*73e20*/  STL.64 [R1+0x5d10], R106 ;  /* 0x005d106a01007387 */ /* 0x000fe80000100a00 */
[----:B------:R1:W-:Y:S01]  /*73e30*/  STL.64 [R1+0x5d08], R104 ;  /* 0x005d086801007387 */ /* 0x0003e20000100a00 */
[C---:B--2---:R-:W-:Y:S08]  /*73e40*/  HMMA.1688.F32.TF32 R108, R236.reuse, R106, R240 ;  /* 0x0000006aec6c723c */ /* 0x044ff000000810f0 */
[C---:B-1----:R-:W-:Y:S11]  /*73e50*/  HMMA.1688.F32.TF32 R104, R236.reuse, R102, R244 ;  /* 0x00000066ec68723c */ /* 0x042ff600000810f4 */
[----:B------:R-:W-:Y:S04]  /*73e60*/  @!UPT UIADD3 URZ, URZ, URZ, URZ ;  /* 0x0000003f3f3ff290 */ /* 0x000fe8000fffe03f */
[----:B------:R-:W-:Y:S04]  /*73e70*/  STL.64 [R1+0x3b0], R108 ;  /* 0x0003b06c01007387 */ /* 0x000fe80000100a00 */
[----:B------:R-:W-:Y:S04]  /*73e80*/  STL.64 [R1+0x3b8], R110 ;  /* 0x0003b86e01007387 */ /* 0x000fe80000100a00 */
[----:B------:R-:W-:Y:S04]  /*73e90*/  STL.64 [R1+0x5d00], R102 ;  /* 0x005d006601007387 */ /* 0x000fe80000100a00 */
[----:B------:R1:W-:Y:S04]  /*73ea0*/  STL.64 [R1+0x5cf8], R100 ;  /* 0x005cf86401007387 */ /* 0x0003e80000100a00 */
[----:B------:R-:W-:Y:S04]  /*73eb0*/  STL.64 [R1+0x3a0], R104 ;  /* 0x0003a06801007387 */ /* 0x000fe80000100a00 */
[----:B------:R-:W-:Y:S01]  /*73ec0*/  STL.64 [R1+0x3a8], R106 ;  /* 0x0003a86a01007387 */ /* 0x000fe20000100a00 */
[C---:B-1----:R-:W-:Y:S03]  /*73ed0*/  HMMA.1688.F32.TF32 R100, R236.reuse, R98, R216 ;  /* 0x00000062ec64723c */ /* 0x042fe600000810d8 */
[----:B------:R-:W-:Y:S04]  /*73ee0*/  STL.64 [R1+0x5cf0], R98 ;  /* 0x005cf06201007387 */ /* 0x000fe80000100a00 */
[----:B------:R4:W-:Y:S02]  /*73ef0*/  STL.64 [R1+0x5ce8], R96 ;  /* 0x005ce86001007387 */ /* 0x0009e40000100a00 */
[C---:B----4-:R-:W-:Y:S11]  /*73f00*/  HMMA.1688.F32.TF32 R96, R236.reuse, R94, R212 ;  /* 0x0000005eec60723c */ /* 0x050ff600000810d4 */
[----:B------:R-:W-:Y:S03]  /*73f10*/  @!UPT UIADD3 URZ, URZ, URZ, URZ ;  /* 0x0000003f3f3ff290 */ /* 0x000fe6000fffe03f */
[----:B------:R-:W-:Y:S04]  /*73f20*/  STL.64 [R1+0x390], R100 ;  /* 0x0003906401007387 */ /* 0x000fe80000100a00 */
[----:B------:R-:W-:Y:S04]  /*73f30*/  STL.64 [R1+0x398], R102 ;  /* 0x0003986601007387 */ /* 0x000fe80000100a00 */
[----:B------:R-:W-:Y:S04]  /*73f40*/  STL.64 [R1+0x5ce0], R94 ;  /* 0x005ce05e01007387 */ /* 0x000fe80000100a00 */
[----:B------:R1:W-:Y:S04]  /*73f50*/  STL.64 [R1+0x5cd8], R92 ;  /* 0x005cd85c01007387 */ /* 0x0003e80000100a00 */
[----:B------:R-:W-:Y:S04]  /*73f60*/  STL.64 [R1+0x380], R96 ;  /* 0x0003806001007387 */ /* 0x000fe80000100a00 */
[----:B------:R2:W-:Y:S01]  /*73f70*/  STL.64 [R1+0x388], R98 ;  /* 0x0003886201007387 */ /* 0x0005e20000100a00 */
[C---:B-1----:R-:W-:Y:S08]  /*73f80*/  HMMA.1688.F32.TF32 R92, R236.reuse, R86, R132 ;  /* 0x00000056ec5c723c */ /* 0x042ff00000081084 */
[C---:B--2---:R-:W-:Y:S08]  /*73f90*/  HMMA.1688.F32.TF32 R96, R236.reuse, R90, R208 ;  /* 0x0000005aec60723c */ /* 0x044ff000000810d0 */
[C---:B------:R-:W-:Y:S11]  /*73fa0*/  HMMA.1688.F32.TF32 R100, R236.reuse, R82, R204 ;  /* 0x00000052ec64723c */ /* 0x040ff600000810cc */
[----:B------:R-:W-:Y:S04]  /*73fb0*/  @!UPT UIADD3 URZ, URZ, URZ, URZ ;  /* 0x0000003f3f3ff290 */ /* 0x000fe8000fffe03f */
[----:B------:R-:W-:Y:S04]  /*73fc0*/  STL.64 [R1+0x370], R96 ;  /* 0x0003706001007387 */ /* 0x000fe80000100a00 */
[----:B------:R1:W-:Y:S04]  /*73fd0*/  STL.64 [R1+0x378], R98 ;  /* 0x0003786201007387 */ /* 0x0003e80000100a00 */
[----:B------:R-:W-:Y:S04]  /*73fe0*/  STL.64 [R1+0x360], R92 ;  /* 0x0003605c01007387 */ /* 0x000fe80000100a00 */
[----:B------:R2:W-:Y:S01]  /*73ff0*/  STL.64 [R1+0x368], R94 ;  /* 0x0003685e01007387 */ /* 0x0005e20000100a00 */
[C---:B-1----:R-:W-:Y:S08]  /*74000*/  HMMA.1688.F32.TF32 R96, R236.reuse, R78, R228 ;  /* 0x0000004eec60723c */ /* 0x042ff000000810e4 */
[C---:B--2---:R-:W-:Y:S01]  /*74010*/  HMMA.1688.F32.TF32 R92, R236.reuse, R74, R200 ;  /* 0x0000004aec5c723c */ /* 0x044fe200000810c8 */
        /* <DEDUP_REMOVED lines=8> */
[C---:B--2---:R-:W-:Y:S03]  /*740a0*/  HMMA.1688.F32.TF32 R92, R236.reuse, R18, R220 ;  /* 0x00000012ec5c723c */ /* 0x044fe600000810dc */
        /* <DEDUP_REMOVED lines=8> */
[----:B--2---:R-:W-:Y:S03]  /*74130*/  HMMA.1688.F32.TF32 R92, R236, R22, R180 ;  /* 0x00000016ec5c723c */ /* 0x004fe600000810b4 */
[----:B------:R-:W-:Y:S04]  /*74140*/  STL.64 [R1+0x2f0], R100 ;  /* 0x0002f06401007387 */ /* 0x000fe80000100a00 */
[----:B------:R3:W-:Y:S04]  /*74150*/  STL.64 [R1+0x2f8], R102 ;  /* 0x0002f86601007387 */ /* 0x0007e80000100a00 */
[----:B------:R-:W2:Y:S04]  /*74160*/  LDL.LU R188, [R1+0x2d0] ;  /* 0x0002d00001bc7983 */ /* 0x000ea80000300800 */
[----:B------:R-:W-:Y:S04]  /*74170*/  STL.64 [R1+0x2e0], R96 ;  /* 0x0002e06001007387 */ /* 0x000fe80000100a00 */
[----:B------:R-:W-:Y:S04]  /*74180*/  STL.64 [R1+0x2e8], R98 ;  /* 0x0002e86201007387 */ /* 0x000fe80000100a00 */
[----:B------:R-:W-:Y:S01]  /*74190*/  STL.64 [R1+0xf0], R92 ;  /* 0x0000f05c01007387 */ /* 0x000fe20000100a00 */
[----:B------:R-:W-:-:S03]  /*741a0*/  IMAD.MOV.U32 R184, RZ, RZ, R249 ;  /* 0x000000ffffb87224 */ /* 0x000fc600078e00f9 */
[----:B------:R1:W-:Y:S01]  /*741b0*/  STL.64 [R1+0xf8], R94 ;  /* 0x0000f85e01007387 */ /* 0x0003e20000100a00 */
[----:B------:R-:W-:-:S03]  /*741c0*/  IMAD.MOV.U32 R185, RZ, RZ, R250 ;  /* 0x000000ffffb97224 */ /* 0x000fc600078e00fa */
[----:B------:R-:W2:Y:S01]  /*741d0*/  LDL.LU R189, [R1+0x2d4] ;  /* 0x0002d40001bd7983 */ /* 0x000ea20000300800 */
[----:B------:R-:W-:-:S03]  /*741e0*/  MOV R186, R251 ;  /* 0x000000fb00ba7202 */ /* 0x000fc60000000f00 */
[----:B------:R-:W2:Y:S04]  /*741f0*/  LDL.LU R190, [R1+0x2d8] ;  /* 0x0002d80001be7983 */ /* 0x000ea80000300800 */
[----:B------:R-:W2:Y:S04]  /*74200*/  LDL.LU R191, [R1+0x2dc] ;  /* 0x0002dc0001bf7983 */ /* 0x000ea80000300800 */
[----:B------:R-:W1:Y:S04]  /*74210*/  LDL.LU R249, [R1+0x5d44] ;  /* 0x005d440001f97983 */ /* 0x000e680000300800 */
[----:B------:R-:W1:Y:S04]  /*74220*/  LDL.LU R250, [R1+0x5d40] ;  /* 0x005d400001fa7983 */ /* 0x000e680000300800 */
[----:B------:R-:W1:Y:S01]  /*74230*/  LDL.LU R251, [R1+0x5d3c] ;  /* 0x005d3c0001fb7983 */ /* 0x000e620000300800 */
[----:B------:R-:W-:-:S03]  /*74240*/  IMAD.MOV.U32 R187, RZ, RZ, R143 ;  /* 0x000000ffffbb7224 */ /* 0x000fc600078e008f */
[----:B------:R-:W4:Y:S01]  /*74250*/  LDL.LU R143, [R1+0x5d38] ;  /* 0x005d3800018f7983 */ /* 0x000f220000300800 */
[----:B------:R-:W-:-:S03]  /*74260*/  IMAD.MOV.U32 R180, RZ, RZ, R147 ;  /* 0x000000ffffb47224 */ /* 0x000fc600078e0093 */
[----:B------:R-:W2:Y:S01]  /*74270*/  LDL.LU R147, [R1+0x5d34] ;  /* 0x005d340001937983 */ /* 0x000ea20000300800 */
[----:B------:R-:W-:Y:S01]  /*74280*/  MOV R181, R150 ;  /* 0x0000009600b57202 */ /* 0x000fe20000000f00 */
[----:B------:R-:W-:Y:S02]  /*74290*/  IMAD.MOV.U32 R182, RZ, RZ, R151 ;  /* 0x000000ffffb67224 */ /* 0x000fe400078e0097 */
[----:B------:R-:W2:Y:S01]  /*742a0*/  LDL.LU R150, [R1+0x5d30] ;  /* 0x005d300001967983 */ /* 0x000ea20000300800 */
[----:B------:R-:W-:-:S03]  /*742b0*/  IMAD.MOV.U32 R183, RZ, RZ, R155 ;  /* 0x000000ffffb77224 */ /* 0x000fc600078e009b */
[----:B------:R-:W2:Y:S04]  /*742c0*/  LDL.LU R151, [R1+0x5d2c] ;  /* 0x005d2c0001977983 */ /* 0x000ea80000300800 */
[----:B------:R-:W2:Y:S01]  /*742d0*/  LDL.LU R155, [R1+0x5d28] ;  /* 0x005d2800019b7983 */ /* 0x000ea20000300800 */
[C---:B---3--:R-:W-:Y:S03]  /*742e0*/  HMMA.1688.F32.TF32 R100, R236.reuse, R26, R136 ;  /* 0x0000001aec64723c */ /* 0x048fe60000081088 */
[----:B------:R-:W-:Y:S04]  /*742f0*/  LDS R136, [R195+0x43880] ;  /* 0x04388000c3887984 */ /* 0x000fe80000000800 */
[----:B------:R-:W-:Y:S04]  /*74300*/  LDS R138, [R195+0x43c80] ;  /* 0x043c8000c38a7984 */ /* 0x000fe80000000800 */
[----:B------:R-:W-:Y:S04]  /*74310*/  LDS R137, [R2+0x43880] ;  /* 0x0438800002897984 */ /* 0x000fe80000000800 */
[----:B------:R-:W3:Y:S01]  /*74320*/  LDS R139, [R2+0x43c80] ;  /* 0x043c8000028b7984 */ /* 0x000ee20000000800 */
[C---:B-1----:R-:W-:Y:S08]  /*74330*/  HMMA.1688.F32.TF32 R92, R236.reuse, R10, R248 ;  /* 0x0000000aec5c723c */ /* 0x042ff000000810f8 */
[C---:B----4-:R-:W-:Y:S11]  /*74340*/  HMMA.1688.F32.TF32 R96, R236.reuse, R54, R140 ;  /* 0x00000036ec60723c */ /* 0x050ff6000008108c */
[----:B------:R-:W-:Y:S04]  /*74350*/  @!UPT UIADD3 URZ, URZ, URZ, URZ ;  /* 0x0000003f3f3ff290 */ /* 0x000fe8000fffe03f */
[----:B------:R-:W-:Y:S04]  /*74360*/  STL.64 [R1+0x80], R92 ;  /* 0x0000805c01007387 */ /* 0x000fe80000100a00 */
[----:B------:R2:W-:Y:S02]  /*74370*/  STL.64 [R1+0x88], R94 ;  /* 0x0000885e01007387 */ /* 0x0005e40000100a00 */
[C---:B--2---:R-:W-:Y:S02]  /*74380*/  HMMA.1688.F32.TF32 R92, R236.reuse, R50, R144 ;  /* 0x00000032ec5c723c */ /* 0x044fe40000081090 */
[----:B------:R-:W-:Y:S04]  /*74390*/  STL.64 [R1+0x70], R100 ;  /* 0x0000706401007387 */ /* 0x000fe80000100a00 */
[----:B------:R1:W-:Y:S04]  /*743a0*/  STL.64 [R1+0x78], R102 ;  /* 0x0000786601007387 */ /* 0x0003e80000100a00 */
[----:B------:R-:W-:Y:S01]  /*743b0*/  STL.64 [R1+0x60], R96 ;  /* 0x0000606001007387 */ /* 0x000fe20000100a00 */
[C---:B------:R-:W-:Y:S03]  /*743c0*/  HMMA.1688.F32.TF32 R248, R236.reuse, R38, R160 ;  /* 0x00000026ecf8723c */ /* 0x040fe600000810a0 */
[----:B------:R2:W-:Y:S05]  /*743d0*/  STL.64 [R1+0x68], R98 ;  /* 0x0000686201007387 */ /* 0x0005ea0000100a00 */
[C---:B-1----:R-:W-:Y:S04]  /*743e0*/  HMMA.1688.F32.TF32 R100, R236.reuse, R6, R148 ;  /* 0x00000006ec64723c */ /* 0x042fe80000081094 */
[----:B------:R-:W-:Y:S04]  /*743f0*/  STL.64 [R1+0x50], R92 ;  /* 0x0000505c01007387 */ /* 0x000fe80000100a00 */
[C---:B--2---:R-:W-:Y:S01]  /*74400*/  HMMA.1688.F32.TF32 R96, R236.reuse, R14, R152 ;  /* 0x0000000eec60723c */ /* 0x044fe20000081098 */
[----:B------:R1:W-:Y:S07]  /*74410*/  STL.64 [R1+0x58], R94 ;  /* 0x0000585e01007387 */ /* 0x0003ee0000100a00 */
[C---:B-1----:R-:W-:Y:S07]  /*74420*/  HMMA.1688.F32.TF32 R92, R236.reuse, R30, R156 ;  /* 0x0000001eec5c723c */ /* 0x042fee000008109c */
[----:B------:R-:W-:Y:S04]  /*74430*/  STL.64 [R1+0x40], R100 ;  /* 0x0000406401007387 */ /* 0x000fe80000100a00 */
[----:B------:R1:W-:Y:S04]  /*74440*/  STL.64 [R1+0x48], R102 ;  /* 0x0000486601007387 */ /* 0x0003e80000100a00 */
[----:B------:R-:W-:Y:S04]  /*74450*/  STL.64 [R1+0x30], R96 ;  /* 0x0000306001007387 */ /* 0x000fe80000100a00 */
[----:B------:R2:W-:Y:S04]  /*74460*/  STL.64 [R1+0x38], R98 ;  /* 0x0000386201007387 */ /* 0x0005e80000100a00 */
[----:B------:R-:W-:Y:S01]  /*74470*/  STL [R1+0x5b44], R248 ;  /* 0x005b44f801007387 */ /* 0x000fe20000100800 */
[C---:B-1----:R-:W-:Y:S03]  /*74480*/  HMMA.1688.F32.TF32 R100, R236.reuse, R42, R164 ;  /* 0x0000002aec64723c */ /* 0x042fe600000810a4 */
[----:B------:R-:W-:Y:S04]  /*74490*/  STL.64 [R1], R92 ;  /* 0x0000005c01007387 */ /* 0x000fe80000100a00 */
[----:B------:R1:W-:Y:S01]  /*744a0*/  STL.64 [R1+0x8], R94 ;  /* 0x0000085e01007387 */ /* 0x0003e20000100a00 */
[C---:B--2---:R-:W-:Y:S08]  /*744b0*/  HMMA.1688.F32.TF32 R96, R236.reuse, R46, R168 ;  /* 0x0000002eec60723c */ /* 0x044ff000000810a8 */
[----:B-1----:R-:W-:Y:S01]  /*744c0*/  HMMA.1688.F32.TF32 R92, R236, R62, R172 ;  /* 0x0000003eec5c723c */ /* 0x002fe200000810ac */
[----:B------:R-:W-:Y:S04]  /*744d0*/  STL [R1+0x5b40], R249 ;  /* 0x005b40f901007387 */ /* 0x000fe80000100800 */
[----:B------:R-:W-:Y:S04]  /*744e0*/  STL [R1+0x5b3c], R250 ;  /* 0x005b3cfa01007387 */ /* 0x000fe80000100800 */
[----:B------:R-:W-:Y:S01]  /*744f0*/  STL [R1+0x5b38], R251 ;  /* 0x005b38fb01007387 */ /* 0x000fe20000100800 */
[----:B------:R-:W-:Y:S03]  /*74500*/  HMMA.1688.F32.TF32 R236, R232, R130, R176 ;  /* 0x00000082e8ec723c */ /* 0x000fe600000810b0 */
[----:B------:R-:W-:Y:S04]  /*74510*/  STL.64 [R1+0x660], R100 ;  /* 0x0006606401007387 */ /* 0x000fe80000100a00 */
[----:B------:R-:W-:Y:S06]  /*74520*/  STL.64 [R1+0x668], R102 ;  /* 0x0006686601007387 */ /* 0x000fec0000100a00 */
[----:B------:R-:W-:Y:S01]  /*74530*/  STL.64 [R1+0x640], R92 ;  /* 0x0006405c01007387 */ /* 0x000fe20000100a00 */
[----:B------:R-:W-:-:S03]  /*74540*/  MOV R248, R95 ;  /* 0x0000005f00f87202 */ /* 0x000fc60000000f00 */
[----:B------:R-:W-:Y:S04]  /*74550*/  STL.64 [R1+0x650], R96 ;  /* 0x0006506001007387 */ /* 0x000fe80000100a00 */
[----:B------:R1:W-:Y:S04]  /*74560*/  STL.64 [R1+0x658], R98 ;  /* 0x0006586201007387 */ /* 0x0003e80000100a00 */
[----:B------:R2:W-:Y:S01]  /*74570*/  STL [R1+0x648], R94 ;  /* 0x0006485e01007387 */ /* 0x0005e20000100800 */
[C---:B-1----:R-:W-:Y:S08]  /*74580*/  HMMA.1688.F32.TF32 R96, R232.reuse, R126, R188 ;  /* 0x0000007ee860723c */ /* 0x042ff000000810bc */
[----:B--2---:R-:W-:Y:S01]  /*74590*/  HMMA.1688.F32.TF32 R92, R232, R122, R184 ;  /* 0x0000007ae85c723c */ /* 0x004fe200000810b8 */
[----:B------:R-:W-:Y:S04]  /*745a0*/  STL [R1+0x5b34], R236 ;  /* 0x005b34ec01007387 */ /* 0x000fe80000100800 */
[----:B------:R-:W-:Y:S04]  /*745b0*/  STL [R1+0x5b30], R237 ;  /* 0x005b30ed01007387 */ /* 0x000fe80000100800 */
[----:B------:R-:W-:Y:S04]  /*745c0*/  STL [R1+0x5b2c], R238 ;  /* 0x005b2cee01007387 */ /* 0x000fe80000100800 */
[----:B------:R-:W-:Y:S04]  /*745d0*/  STL [R1+0x5b28], R239 ;  /* 0x005b28ef01007387 */ /* 0x000fe80000100800 */
[----:B------:R-:W-:Y:S04]  /*745e0*/  STL.64 [R1+0x2d0], R96 ;  /* 0x0002d06001007387 */ /* 0x000fe80000100a00 */
[----:B------:R-:W-:Y:S03]  /*745f0*/  STL.64 [R1+0x2d8], R98 ;  /* 0x0002d86201007387 */ /* 0x000fe60000100a00 */
[----:B------:R-:W-:Y:S01]  /*74600*/  IMAD.MOV.U32 R249, RZ, RZ, R92 ;  /* 0x000000fffff97224 */ /* 0x000fe200078e005c */
[----:B------:R1:W-:Y:S01]  /*74610*/  STL [R1+0x2cc], R95 ;  /* 0x0002cc5f01007387 */ /* 0x0003e20000100800 */
[----:B------:R-:W-:Y:S01]  /*74620*/  IMAD.MOV.U32 R250, RZ, RZ, R93 ;  /* 0x000000fffffa7224 */ /* 0x000fe200078e005d */
[----:B------:R-:W-:-:S02]  /*74630*/  MOV R251, R94 ;  /* 0x0000005e00fb7202 */ /* 0x000fc40000000f00 */
[----:B------:R-:W2:Y:S01]  /*74640*/  LDL.LU R140, [R1+0xb0] ;  /* 0x0000b000018c7983 */ /* 0x000ea20000300800 */
[C---:B-1----:R-:W-:Y:S11]  /*74650*/  HMMA.1688.F32.TF32 R92, R232.reuse, R118, R180 ;  /* 0x00000076e85c723c */ /* 0x042ff600000810b4 */
[----:B------:R-:W-:Y:S11]  /*74660*/  @!UPT UIADD3 URZ, URZ, URZ, URZ ;  /* 0x0000003f3f3ff290 */ /* 0x000ff6000fffe03f */
[----:B------:R-:W-:Y:S01]  /*74670*/  @!UPT UIADD3 URZ, URZ, URZ, URZ ;  /* 0x0000003f3f3ff290 */ /* 0x000fe2000fffe03f */
[----:B------:R1:W-:Y:S04]  /*74680*/  STL.64 [R1+0x2b0], R92 ;  /* 0x0002b05c01007387 */ /* 0x0003e80000100a00 */
        /* <DEDUP_REMOVED lines=82> */
[----:B----4-:R-:W2:Y:S04]  /*74bb0*/  LDL.LU R94, [R1+0x268] ;  /* 0x00026800015e7983 */ /* 0x010ea80000300800 */
        /* <DEDUP_REMOVED lines=45> */
[----:B------:R-:W-:Y:S02]  /*74e90*/  IMAD.MOV.U32 R239, RZ, RZ, R111 ;  /* 0x000000ffffef7224 */ /* 0x000fe400078e006f */
[----:B------:R-:W3:Y:S01]  /*74ea0*/  LDL.LU.64 R110, [R1+0x5d20] ;  /* 0x005d2000016e7983 */ /* 0x000ee20000300a00 */
[----:B------:R-:W-:Y:S02]  /*74eb0*/  IMAD.MOV.U32 R236, RZ, RZ, R108 ;  /* 0x000000ffffec7224 */ /* 0x000fe400078e006c */
[----:B------:R-:W-:Y:S02]  /*74ec0*/  IMAD.MOV.U32 R237, RZ, RZ, R109 ;  /* 0x000000ffffed7224 */ /* 0x000fe400078e006d */
        /* <DEDUP_REMOVED lines=13> */
[----:B-1----:R-:W4:Y:S04]  /*74fa0*/  LDL.LU.64 R102, [R1+0x5d00] ;  /* 0x005d000001667983 */ /* 0x002f280000300a00 */
[----:B------:R-:W3:Y:S01]  /*74fb0*/  LDL.LU.64 R100, [R1+0x5cf8] ;  /* 0x005cf80001647983 */ /* 0x000ee20000300a00 */
[C---:B----4-:R-:W-:Y:S11]  /*74fc0*/  HMMA.1688.F32.TF32 R96, R232.reuse, R102, R96 ;  /* 0x00000066e860723c */ /* 0x050ff60000081060 */
        /* <DEDUP_REMOVED lines=28> */
[C---:B----4-:R-:W-:Y:S11]  /*75190*/  HMMA.1688.F32.TF32 R240, R232.reuse, R94, R240 ;  /* 0x0000005ee8f0723c */ /* 0x050ff600000810f0 */
[----:B------:R-:W-:Y:S11]  /*751a0*/  @!UPT UIADD3 URZ, URZ, URZ, URZ ;  /* 0x0000003f3f3ff290 */ /* 0x000ff6000fffe03f */
[----:B------:R-:W-:Y:S01]  /*751b0*/  @!UPT UIADD3 URZ, URZ, URZ, URZ ;  /* 0x0000003f3f3ff290 */ /* 0x000fe2000fffe03f */
        /* <DEDUP_REMOVED lines=65> */
[C---:B------:R-:W-:Y:S11]  /*755d0*/  HMMA.1688.F32.TF32 R172, R232.reuse, R14, R172 ;  /* 0x0000000ee8ac723c */ /* 0x040ff600000810ac */
[----:B------:R-:W-:Y:S04]  /*755e0*/  @!UPT UIADD3 URZ, URZ, URZ, URZ ;  /* 0x0000003f3f3ff290 */ /* 0x000fe8000fffe03f */
[----:B------:R-:W-:Y:S04]  /*755f0*/  STL.64 [R1+0x150], R176 ;  /* 0x000150b001007387 */ /* 0x000fe80000100a00 */
[----:B------:R1:W-:Y:S04]  /*75600*/  STL.64 [R1+0x158], R178 ;  /* 0x000158b201007387 */ /* 0x0003e80000100a00 */
[----:B------:R-:W-:Y:S04]  /*75610*/  STL.64 [R1+0x140], R172 ;  /* 0x000140ac01007387 */ /* 0x000fe80000100a00 */
[----:B------:R1:W-:Y:S02]  /*75620*/  STL.64 [R1+0x148], R174 ;  /* 0x000148ae01007387 */ /* 0x0003e40000100a00 */
[C---:B-1----:R-:W-:Y:S08]  /*75630*/  HMMA.1688.F32.TF32 R176, R232.reuse, R30, R168 ;  /* 0x0000001ee8b0723c */ /* 0x042ff000000810a8 */
[C---:B------:R-:W-:Y:S08]  /*75640*/  HMMA.1688.F32.TF32 R172, R232.reuse, R38, R164 ;  /* 0x00000026e8ac723c */ /* 0x040ff000000810a4 */
[C---:B------:R-:W-:Y:S08]  /*75650*/  HMMA.1688.F32.TF32 R168, R232.reuse, R42, R160 ;  /* 0x0000002ae8a8723c */ /* 0x040ff000000810a0 */
[C---:B------:R-:W-:Y:S01]  /*75660*/  HMMA.1688.F32.TF32 R164, R232.reuse, R46, R156 ;  /* 0x0000002ee8a4723c */ /* 0x040fe2000008109c */
[----:B------:R-:W-:Y:S07]  /*75670*/  STL.64 [R1+0x130], R176 ;  /* 0x000130b001007387 */ /* 0x000fee0000100a00 */
[----:B------:R-:W-:Y:S01]  /*75680*/  HMMA.1688.F32.TF32 R160, R232, R62, R152 ;  /* 0x0000003ee8a0723c */ /* 0x000fe20000081098 */
        /* <DEDUP_REMOVED lines=17> */
[----:B------:R-:W-:Y:S01]  /*757a0*/  STL.64 [R1+0xb8], R150 ;  /* 0x0000b89601007387 */ /* 0x000fe20000100a00 */
[C---:B--2---:R-:W-:Y:S03]  /*757b0*/  HMMA.1688.F32.TF32 R208, R136.reuse, R74, R208 ;  /* 0x0000004a88d0723c */ /* 0x044fe600000810d0 */
[----:B------:R-:W-:Y:S04]  /*757c0*/  LDS R161, [R3+0x44000] ;  /* 0x0440000003a17984 */ /* 0x000fe80000000800 */
[----:B------:R-:W-:Y:S01]  /*757d0*/  LDS R163, [R3+0x44400] ;  /* 0x0444000003a37984 */ /* 0x000fe20000000800 */
[C---:B------:R-:W-:Y:S08]  /*757e0*/  HMMA.1688.F32.TF32 R212, R136.reuse, R70, R212 ;  /* 0x0000004688d4723c */ /* 0x040ff000000810d4 */
[----:B------:R-:W-:Y:S01]  /*757f0*/  HMMA.1688.F32.TF32 R216, R136, R66, R216 ;  /* 0x0000004288d8723c */ /* 0x000fe200000810d8 */
[----:B-1----:R-:W-:Y:S01]  /*75800*/  IMAD.MOV.U32 R148, RZ, RZ, R84 ;  /* 0x000000ffff947224 */ /* 0x002fe200078e0054 */
[----:B------:R-:W-:Y:S01]  /*75810*/  LDS R160, [R252+0x44000] ;  /* 0x04400000fca07984 */ /* 0x000fe20000000800 */
[----:B------:R-:W-:-:S05]  /*75820*/  IMAD.MOV.U32 R149, RZ, RZ, R81 ;  /* 0x000000ffff957224 */ /* 0x000fca00078e0051 */
[C---:B---3--:R-:W-:Y:S01]  /*75830*/  HMMA.1688.F32.TF32 R176, R136.reuse, R106, R192 ;  /* 0x0000006a88b0723c */ /* 0x048fe200000810c0 */
[----:B------:R-:W-:Y:S07]  /*75840*/  LDS R162, [R252+0x44400] ;  /* 0x04440000fca27984 */ /* 0x000fee0000000800 */
[C---:B------:R-:W-:Y:S08]  /*75850*/  HMMA.1688.F32.TF32 R192, R136.reuse, R90, R200 ;  /* 0x0000005a88c0723c */ /* 0x040ff000000810c8 */
[C---:B----4-:R-:W-:Y:S08]  /*75860*/  HMMA.1688.F32.TF32 R172, R136.reuse, R110, R188 ;  /* 0x0000006e88ac723c */ /* 0x050ff000000810bc */
[C---:B------:R-:W-:Y:S08]  /*75870*/  HMMA.1688.F32.TF32 R188, R136.reuse, R94, R224 ;  /* 0x0000005e88bc723c */ /* 0x040ff000000810e0 */
[C---:B------:R-:W-:Y:S08]  /*75880*/  HMMA.1688.F32.TF32 R140, R136.reuse, R114, R184 ;  /* 0x00000072888c723c */ /* 0x040ff000000810b8 */
[C---:B------:R-:W-:Y:S08]  /*75890*/  HMMA.1688.F32.TF32 R184, R136.reuse, R98, R196 ;  /* 0x0000006288b8723c */ /* 0x040ff000000810c4 */
[C---:B------:R-:W-:Y:S08]  /*758a0*/  HMMA.1688.F32.TF32 R144, R136.reuse, R118, R180 ;  /* 0x000000768890723c */ /* 0x040ff000000810b4 */
[C---:B------:R-:W-:Y:S08]  /*758b0*/  HMMA.1688.F32.TF32 R180, R136.reuse, R102, R220 ;  /* 0x0000006688b4723c */ /* 0x040ff000000810dc */
[C---:B------:R-:W-:Y:S07]  /*758c0*/  HMMA.1688.F32.TF32 R196, R136.reuse, R86, R228 ;  /* 0x0000005688c4723c */ /* 0x040fee00000810e4 */
[----:B------:R-:W-:Y:S01]  /*758d0*/  STL.64 [R1+0xa0], R144 ;  /* 0x0000a09001007387 */ /* 0x000fe20000100a00 */
[C---:B------:R-:W-:Y:S03]  /*758e0*/  HMMA.1688.F32.TF32 R200, R136.reuse, R82, R204 ;  /* 0x0000005288c8723c */ /* 0x040fe600000810cc */
[----:B------:R-:W-:Y:S04]  /*758f0*/  STL.64 [R1+0xa8], R146 ;  /* 0x0000a89201007387 */ /* 0x000fe80000100a00 */
[----:B------:R-:W-:Y:S01]  /*75900*/  STL.64 [R1+0x5990], R174 ;  /* 0x005990ae01007387 */ /* 0x000fe20000100a00 */
[----:B------:R-:W-:Y:S03]  /*75910*/  HMMA.1688.F32.TF32 R204, R136, R78, R132 ;  /* 0x0000004e88cc723c */ /* 0x000fe60000081084 */
[----:B------:R1:W-:Y:S04]  /*75920*/  STL.64 [R1+0x90], R140 ;  /* 0x0000908c01007387 */ /* 0x0003e80000100a00 */
[----:B------:R2:W-:Y:S04]  /*75930*/  STL.64 [R1+0x98], R142 ;  /* 0x0000988e01007387 */ /* 0x0005e80000100a00 */
[----:B------:R-:W-:Y:S04]  /*75940*/  STL.64 [R1+0x5988], R172 ;  /* 0x005988ac01007387 */ /* 0x000fe80000100a00 */
[----:B------:R3:W-:Y:S04]  /*75950*/  STL [R1+0x5978], R176 ;  /* 0x005978b001007387 */ /* 0x0007e80000100800 */
[----:B------:R4:W-:Y:S04]  /*75960*/  STL [R1+0x5974], R177 ;  /* 0x005974b101007387 */ /* 0x0009e80000100800 */
[----:B------:R1:W-:Y:S04]  /*75970*/  STL [R1+0x5970], R178 ;  /* 0x005970b201007387 */ /* 0x0003e80000100800 */
[----:B------:R1:W-:Y:S04]  /*75980*/  STL [R1+0x596c], R179 ;  /* 0x00596cb301007387 */ /* 0x0003e80000100800 */
[----:B------:R-:W-:Y:S04]  /*75990*/  STL [R1+0x5984], R180 ;  /* 0x005984b401007387 */ /* 0x000fe80000100800 */
[----:B------:R-:W-:Y:S04]  /*759a0*/  STL [R1+0x5980], R181 ;  /* 0x005980b501007387 */ /* 0x000fe80000100800 */
[----:B------:R1:W-:Y:S04]  /*759b0*/  STL [R1+0x597c], R182 ;  /* 0x00597cb601007387 */ /* 0x0003e80000100800 */
[----:B------:R1:W-:Y:S04]  /*759c0*/  STL [R1+0x5968], R183 ;  /* 0x005968b701007387 */ /* 0x0003e80000100800 */
[----:B------:R-:W-:Y:S04]  /*759d0*/  STL.64 [R1+0x59a0], R186 ;  /* 0x0059a0ba01007387 */ /* 0x000fe80000100a00 */
[----:B------:R1:W-:Y:S04]  /*759e0*/  STL.64 [R1+0x5998], R184 ;  /* 0x005998b801007387 */ /* 0x0003e80000100a00 */
        /* <DEDUP_REMOVED lines=12> */
[----:B------:R-:W-:Y:S01]  /*75ab0*/  STL.64 [R1+0x5a10], R214 ;  /* 0x005a10d601007387 */ /* 0x000fe20000100a00 */
[----:B-1----:R-:W-:-:S03]  /*75ac0*/  IMAD.MOV.U32 R140, RZ, RZ, R76 ;  /* 0x000000ffff8c7224 */ /* 0x002fc600078e004c */
[----:B------:R-:W-:Y:S01]  /*75ad0*/  STL.64 [R1+0x5a08], R212 ;  /* 0x005a08d401007387 */ /* 0x000fe20000100a00 */
[----:B------:R-:W-:-:S03]  /*75ae0*/  MOV R141, R73 ;  /* 0x00000049008d7202 */ /* 0x000fc60000000f00 */
[----:B------:R-:W-:Y:S01]  /*75af0*/  STL.64 [R1+0x5a20], R218 ;  /* 0x005a20da01007387 */ /* 0x000fe20000100a00 */
[----:B--2---:R-:W-:-:S03]  /*75b00*/  IMAD.MOV.U32 R142, RZ, RZ, R80 ;  /* 0x000000ffff8e7224 */ /* 0x004fc600078e0050 */
[----:B------:R-:W-:Y:S01]  /*75b10*/  STL.64 [R1+0x5a18], R216 ;  /* 0x005a18d801007387 */ /* 0x000fe20000100a00 */
[----:B------:R-:W-:-:S03]  /*75b20*/  IMAD.MOV.U32 R143, RZ, RZ, R77 ;  /* 0x000000ffff8f7224 */ /* 0x000fc600078e004d */
[----:B------:R-:W2:Y:S01]  /*75b30*/  LDL.LU R3, [R1+0x5bd0] ;  /* 0x005bd00001037983 */ /* 0x000ea20000300800 */
[----:B------:R-:W-:-:S03]  /*75b40*/  MOV R144, R68 ;  /* 0x0000004400907202 */ /* 0x000fc60000000f00 */
[----:B------:R-:W3:Y:S01]  /*75b50*/  LDL.LU R76, [R1+0x5bcc] ;  /* 0x005bcc00014c7983 */ /* 0x000ee20000300800 */
        /* <DEDUP_REMOVED lines=13> */
[----:B------:R-:W-:-:S02]  /*75c30*/  IMAD.MOV.U32 R151, RZ, RZ, R89 ;  /* 0x000000ffff977224 */ /* 0x000fc400078e0059 */
[----:B------:R-:W4:Y:S01]  /*75c40*/  LDL.LU R85, [R1+0x5ba4] ;  /* 0x005ba40001557983 */ /* 0x000f220000300800 */
[----:B------:R-:W-:Y:S01]  /*75c50*/  IMAD.MOV.U32 R152, RZ, RZ, R92 ;  /* 0x000000ffff987224 */ /* 0x000fe200078e005c */
[----:B------:R-:W-:Y:S02]  /*75c60*/  MOV R153, R88 ;  /* 0x0000005800997202 */ /* 0x000fe40000000f00 */
        /* <DEDUP_REMOVED lines=8> */
[----:B--2---:R-:W-:Y:S02]  /*75cf0*/  IMAD.MOV.U32 R158, RZ, RZ, R3 ;  /* 0x000000ffff9e7224 */ /* 0x004fe400078e0003 */
[----:B---3--:R-:W-:Y:S01]  /*75d00*/  IMAD.MOV.U32 R157, RZ, RZ, R76 ;  /* 0x000000ffff9d7224 */ /* 0x008fe200078e004c */
[----:B----4-:R-:W-:Y:S02]  /*75d10*/  MOV R156, R73 ;  /* 0x00000049009c7202 */ /* 0x010fe40000000f00 */
[----:B------:R-:W2:Y:S04]  /*75d20*/  LDL.LU R73, [R1+0x5b8c] ;  /* 0x005b8c0001497983 */ /* 0x000ea80000300800 */
[----:B------:R-:W3:Y:S04]  /*75d30*/  LDL.LU R76, [R1+0x5b88] ;  /* 0x005b8800014c7983 */ /* 0x000ee80000300800 */
[----:B------:R-:W4:Y:S01]  /*75d40*/  LDL.LU R3, [R1+0x5b84] ;  /* 0x005b840001037983 */ /* 0x000f220000300800 */
[----:B------:R-:W-:Y:S01]  /*75d50*/  MOV R166, R77 ;  /* 0x0000004d00a67202 */ /* 0x000fe20000000f00 */
[----:B------:R-:W-:-:S02]  /*75d60*/  IMAD.MOV.U32 R165, RZ, RZ, R68 ;  /* 0x000000ffffa57224 */ /* 0x000fc400078e0044 */
[----:B------:R-:W2:Y:S01]  /*75d70*/  LDL.LU R64, [R1+0x5b80] ;  /* 0x005b800001407983 */ /* 0x000ea20000300800 */
[----:B------:R-:W-:-:S03]  /*75d80*/  IMAD.MOV.U32 R164, RZ, RZ, R65 ;  /* 0x000000ffffa47224 */ /* 0x000fc600078e0041 */
[----:B------:R-:W2:Y:S01]  /*75d90*/  LDL.LU R65, [R1+0x5b7c] ;  /* 0x005b7c0001417983 */ /* 0x000ea20000300800 */
[----:B------:R-:W-:-:S03]  /*75da0*/  IMAD.MOV.U32 R167, RZ, RZ, R80 ;  /* 0x000000ffffa77224 */ /* 0x000fc600078e0050 */
[----:B------:R-:W2:Y:S04]  /*75db0*/  LDL.LU R68, [R1+0x5b78] ;  /* 0x005b780001447983 */ /* 0x000ea80000300800 */
[----:B------:R-:W2:Y:S01]  /*75dc0*/  LDL.LU R77, [R1+0x5b74] ;  /* 0x005b7400014d7983 */ /* 0x000ea20000300800 */
[----:B------:R-:W-:Y:S01]  /*75dd0*/  IMAD.MOV.U32 R170, RZ, RZ, R93 ;  /* 0x000000ffffaa7224 */ /* 0x000fe200078e005d */
[----:B------:R-:W-:Y:S02]  /*75de0*/  MOV R169, R84 ;  /* 0x0000005400a97202 */ /* 0x000fe40000000f00 */
[----:B------:R-:W2:Y:S01]  /*75df0*/  LDL.LU R80, [R1+0x5b70] ;  /* 0x005b700001507983 */ /* 0x000ea20000300800 */
[----:B------:R-:W-:-:S03]  /*75e00*/  IMAD.MOV.U32 R168, RZ, RZ, R81 ;  /* 0x000000ffffa87224 */ /* 0x000fc600078e0051 */
[----:B------:R-:W2:Y:S01]  /*75e10*/  LDL.LU R81, [R1+0x5b6c] ;  /* 0x005b6c0001517983 */ /* 0x000ea20000300800 */
[----:B------:R-:W-:-:S03]  /*75e20*/  IMAD.MOV.U32 R171, RZ, RZ, R0 ;  /* 0x000000ffffab7224 */ /* 0x000fc600078e0000 */
[----:B------:R-:W2:Y:S04]  /*75e30*/  LDL.LU R84, [R1+0x5b68] ;  /* 0x005b680001547983 */ /* 0x000ea80000300800 */
[----:B------:R-:W2:Y:S04]  /*75e40*/  LDL.LU R93, [R1+0x5b64] ;  /* 0x005b6400015d7983 */ /* 0x000ea80000300800 */
[----:B------:R-:W2:Y:S01]  /*75e50*/  LDL.LU R0, [R1+0x5b60] ;  /* 0x005b600001007983 */ /* 0x000ea20000300800 */
[----:B------:R-:W-:Y:S01]  /*75e60*/  IMAD.MOV.U32 R233, RZ, RZ, R92 ;  /* 0x000000ffffe97224 */ /* 0x000fe200078e005c */
[----:B------:R-:W-:Y:S01]  /*75e70*/  MOV R232, R88 ;  /* 0x0000005800e87202 */ /* 0x000fe20000000f00 */
[----:B------:R-:W-:Y:S01]  /*75e80*/  IMAD.MOV.U32 R234, RZ, RZ, R89 ;  /* 0x000000ffffea7224 */ /* 0x000fe200078e0059 */
[----:B------:R-:W3:Y:S01]  /*75e90*/  LDL.LU R88, [R1+0x5b5c] ;  /* 0x005b5c0001587983 */ /* 0x000ee20000300800 */
[----:B------:R-:W-:-:S03]  /*75ea0*/  MOV R235, R85 ;  /* 0x0000005500eb7202 */ /* 0x000fc60000000f00 */
[----:B------:R-:W4:Y:S04]  /*75eb0*/  LDL.LU R92, [R1+0x5b58] ;  /* 0x005b5800015c7983 */ /* 0x000f280000300800 */
[----:B------:R-:W4:Y:S04]  /*75ec0*/  LDL.LU R89, [R1+0x5b54] ;  /* 0x005b540001597983 */ /* 0x000f280000300800 */
[----:B------:R-:W4:Y:S04]  /*75ed0*/  LDL.LU R85, [R1+0x5b50] ;  /* 0x005b500001557983 */ /* 0x000f280000300800 */
[----:B------:R-:W4:Y:S04]  /*75ee0*/  LDL.LU R176, [R1+0x620] ;  /* 0x0006200001b07983 */ /* 0x000f280000300800 */
[----:B------:R-:W4:Y:S01]  /*75ef0*/  LDL.LU R177, [R1+0x624] ;  /* 0x0006240001b17983 */ /* 0x000f220000300800 */
[----:B--2---:R-:W-:-:S03]  /*75f00*/  IMAD.MOV.U32 R178, RZ, RZ, R0 ;  /* 0x000000ffffb27224 */ /* 0x004fc600078e0000 */
[----:B------:R-:W2:Y:S01]  /*75f10*/  LDL.LU R0, [R1+0x5b4c] ;  /* 0x005b4c0001007983 */ /* 0x000ea20000300800 */
[----:B------:R-:W-:Y:S02]  /*75f20*/  IMAD.MOV.U32 R179, RZ, RZ, R93 ;  /* 0x000000ffffb37224 */ /* 0x000fe400078e005d */
[----:B---3--:R-:W-:Y:S02]  /*75f30*/  IMAD.MOV.U32 R182, RZ, RZ, R88 ;  /* 0x000000ffffb67224 */ /* 0x008fe400078e0058 */
[----:B----4-:R-:W-:-:S03]  /*75f40*/  IMAD.MOV.U32 R181, RZ, RZ, R89 ;  /* 0x000000ffffb57224 */ /* 0x010fc600078e0059 */
[C---:B------:R-:W-:Y:S01]  /*75f50*/  HMMA.1688.F32.TF32 R88, R136.reuse, R34, R176 ;  /* 0x000000228858723c */ /* 0x040fe200000810b0 */
        /* <DEDUP_REMOVED lines=11> */
[----:B------:R-:W-:Y:S01]  /*76010*/  HMMA.1688.F32.TF32 R92, R136, R18, R180 ;  /* 0x00000012885c723c */ /* 0x000fe200000810b4 */
[----:B------:R-:W-:-:S02]  /*76020*/  IMAD.MOV.U32 R221, RZ, RZ, R65 ;  /* 0x000000ffffdd7224 */ /* 0x000fc400078e0041 */
[----:B------:R-:W-:-:S08]  /*76030*/  IMAD.MOV.U32 R222, RZ, RZ, R64 ;  /* 0x000000ffffde7224 */ /* 0x000fd000078e0040 */
[----:B------:R-:W-:Y:S01]  /*76040*/  IMAD.MOV.U32 R177, RZ, RZ, R88 ;  /* 0x000000ffffb17224 */ /* 0x000fe200078e0058 */
[----:B------:R-:W-:Y:S01]  /*76050*/  MOV R179, R90 ;  /* 0x0000005a00b37202 */ /* 0x000fe20000000f00 */
[----:B------:R-:W-:Y:S02]  /*76060*/  IMAD.MOV.U32 R178, RZ, RZ, R89 ;  /* 0x000000ffffb27224 */ /* 0x000fe400078e0059 */
[----:B------:R-:W-:Y:S02]  /*76070*/  IMAD.MOV.U32 R183, RZ, RZ, R91 ;  /* 0x000000ffffb77224 */ /* 0x000fe400078e005b */
[C---:B------:R-:W-:Y:S01]  /*76080*/  HMMA.1688.F32.TF32 R88, R136.reuse, R58, R184 ;  /* 0x0000003a8858723c */ /* 0x040fe200000810b8 */
[----:B------:R-:W-:Y:S11]  /*76090*/  MOV R223, R3 ;  /* 0x0000000300df7202 */ /* 0x000ff60000000f00 */
[----:B------:R-:W-:Y:S11]  /*760a0*/  @!UPT UIADD3 URZ, URZ, URZ, URZ ;  /* 0x0000003f3f3ff290 */ /* 0x000ff6000fffe03f */
[----:B------:R-:W-:Y:S01]  /*760b0*/  @!UPT UIADD3 URZ, URZ, URZ, URZ ;  /* 0x0000003f3f3ff290 */ /* 0x000fe2000fffe03f */
[----:B------:R-:W-:Y:S01]  /*760c0*/  IMAD.MOV.U32 R180, RZ, RZ, R88 ;  /* 0x000000ffffb47224 */ /* 0x000fe200078e0058 */
[----:B------:R-:W-:Y:S01]  /*760d0*/  MOV R181, R89 ;  /* 0x0000005900b57202 */ /* 0x000fe20000000f00 */
[----:B------:R-:W-:Y:S02]  /*760e0*/  IMAD.MOV.U32 R182, RZ, RZ, R90 ;  /* 0x000000ffffb67224 */ /* 0x000fe400078e005a */
[----:B------:R-:W-:Y:S02]  /*760f0*/  IMAD.MOV.U32 R176, RZ, RZ, R91 ;  /* 0x000000ffffb07224 */ /* 0x000fe400078e005b */
[C---:B------:R-:W-:Y:S08]  /*76100*/  HMMA.1688.F32.TF32 R88, R136.reuse, R22, R220 ;  /* 0x000000168858723c */ /* 0x040ff000000810dc */
[C---:B------:R-:W-:Y:S01]  /*76110*/  HMMA.1688.F32.TF32 R132, R136.reuse, R10, R172 ;  /* 0x0000000a8884723c */ /* 0x040fe200000810ac */
[----:B--2---:R-:W1:Y:S04]  /*76120*/  LDSM.16.M88.4 R84, [R0+0x100] ;  /* 0x000100000054783b */ /* 0x004e680000000200 */
[----:B------:R-:W2:Y:S04]  /*76130*/  LDSM.16.M88.4 R80, [R0+0x1100] ;  /* 0x001100000050783b */ /* 0x000ea80000000200 */
[----:B------:R-:W3:Y:S04]  /*76140*/  LDSM.16.M88.4 R76, [R0+0x2100] ;  /* 0x00210000004c783b */ /* 0x000ee80000000200 */
[----:B------:R-:W4:Y:S04]  /*76150*/  LDSM.16.M88.4 R72, [R0+0x3100] ;  /* 0x003100000048783b */ /* 0x000f280000000200 */
[----:B------:R-:W3:Y:S04]  /*76160*/  LDSM.16.M88.4 R68, [R0+0x4100] ;  /* 0x004100000044783b */ /* 0x000ee80000000200 */
[----:B------:R-:W4:Y:S04]  /*76170*/  LDSM.16.M88.4 R64, [R0+0x5100] ;  /* 0x005100000040783b */ /* 0x000f280000000200 */
        /* <DEDUP_REMOVED lines=15> */
[----:B------:R-:W-:Y:S04]  /*76270*/  STL.64 [R1+0x5a38], R176 ;  /* 0x005a38b001007387 */ /* 0x000fe80000100a00 */
[----:B------:R-:W-:Y:S01]  /*76280*/  STL.64 [R1+0x5a30], R182 ;  /* 0x005a30b601007387 */ /* 0x000fe20000100a00 */
[C---:B-1----:R-:W-:Y:S03]  /*76290*/  HMMA.1688.F32.TF32 R92, R136.reuse, R26, R232 ;  /* 0x0000001a885c723c */ /* 0x042fe600000810e8 */
        /* <DEDUP_REMOVED lines=13> */
[----:B------:R-:W-:Y:S04]  /*76370*/  STL.64 [R1+0x5c0], R132 ;  /* 0x0005c08401007387 */ /* 0x000fe80000100a00 */
[----:B------:R-:W-:Y:S11]  /*76380*/  STL.64 [R1+0x5c8], R134 ;  /* 0x0005c88601007387 */ /* 0x000ff60000100a00 */
[----:B------:R-:W-:Y:S02]  /*76390*/  @!UPT UIADD3 URZ, URZ, URZ, URZ ;  /* 0x0000003f3f3ff290 */ /* 0x000fe4000fffe03f */
[----:B------:R-:W-:Y:S01]  /*763a0*/  STL.64 [R1+0x5a0], R88 ;  /* 0x0005a05801007387 */ /* 0x000fe20000100a00 */
[----:B------:R-:W-:-:S03]  /*763b0*/  MOV R3, R91 ;  /* 0x0000005b00037202 */ /* 0x000fc60000000f00 */
[----:B------:R-:W-:Y:S04]  /*763c0*/  STL.64 [R1+0x5b0], R92 ;  /* 0x0005b05c01007387 */ /* 0x000fe80000100a00 */
[----:B------:R1:W-:Y:S04]  /*763d0*/  STL.64 [R1+0x5b8], R94 ;  /* 0x0005b85e01007387 */ /* 0x0003e80000100a00 */
[----:B------:R2:W-:Y:S01]  /*763e0*/  STL [R1+0x5a8], R90 ;  /* 0x0005a85a01007387 */ /* 0x0005e20000100800 */
[C---:B-1----:R-:W-:Y:S08]  /*763f0*/  HMMA.1688.F32.TF32 R92, R136.reuse, R38, R144 ;  /* 0x00000026885c723c */ /* 0x042ff00000081090 */
[----:B--2---:R-:W-:Y:S11]  /*76400*/  HMMA.1688.F32.TF32 R88, R136, R30, R148 ;  /* 0x0000001e8858723c */ /* 0x004ff60000081094 */
[----:B------:R-:W-:Y:S11]  /*76410*/  @!UPT UIADD3 URZ, URZ, URZ, URZ ;  /* 0x0000003f3f3ff290 */ /* 0x000ff6000fffe03f */
[----:B------:R-:W-:Y:S01]  /*76420*/  @!UPT UIADD3 URZ, URZ, URZ, URZ ;  /* 0x0000003f3f3ff290 */ /* 0x000fe2000fffe03f */
[----:B------:R-:W-:Y:S04]  /*76430*/  STL.64 [R1+0x5a50], R90 ;  /* 0x005a505a01007387 */ /* 0x000fe80000100a00 */
[----:B------:R-:W-:Y:S04]  /*76440*/  STL.64 [R1+0x5a48], R88 ;  /* 0x005a485801007387 */ /* 0x000fe80000100a00 */
        /* <DEDUP_REMOVED lines=13> */
[----:B------:R-:W4:Y:S01]  /*76520*/  LDL.LU R167, [R1+0x54c] ;  /* 0x00054c0001a77983 */ /* 0x000f220000300800 */
[----:B------:R-:W-:Y:S01]  /*76530*/  MOV R152, R113 ;  /* 0x0000007100987202 */ /* 0x000fe20000000f00 */
[----:B------:R-:W-:-:S02]  /*76540*/  IMAD.MOV.U32 R153, RZ, RZ, R112 ;  /* 0x000000ffff997224 */ /* 0x000fc400078e0070 */
[----:B------:R-:W1:Y:S01]  /*76550*/  LDSM.16.M88.4 R112, [R0+0x7100] ;  /* 0x007100000070783b */ /* 0x000e620000000200 */
[----:B------:R-:W-:Y:S02]  /*76560*/  IMAD.MOV.U32 R158, RZ, RZ, R117 ;  /* 0x000000ffff9e7224 */ /* 0x000fe400078e0075 */
[----:B------:R-:W-:Y:S02]  /*76570*/  IMAD.MOV.U32 R159, RZ, RZ, R116 ;  /* 0x000000ffff9f7224 */ /* 0x000fe400078e0074 */
[----:B------:R-:W-:Y:S01]  /*76580*/  LDSM.16.M88.4 R116, [R0+0x8100] ;  /* 0x008100000074783b */ /* 0x000fe20000000200 */
[----:B------:R-:W-:Y:S01]  /*76590*/  HMMA.1688.F32.TF32 R220, R136, R42, R140 ;  /* 0x0000002a88dc723c */ /* 0x000fe2000008108c */
[----:B------:R-:W-:Y:S01]  /*765a0*/  IMAD.MOV.U32 R196, RZ, RZ, R17 ;  /* 0x000000ffffc47224 */ /* 0x000fe200078e0011 */
[----:B------:R-:W-:Y:S01]  /*765b0*/  MOV R197, R16 ;  /* 0x0000001000c57202 */ /* 0x000fe20000000f00 */
[----:B------:R-:W-:Y:S02]  /*765c0*/  IMAD.MOV.U32 R198, RZ, RZ, R13 ;  /* 0x000000ffffc67224 */ /* 0x000fe400078e000d */
[----:B------:R-:W-:Y:S01]  /*765d0*/  IMAD.MOV.U32 R199, RZ, RZ, R12 ;  /* 0x000000ffffc77224 */ /* 0x000fe200078e000c */
[----:B------:R-:W-:Y:S01]  /*765e0*/  MOV R157, R120 ;  /* 0x00000078009d7202 */ /* 0x000fe20000000f00 */
[----:B------:R-:W-:Y:S01]  /*765f0*/  IMAD.MOV.U32 R156, RZ, RZ, R121 ;  /* 0x000000ffff9c7224 */ /* 0x000fe200078e0079 */
[----:B------:R-:W-:Y:S01]  /*76600*/  MOV R194, R21 ;  /* 0x0000001500c27202 */ /* 0x000fe20000000f00 */
[----:B------:R-:W-:Y:S01]  /*76610*/  LDSM.16.M88.4 R120, [R0+0x9100] ;  /* 0x009100000078783b */ /* 0x000fe20000000200 */
[----:B------:R-:W-:-:S02]  /*76620*/  IMAD.MOV.U32 R192, RZ, RZ, R25 ;  /* 0x000000ffffc07224 */ /* 0x000fc400078e0019 */
[----:B------:R-:W-:Y:S02]  /*76630*/  IMAD.MOV.U32 R193, RZ, RZ, R24 ;  /* 0x000000ffffc17224 */ /* 0x000fe400078e0018 */
[----:B------:R-:W-:Y:S01]  /*76640*/  IMAD.MOV.U32 R195, RZ, RZ, R20 ;  /* 0x000000ffffc37224 */ /* 0x000fe200078e0014 */
[----:B------:R-:W-:Y:S01]  /*76650*/  MOV R146, R125 ;  /* 0x0000007d00927202 */ /* 0x000fe20000000f00 */
[----:B------:R-:W-:Y:S01]  /*76660*/  IMAD.MOV.U32 R147, RZ, RZ, R124 ;  /* 0x000000ffff937224 */ /* 0x000fe200078e007c */
[----:B------:R-:W-:Y:S01]  /*76670*/  MOV R188, R33 ;  /* 0x0000002100bc7202 */ /* 0x000fe20000000f00 */
[----:B------:R-:W-:Y:S01]  /*76680*/  LDSM.16.M88.4 R124, [R0+0xa100] ;  /* 0x00a10000007c783b */ /* 0x000fe20000000200 */
[----:B------:R-:W-:Y:S01]  /*76690*/  IMAD.MOV.U32 R189, RZ, RZ, R32 ;  /* 0x000000ffffbd7224 */ /* 0x000fe200078e0020 */
[----:B------:R-:W-:Y:S01]  /*766a0*/  MOV R191, R28 ;  /* 0x0000001c00bf7202 */ /* 0x000fe20000000f00 */
[----:B------:R-:W-:Y:S01]  /*766b0*/  IMAD.MOV.U32 R190, RZ, RZ, R29 ;  /* 0x000000ffffbe7224 */ /* 0x000fe200078e001d */
[----:B------:R-:W-:Y:S01]  /*766c0*/  MOV R150, R101 ;  /* 0x0000006500967202 */ /* 0x000fe20000000f00 */
[----:B------:R-:W-:Y:S01]  /*766d0*/  STL.64 [R1+0x5a70], R222 ;  /* 0x005a70de01007387 */ /* 0x000fe20000100a00 */
[----:B------:R-:W-:-:S02]  /*766e0*/  IMAD.MOV.U32 R148, RZ, RZ, R105 ;  /* 0x000000ffff947224 */ /* 0x000fc400078e0069 */
[----:B------:R-:W-:Y:S02]  /*766f0*/  IMAD.MOV.U32 R149, RZ, RZ, R104 ;  /* 0x000000ffff957224 */ /* 0x000fe400078e0068 */
[----:B------:R-:W-:Y:S02]  /*76700*/  IMAD.MOV.U32 R151, RZ, RZ, R100 ;  /* 0x000000ffff977224 */ /* 0x000fe400078e0064 */
[----:B------:R-:W-:Y:S02]  /*76710*/  IMAD.MOV.U32 R144, RZ, RZ, R129 ;  /* 0x000000ffff907224 */ /* 0x000fe400078e0081 */
[----:B------:R-:W-:Y:S01]  /*76720*/  IMAD.MOV.U32 R145, RZ, RZ, R128 ;  /* 0x000000ffff917224 */ /* 0x000fe200078e0080 */
[----:B------:R-:W-:Y:S01]  /*76730*/  MOV R155, R108 ;  /* 0x0000006c009b7202 */ /* 0x000fe20000000f00 */
[----:B-1----:R-:W-:Y:S01]  /*76740*/  HMMA.1688.F32.TF32 R88, R160, R112, R196 ;  /* 0x00000070a058723c */ /* 0x002fe200000810c4 */
[----:B------:R-:W-:Y:S04]  /*76750*/  STL.64 [R1+0x5a68], R220 ;  /* 0x005a68dc01007387 */ /* 0x000fe80000100a00 */
[----:B------:R-:W4:Y:S01]  /*76760*/  LDL R203, [R1+0xc54] ;  /* 0x000c540001cb7983 */ /* 0x000f220000100800 */
[----:B------:R-:W-:-:S03]  /*76770*/  IMAD.MOV.U32 R154, RZ, RZ, R109 ;  /* 0x000000ffff9a7224 */ /* 0x000fc600078e006d */
[----:B------:R-:W-:Y:S01]  /*76780*/  LDSM.16.M88.4 R128, [R0+0xb100] ;  /* 0x00b100000080783b */ /* 0x000fe20000000200 */
[C---:B------:R-:W-:Y:S03]  /*76790*/  HMMA.1688.F32.TF32 R104, R160.reuse, R72, R148 ;  /* 0x00000048a068723c */ /* 0x040fe60000081094 */
[----:B------:R-:W1:Y:S04]  /*767a0*/  LDSM.16.M88.4 R108, [R0+0x6100] ;  /* 0x00610000006c783b */ /* 0x000e680000000200 */
[----:B------:R-:W1:Y:S01]  /*767b0*/  LDSM.16.M88.4 R148, [R0+0xe100] ;  /* 0x00e100000094783b */ /* 0x000e620000000200 */
[----:B------:R-:W-:Y:S01]  /*767c0*/  IMAD.MOV.U32 R140, RZ, RZ, R97 ;  /* 0x000000ffff8c7224 */ /* 0x000fe200078e0061 */
[----:B------:R-:W-:Y:S01]  /*767d0*/  MOV R141, R96 ;  /* 0x00000060008d7202 */ /* 0x000fe20000000f00 */
[----:B------:R-:W-:Y:S01]  /*767e0*/  IMAD.MOV.U32 R184, RZ, RZ, R41 ;  /* 0x000000ffffb87224 */ /* 0x000fe200078e0029 */
[----:B------:R-:W-:Y:S01]  /*767f0*/  MOV R185, R40 ;  /* 0x0000002800b97202 */ /* 0x000fe20000000f00 */
[----:B------:R-:W-:Y:S01]  /*76800*/  IMAD.MOV.U32 R186, RZ, RZ, R37 ;  /* 0x000000ffffba7224 */ /* 0x000fe200078e0025 */
[----:B------:R-:W-:Y:S01]  /*76810*/  LDSM.16.M88.4 R32, [R0+0x18100] ;  /* 0x018100000020783b */ /* 0x000fe20000000200 */
[----:B------:R-:W-:Y:S01]  /*76820*/  IMAD.MOV.U32 R187, RZ, RZ, R36 ;  /* 0x000000ffffbb7224 */ /* 0x000fe200078e0024 */
[----:B------:R-:W-:Y:S02]  /*76830*/  HMMA.1688.F32.TF32 R96, R160, R80, R156 ;  /* 0x00000050a060723c */ /* 0x000fe4000008109c */
[----:B------:R-:W-:Y:S01]  /*76840*/  LDSM.16.M88.4 R28, [R0+0x19100] ;  /* 0x01910000001c783b */ /* 0x000fe20000000200 */
[----:B------:R-:W-:-:S02]  /*76850*/  IMAD.MOV.U32 R142, RZ, RZ, R61 ;  /* 0x000000ffff8e7224 */ /* 0x000fc400078e003d */
[----:B------:R-:W-:Y:S01]  /*76860*/  IMAD.MOV.U32 R143, RZ, RZ, R60 ;  /* 0x000000ffff8f7224 */ /* 0x000fe200078e003c */
[----:B------:R-:W-:Y:S02]  /*76870*/  LDSM.16.M88.4 R24, [R0+0x1a100] ;  /* 0x01a100000018783b */ /* 0x000fe40000000200 */
[----:B------:R-:W-:Y:S02]  /*76880*/  HMMA.1688.F32.TF32 R100, R160, R76, R152 ;  /* 0x0000004ca064723c */ /* 0x000fe40000081098 */
[----:B------:R-:W-:Y:S01]  /*76890*/  LDSM.16.M88.4 R20, [R0+0x1b100] ;  /* 0x01b100000014783b */ /* 0x000fe20000000200 */
[----:B------:R-:W-:-:S03]  /*768a0*/  MOV R204, R9 ;  /* 0x0000000900cc7202 */ /* 0x000fc60000000f00 */
[----:B------:R-:W-:Y:S02]  /*768b0*/  LDSM.16.M88.4 R16, [R0+0x1c100] ;  /* 0x01c100000010783b */ /* 0x000fe40000000200 */
[----:B------:R-:W-:Y:S01]  /*768c0*/  HMMA.1688.F32.TF32 R132, R160, R68, R144 ;  /* 0x00000044a084723c */ /* 0x000fe20000081090 */
[----:B------:R-:W-:Y:S01]  /*768d0*/  IMAD.MOV.U32 R205, RZ, RZ, R8 ;  /* 0x000000ffffcd7224 */ /* 0x000fe200078e0008 */
[----:B------:R-:W-:Y:S01]  /*768e0*/  LDSM.16.M88.4 R12, [R0+0x1d100] ;  /* 0x01d10000000c783b */ /* 0x000fe20000000200 */
[----:B------:R-:W-:Y:S01]  /*768f0*/  IMAD.MOV.U32 R206, RZ, RZ, R5 ;  /* 0x000000ffffce7224 */ /* 0x000fe200078e0005 */
[----:B------:R-:W-:Y:S02]  /*76900*/  MOV R207, R4 ;  /* 0x0000000400cf7202 */ /* 0x000fe40000000f00 */
[----:B------:R-:W-:Y:S04]  /*76910*/  LDSM.16.M88.4 R8, [R0+0x1e100] ;  /* 0x01e100000008783b */ /* 0x000fe80000000200 */
[----:B------:R-:W-:Y:S01]  /*76920*/  LDSM.16.M88.4 R4, [R0+0x1f100] ;  /* 0x01f100000004783b */ /* 0x000fe20000000200 */
[----:B------:R-:W-:Y:S01]  /*76930*/  IMAD.MOV.U32 R172, RZ, RZ, R49 ;  /* 0x000000ffffac7224 */ /* 0x000fe200078e0031 */
[----:B------:R-:W-:Y:S01]  /*76940*/  MOV R174, R45 ;  /* 0x0000002d00ae7202 */ /* 0x000fe20000000f00 */
[----:B------:R-:W-:-:S02]  /*76950*/  IMAD.MOV.U32 R173, RZ, RZ, R48 ;  /* 0x000000ffffad7224 */ /* 0x000fc400078e0030 */
[----:B------:R-:W-:Y:S01]  /*76960*/  IMAD.MOV.U32 R175, RZ, RZ, R44 ;  /* 0x000000ffffaf7224 */ /* 0x000fe200078e002c */
[----:B-1----:R-:W-:Y:S01]  /*76970*/  HMMA.1688.F32.TF32 R92, R160, R108, R204 ;  /* 0x0000006ca05c723c */ /* 0x002fe200000810cc */
[----:B------:R-:W-:Y:S04]  /*76980*/  LDSM.16.M88.4 R144, [R0+0xd100] ;  /* 0x00d100000090783b */ /* 0x000fe80000000200 */
[----:B------:R-:W-:Y:S04]  /*76990*/  LDSM.16.M88.4 R152, [R0+0xf100] ;  /* 0x00f100000098783b */ /* 0x000fe80000000200 */
[----:B------:R-:W-:Y:S04]  /*769a0*/  LDSM.16.M88.4 R156, [R0+0x10100] ;  /* 0x01010000009c783b */ /* 0x000fe80000000200 */
[----:B------:R-:W-:Y:S04]  /*769b0*/  LDSM.16.M88.4 R48, [R0+0x14100] ;  /* 0x014100000030783b */ /* 0x000fe80000000200 */
[----:B------:R-:W-:Y:S04]  /*769c0*/  LDSM.16.M88.4 R40, [R0+0x16100] ;  /* 0x016100000028783b */ /* 0x000fe80000000200 */
[----:B------:R-:W-:Y:S01]  /*769d0*/  LDSM.16.M88.4 R36, [R0+0x17100] ;  /* 0x017100000024783b */ /* 0x000fe20000000200 */
[C---:B--2---:R-:W-:Y:S03]  /*769e0*/  HMMA.1688.F32.TF32 R224, R136.reuse, R46, R232 ;  /* 0x0000002e88e0723c */ /* 0x044fe600000810e8 */
[----:B------:R-:W-:Y:S05]  /*769f0*/  LDSM.16.M88.4 R44, [R0+0x15100] ;  /* 0x01510000002c783b */ /* 0x000fea0000000200 */
[----:B---3--:R-:W-:Y:S01]  /*76a00*/  HMMA.1688.F32.TF32 R232, R136, R62, R168 ;  /* 0x0000003e88e8723c */ /* 0x008fe200000810a8 */
[----:B------:R-:W-:Y:S11]  /*76a10*/  LDSM.16.M88.4 R60, [R0+0x11100] ;  /* 0x01110000003c783b */ /* 0x000ff60000000200 */
[----:B------:R-:W-:Y:S03]  /*76a20*/  @!UPT UIADD3 URZ, URZ, URZ, URZ ;  /* 0x0000003f3f3ff290 */ /* 0x000fe6000fffe03f */
[----:B------:R-:W-:Y:S04]  /*76a30*/  STL [R1+0x5934], R224 ;  /* 0x005934e001007387 */ /* 0x000fe80000100800 */
[----:B------:R-:W-:Y:S04]  /*76a40*/  STL [R1+0x5930], R225 ;  /* 0x005930e101007387 */ /* 0x000fe80000100800 */
[----:B------:R-:W-:Y:S04]  /*76a50*/  STL [R1+0x592c], R226 ;  /* 0x00592ce201007387 */ /* 0x000fe80000100800 */
[----:B------:R-:W-:Y:S04]  /*76a60*/  STL [R1+0x5928], R227 ;  /* 0x005928e301007387 */ /* 0x000fe80000100800 */
[----:B------:R1:W-:Y:S04]  /*76a70*/  STL [R1+0x5944], R232 ;  /* 0x005944e801007387 */ /* 0x0003e80000100800 */
[----:B------:R2:W-:Y:S04]  /*76a80*/  STL [R1+0x5940], R233 ;  /* 0x005940e901007387 */ /* 0x0005e80000100800 */
[----:B------:R3:W-:Y:S01]  /*76a90*/  STL [R1+0x593c], R234 ;  /* 0x00593cea01007387 */ /* 0x0007e20000100800 */
[----:B-1----:R-:W-:-:S03]  /*76aa0*/  IMAD.MOV.U32 R232, RZ, RZ, R88 ;  /* 0x000000ffffe87224 */ /* 0x002fc600078e0058 */
[----:B------:R1:W-:Y:S01]  /*76ab0*/  STL [R1+0x5938], R235 ;  /* 0x005938eb01007387 */ /* 0x0003e20000100800 */
[----:B--2---:R-:W-:Y:S01]  /*76ac0*/  IMAD.MOV.U32 R233, RZ, RZ, R89 ;  /* 0x000000ffffe97224 */ /* 0x004fe200078e0059 */
[----:B---3--:R-:W-:Y:S01]  /*76ad0*/  MOV R234, R90 ;  /* 0x0000005a00ea7202 */ /* 0x008fe20000000f00 */
[----:B-1----:R-:W-:Y:S02]  /*76ae0*/  IMAD.MOV.U32 R235, RZ, RZ, R91 ;  /* 0x000000ffffeb7224 */ /* 0x002fe400078e005b */
[C---:B------:R-:W-:Y:S01]  /*76af0*/  HMMA.1688.F32.TF32 R88, R160.reuse, R116, R192 ;  /* 0x00000074a058723c */ /* 0x040fe200000810c0 */
[----:B------:R-:W-:Y:S01]  /*76b00*/  MOV R168, R57 ;  /* 0x0000003900a87202 */ /* 0x000fe20000000f00 */
[----:B------:R-:W-:Y:S02]  /*76b10*/  IMAD.MOV.U32 R169, RZ, RZ, R56 ;  /* 0x000000ffffa97224 */ /* 0x000fe400078e0038 */
[----:B------:R-:W1:Y:S04]  /*76b20*/  LDSM.16.M88.4 R56, [R0+0x12100] ;  /* 0x012100000038783b */ /* 0x000e680000000200 */
[C---:B----4-:R-:W-:Y:S08]  /*76b30*/  HMMA.1688.F32.TF32 R228, R160.reuse, R84, R164 ;  /* 0x00000054a0e4723c */ /* 0x050ff000000810a4 */
[----:B------:R-:W-:Y:S01]  /*76b40*/  HMMA.1688.F32.TF32 R136, R160, R64, R140 ;  /* 0x00000040a088723c */ /* 0x000fe2000008108c */
[----:B------:R-:W2:Y:S01]  /*76b50*/  LDSM.16.M88.4 R140, [R0+0xc100] ;  /* 0x00c10000008c783b */ /* 0x000ea20000000200 */
[----:B------:R-:W-:Y:S01]  /*76b60*/  IMAD.MOV.U32 R170, RZ, RZ, R53 ;  /* 0x000000ffffaa7224 */ /* 0x000fe200078e0035 */
[----:B------:R-:W-:-:S02]  /*76b70*/  MOV R171, R52 ;  /* 0x0000003400ab7202 */ /* 0x000fc40000000f00 */
[----:B------:R-:W3:Y:S03]  /*76b80*/  LDSM.16.M88.4 R52, [R0+0x13100] ;  /* 0x013100000034783b */ /* 0x000ee60000000200 */
[----:B------:R-:W-:Y:S01]  /*76b90*/  IMAD.MOV.U32 R66, RZ, RZ, R88 ;  /* 0x000000ffff427224 */ /* 0x000fe200078e0058 */
[----:B------:R-:W-:Y:S01]  /*76ba0*/  MOV R67, R89 ;  /* 0x0000005900437202 */ /* 0x000fe20000000f00 */
[----:B------:R-:W-:Y:S01]  /*76bb0*/  IMAD.MOV.U32 R70, RZ, RZ, R90 ;  /* 0x000000ffff467224 */ /* 0x000fe200078e005a */
[----:B------:R-:W-:Y:S01]  /*76bc0*/  LDS R164, [R203+0x44000] ;  /* 0x04400000cba47984 */ /* 0x000fe20000000800 */
[----:B------:R-:W-:Y:S02]  /*76bd0*/  IMAD.MOV.U32 R74, RZ, RZ, R91 ;  /* 0x000000ffff4a7224 */ /* 0x000fe400078e005b */
[----:B------:R-:W-:Y:S01]  /*76be0*/  HMMA.1688.F32.TF32 R88, R160, R120, R188 ;  /* 0x00000078a058723c */ /* 0x000fe200000810bc */
[----:B------:R4:W-:Y:S04]  /*76bf0*/  STL [R1+0x5954], R228 ;  /* 0x005954e401007387 */ /* 0x0009e80000100800 */
[----:B------:R1:W-:Y:S04]  /*76c00*/  STL [R1+0x5950], R229 ;  /* 0x005950e501007387 */ /* 0x0003e80000100800 */
[----:B------:R-:W-:Y:S04]  /*76c10*/  LDS R166, [R203+0x44400] ;  /* 0x04440000cba67984 */ /* 0x000fe80000000800 */
[----:B------:R-:W-:Y:S04]  /*76c20*/  LDS R165, [R2+0x44000] ;  /* 0x0440000002a57984 */ /* 0x000fe80000000800 */
[----:B------:R-:W1:Y:S07]  /*76c30*/  LDS R167, [R2+0x44400] ;  /* 0x0444000002a77984 */ /* 0x000e6e0000000800 */
[----:B------:R-:W-:Y:S01]  /*76c40*/  MOV R75, R88 ;  /* 0x00000058004b7202 */ /* 0x000fe20000000f00 */
[----:B------:R-:W-:Y:S01]  /*76c50*/  IMAD.MOV.U32 R78, RZ, RZ, R89 ;  /* 0x000000ffff4e7224 */ /* 0x000fe200078e0059 */
[----:B------:R-:W-:Y:S01]  /*76c60*/  MOV R87, R91 ;  /* 0x0000005b00577202 */ /* 0x000fe20000000f00 */
[----:B------:R-:W-:-:S02]  /*76c70*/  IMAD.MOV.U32 R86, RZ, RZ, R90 ;  /* 0x000000ffff567224 */ /* 0x000fc400078e005a */
[----:B------:R-:W-:Y:S01]  /*76c80*/  HMMA.1688.F32.TF32 R88, R160, R124, R184 ;  /* 0x0000007ca058723c */ /* 0x000fe200000810b8 */
[----:B------:R1:W-:Y:S04]  /*76c90*/  STL [R1+0x594c], R230 ;  /* 0x00594ce601007387 */ /* 0x0003e80000100800 */
[----:B------:R1:W-:Y:S04]  /*76ca0*/  STL [R1+0x5948], R231 ;  /* 0x005948e701007387 */ /* 0x0003e80000100800 */
[----:B------:R-:W-:Y:S04]  /*76cb0*/  STL [R1+0x5964], R96 ;  /* 0x0059646001007387 */ /* 0x000fe80000100800 */
[----:B------:R-:W-:Y:S04]  /*76cc0*/  STL [R1+0x5960], R97 ;  /* 0x0059606101007387 */ /* 0x000fe80000100800 */
[----:B------:R-:W-:Y:S04]  /*76cd0*/  STL [R1+0x595c], R98 ;  /* 0x00595c6201007387 */ /* 0x000fe80000100800 */
[----:B------:R-:W-:Y:S04]  /*76ce0*/  STL [R1+0x5958], R99 ;  /* 0x0059586301007387 */ /* 0x000fe80000100800 */
[----:B------:R-:W-:Y:S01]  /*76cf0*/  STL.64 [R1+0x5a80], R102 ;  /* 0x005a806601007387 */ /* 0x000fe20000100a00 */
[----:B------:R-:W-:Y:S01]  /*76d00*/  IMAD.MOV.U32 R82, RZ, RZ, R88 ;  /* 0x000000ffff527224 */ /* 0x000fe200078e0058 */
[----:B------:R-:W-:-:S02]  /*76d10*/  MOV R79, R90 ;  /* 0x0000005a004f7202 */ /* 0x000fc40000000f00 */
[----:B------:R1:W-:Y:S01]  /*76d20*/  STL.64 [R1+0x5a78], R100 ;  /* 0x005a786401007387 */ /* 0x0003e20000100a00 */
[----:B------:R-:W-:Y:S02]  /*76d30*/  IMAD.MOV.U32 R83, RZ, RZ, R89 ;  /* 0x000000ffff537224 */ /* 0x000fe400078e0059 */
[----:B------:R-:W-:Y:S01]  /*76d40*/  IMAD.MOV.U32 R71, RZ, RZ, R91 ;  /* 0x000000ffff477224 */ /* 0x000fe200078e005b */
[----:B------:R-:W-:Y:S01]  /*76d50*/  STL.64 [R1+0x5a90], R106 ;  /* 0x005a906a01007387 */ /* 0x000fe20000100a00 */
[----:B------:R-:W-:Y:S03]  /*76d60*/  HMMA.1688.F32.TF32 R88, R160, R128, R172 ;  /* 0x00000080a058723c */ /* 0x000fe600000810ac */
[----:B------:R-:W-:Y:S04]  /*76d70*/  STL.64 [R1+0x5a88], R104 ;  /* 0x005a886801007387 */ /* 0x000fe80000100a00 */
[----:B------:R-:W-:Y:S04]  /*76d80*/  STL.64 [R1+0x5aa0], R134 ;  /* 0x005aa08601007387 */ /* 0x000fe80000100a00 */
[----:B------:R-:W-:Y:S04]  /*76d90*/  STL.64 [R1+0x5a98], R132 ;  /* 0x005a988401007387 */ /* 0x000fe80000100a00 */
[----:B------:R-:W-:Y:S04]  /*76da0*/  STL.64 [R1+0x5ab0], R138 ;  /* 0x005ab08a01007387 */ /* 0x000fe80000100a00 */
[----:B------:R-:W-:Y:S04]  /*76db0*/  STL.64 [R1+0x5aa8], R136 ;  /* 0x005aa88801007387 */ /* 0x000fe80000100a00 */
        /* <DEDUP_REMOVED lines=17> */
[----:B------:R-:W-:-:S03]  /*76ed0*/  IMAD.MOV.U32 R226, RZ, RZ, R90 ;  /* 0x000000ffffe27224 */ /* 0x000fc600078e005a */
[----:B------:R-:W-:Y:S01]  /*76ee0*/  STL [R1+0x5878], R11 ;  /* 0x0058780b01007387 */ /* 0x000fe20000100800 */
[----:B------:R-:W-:-:S03]  /*76ef0*/  IMAD.MOV.U32 R227, RZ, RZ, R91 ;  /* 0x000000ffffe37224 */ /* 0x000fc600078e005b */
[----:B------:R-:W-:Y:S01]  /*76f00*/  STL [R1+0x5884], R6 ;  /* 0x0058840601007387 */ /* 0x000fe20000100800 */
[----:B------:R-:W-:Y:S01]  /*76f10*/  IMAD.MOV.U32 R224, RZ, RZ, R88 ;  /* 0x000000ffffe07224 */ /* 0x000fe200078e0058 */
[----:B------:R-:W-:Y:S02]  /*76f20*/  MOV R225, R89 ;  /* 0x0000005900e17202 */ /* 0x000fe40000000f00 */
[----:B------:R-:W-:Y:S04]  /*76f30*/  STL [R1+0x5880], R7 ;  /* 0x0058800701007387 */ /* 0x000fe80000100800 */
[----:B------:R-:W-:Y:S04]  /*76f40*/  STL [R1+0x5090], R0 ;  /* 0x0050900001007387 */ /* 0x000fe80000100800 */
[----:B------:R1:W-:Y:S04]  /*76f50*/  STL.64 [R1+0x590], R92 ;  /* 0x0005905c01007387 */ /* 0x0003e80000100a00 */
[----:B------:R1:W-:Y:S04]  /*76f60*/  STL.64 [R1+0x598], R94 ;  /* 0x0005985e01007387 */ /* 0x0003e80000100a00 */
[----:B------:R-:W-:Y:S04]  /*76f70*/  STL.64 [R1+0x5ac0], R234 ;  /* 0x005ac0ea01007387 */ /* 0x000fe80000100a00 */
[----:B------:R-:W-:Y:S04]  /*76f80*/  STL.64 [R1+0x5ab8], R232 ;  /* 0x005ab8e801007387 */ /* 0x000fe80000100a00 */
        /* <DEDUP_REMOVED lines=35> */
[----:B----4-:R-:W-:Y:S01]  /*771c0*/  MOV R228, R88 ;  /* 0x0000005800e47202 */ /* 0x010fe20000000f00 */
[----:B------:R-:W-:-:S02]  /*771d0*/  IMAD.MOV.U32 R229, RZ, RZ, R89 ;  /* 0x000000ffffe57224 */ /* 0x000fc400078e0059 */
[----:B------:R-:W4:Y:S01]  /*771e0*/  LDL.LU R88, [R1+0x4d0] ;  /* 0x0004d00001587983 */ /* 0x000f220000300800 */
[----:B------:R-:W-:Y:S01]  /*771f0*/  IMAD.MOV.U32 R230, RZ, RZ, R90 ;  /* 0x000000ffffe67224 */ /* 0x000fe200078e005a */
[----:B------:R-:W-:Y:S02]  /*77200*/  MOV R231, R91 ;  /* 0x0000005b00e77202 */ /* 0x000fe40000000f00 */
        /* <DEDUP_REMOVED lines=28> */
[----:B------:R-:W-:Y:S04]  /*773d0*/  STL.64 [R1+0x5ad8], R228 ;  /* 0x005ad8e401007387 */ /* 0x000fe80000100a00 */
        /* <DEDUP_REMOVED lines=10> */
[----:B------:R-:W-:-:S02]  /*77480*/  IMAD.MOV.U32 R99, RZ, RZ, R107 ;  /* 0x000000ffff637224 */ /* 0x000fc400078e006b */
[----:B------:R-:W-:Y:S02]  /*77490*/  IMAD.MOV.U32 R96, RZ, RZ, R104 ;  /* 0x000000ffff607224 */ /* 0x000fe400078e0068 */
[----:B------:R-:W-:Y:S01]  /*774a0*/  IMAD.MOV.U32 R97, RZ, RZ, R105 ;  /* 0x000000ffff617224 */ /* 0x000fe200078e0069 */
[----:B------:R-:W-:Y:S04]  /*774b0*/  STL.64 [R1+0x5af0], R98 ;  /* 0x005af06201007387 */ /* 0x000fe80000100a00 */
[----:B------:R1:W-:Y:S01]  /*774c0*/  STL.64 [R1+0x5ae8], R96 ;  /* 0x005ae86001007387 */ /* 0x0003e20000100a00 */
[C---:B---3--:R-:W-:Y:S08]  /*774d0*/  HMMA.1688.F32.TF32 R104, R160.reuse, R148, R100 ;  /* 0x00000094a068723c */ /* 0x048ff00000081064 */
[C---:B-1----:R-:W-:Y:S08]  /*774e0*/  HMMA.1688.F32.TF32 R96, R160.reuse, R156, R168 ;  /* 0x0000009ca060723c */ /* 0x042ff000000810a8 */
[C---:B----4-:R-:W-:Y:S07]  /*774f0*/  HMMA.1688.F32.TF32 R100, R160.reuse, R152, R220 ;  /* 0x00000098a064723c */ /* 0x050fee00000810dc */
[----:B------:R-:W-:Y:S04]  /*77500*/  STL.64 [R1+0x510], R104 ;  /* 0x0005106801007387 */ /* 0x000fe80000100a00 */
[----:B------:R-:W-:Y:S04]  /*77510*/  STL.64 [R1+0x518], R106 ;  /* 0x0005186a01007387 */ /* 0x000fe80000100a00 */
[----:B------:R-:W3:Y:S08]  /*77520*/  LDL.LU R168, [R1+0x410] ;  /* 0x0004100001a87983 */ /* 0x000ef00000300800 */
[----:B------:R-:W-:Y:S04]  /*77530*/  STL.64 [R1+0x500], R100 ;  /* 0x0005006401007387 */ /* 0x000fe80000100a00 */
[----:B------:R-:W-:Y:S04]  /*77540*/  STL.64 [R1+0x508], R102 ;  /* 0x0005086601007387 */ /* 0x000fe80000100a00 */
[----:B------:R-:W-:Y:S04]  /*77550*/  STL.64 [R1+0x4f0], R96 ;  /* 0x0004f06001007387 */ /* 0x000fe80000100a00 */
[----:B------:R1:W-:Y:S04]  /*77560*/  STL.64 [R1+0x4f8], R98 ;  /* 0x0004f86201007387 */ /* 0x0003e80000100a00 */
[----:B------:R-:W3:Y:S04]  /*77570*/  LDL.LU R169, [R1+0x414] ;  /* 0x0004140001a97983 */ /* 0x000ee80000300800 */
[----:B------:R-:W3:Y:S04]  /*77580*/  LDL.LU R170, [R1+0x418] ;  /* 0x0004180001aa7983 */ /* 0x000ee80000300800 */
[----:B------:R-:W3:Y:S01]  /*77590*/  LDL.LU R171, [R1+0x41c] ;  /* 0x00041c0001ab7983 */ /* 0x000ee20000300800 */
[C---:B------:R-:W-:Y:S08]  /*775a0*/  HMMA.1688.F32.TF32 R92, R160.reuse, R60, R92 ;  /* 0x0000003ca05c723c */ /* 0x040ff0000008105c */
[C---:B------:R-:W-:Y:S08]  /*775b0*/  HMMA.1688.F32.TF32 R88, R160.reuse, R56, R88 ;  /* 0x00000038a058723c */ /* 0x040ff00000081058 */
[C---:B-1----:R-:W-:Y:S07]  /*775c0*/  HMMA.1688.F32.TF32 R96, R160.reuse, R52, R180 ;  /* 0x00000034a060723c */ /* 0x042fee00000810b4 */
[----:B------:R-:W-:Y:S04]  /*775d0*/  STL.64 [R1+0x4e0], R92 ;  /* 0x0004e05c01007387 */ /* 0x000fe80000100a00 */
[----:B------:R1:W-:Y:S04]  /*775e0*/  STL.64 [R1+0x4e8], R94 ;  /* 0x0004e85e01007387 */ /* 0x0003e80000100a00 */
[----:B------:R-:W-:Y:S04]  /*775f0*/  STL.64 [R1+0x4d0], R88 ;  /* 0x0004d05801007387 */ /* 0x000fe80000100a00 */
[----:B------:R4:W-:Y:S01]  /*77600*/  STL.64 [R1+0x4d8], R90 ;  /* 0x0004d85a01007387 */ /* 0x0009e20000100a00 */
[C---:B-1----:R-:W-:Y:S08]  /*77610*/  HMMA.1688.F32.TF32 R92, R160.reuse, R48, R176 ;  /* 0x00000030a05c723c */ /* 0x042ff000000810b0 */
[C---:B----4-:R-:W-:Y:S01]  /*77620*/  HMMA.1688.F32.TF32 R88, R160.reuse, R44, R216 ;  /* 0x0000002ca058723c */ /* 0x050fe200000810d8 */
        /* <DEDUP_REMOVED lines=8> */
[C---:B----4-:R-:W-:Y:S03]  /*776b0*/  HMMA.1688.F32.TF32 R88, R160.reuse, R32, R204 ;  /* 0x00000020a058723c */ /* 0x050fe600000810cc */
[----:B------:R-:W-:Y:S04]  /*776c0*/  STL.64 [R1+0x490], R96 ;  /* 0x0004906001007387 */ /* 0x000fe80000100a00 */
[----:B------:R-:W-:Y:S08]  /*776d0*/  STL.64 [R1+0x498], R98 ;  /* 0x0004986201007387 */ /* 0x000ff00000100a00 */
[----:B------:R-:W-:Y:S04]  /*776e0*/  STL.64 [R1+0x480], R92 ;  /* 0x0004805c01007387 */ /* 0x000fe80000100a00 */
[----:B------:R-:W-:Y:S04]  /*776f0*/  STL.64 [R1+0x488], R94 ;  /* 0x0004885e01007387 */ /* 0x000fe80000100a00 */
[----:B------:R-:W-:Y:S04]  /*77700*/  STL.64 [R1+0x470], R88 ;  /* 0x0004705801007387 */ /* 0x000fe80000100a00 */
[----:B------:R1:W-:Y:S02]  /*77710*/  STL.64 [R1+0x478], R90 ;  /* 0x0004785a01007387 */ /* 0x0003e40000100a00 */
[C---:B-1----:R-:W-:Y:S08]  /*77720*/  HMMA.1688.F32.TF32 R88, R160.reuse, R20, R188 ;  /* 0x00000014a058723c */ /* 0x042ff000000810bc */
[C---:B------:R-:W-:Y:S08]  /*77730*/  HMMA.1688.F32.TF32 R96, R160.reuse, R28, R196 ;  /* 0x0000001ca060723c */ /* 0x040ff000000810c4 */
[----:B------:R-:W-:Y:S08]  /*77740*/  HMMA.1688.F32.TF32 R92, R160, R24, R192 ;  /* 0x00000018a05c723c */ /* 0x000ff000000810c0 */
[----:B------:R-:W-:Y:S01]  /*77750*/  IMAD.MOV.U32 R6, RZ, RZ, R88 ;  /* 0x000000ffff067224 */ /* 0x000fe200078e0058 */
[----:B------:R-:W-:Y:S01]  /*77760*/  MOV R7, R89 ;  /* 0x0000005900077202 */ /* 0x000fe20000000f00 */
[----:B------:R-:W-:-:S02]  /*77770*/  IMAD.MOV.U32 R10, RZ, RZ, R90 ;  /* 0x000000ffff0a7224 */ /* 0x000fc400078e005a */
[----:B------:R-:W-:-:S03]  /*77780*/  IMAD.MOV.U32 R11, RZ, RZ, R91 ;  /* 0x000000ffff0b7224 */ /* 0x000fc600078e005b */
[----:B------:R-:W-:Y:S04]  /*77790*/  STL.64 [R1+0x460], R96 ;  /* 0x0004606001007387 */ /* 0x000fe80000100a00 */
[----:B------:R-:W-:Y:S04]  /*777a0*/  STL.64 [R1+0x468], R98 ;  /* 0x0004686201007387 */ /* 0x000fe80000100a00 */
[----:B------:R-:W-:Y:S04]  /*777b0*/  STL.64 [R1+0x450], R92 ;  /* 0x0004505c01007387 */ /* 0x000fe80000100a00 */
[----:B------:R1:W-:Y:S04]  /*777c0*/  STL.64 [R1+0x458], R94 ;  /* 0x0004585e01007387 */ /* 0x0003e80000100a00 */
[----:B------:R4:W-:Y:S04]  /*777d0*/  STL [R1+0x5894], R11 ;  /* 0x0058940b01007387 */ /* 0x0009e80000100800 */
[----:B------:R2:W-:Y:S01]  /*777e0*/  STL [R1+0x5890], R10 ;  /* 0x0058900a01007387 */ /* 0x0005e20000100800 */
[C---:B-1----:R-:W-:Y:S08]  /*777f0*/  HMMA.1688.F32.TF32 R92, R160.reuse, R16, R184 ;  /* 0x00000010a05c723c */ /* 0x042ff000000810b8 */
[C---:B--2---:R-:W-:Y:S01]  /*77800*/  HMMA.1688.F32.TF32 R88, R160.reuse, R12, R172 ;  /* 0x0000000ca058723c */ /* 0x044fe200000810ac */
[----:B------:R-:W-:Y:S04]  /*77810*/  STL [R1+0x588c], R7 ;  /* 0x00588c0701007387 */ /* 0x000fe80000100800 */
[----:B------:R1:W-:Y:S04]  /*77820*/  STL [R1+0x5888], R6 ;  /* 0x0058880601007387 */ /* 0x0003e80000100800 */
[----:B------:R-:W2:Y:S11]  /*77830*/  LDL R0, [R1+0xc50] ;  /* 0x000c500001007983 */ /* 0x000eb60000100800 */
[----:B------:R-:W-:Y:S04]  /*77840*/  @!UPT UIADD3 URZ, URZ, URZ, URZ ;  /* 0x0000003f3f3ff290 */ /* 0x000fe8000fffe03f */
[----:B----4-:R-:W-:Y:S01]  /*77850*/  MOV R11, R88 ;  /* 0x00000058000b7202 */ /* 0x010fe20000000f00 */
[----:B------:R-:W-:Y:S01]  /*77860*/  IMAD.MOV.U32 R10, RZ, RZ, R89 ;  /* 0x000000ffff0a7224 */ /* 0x000fe200078e0059 */
[----:B-1----:R-:W-:Y:S01]  /*77870*/  MOV R6, R91 ;  /* 0x0000005b00067202 */ /* 0x002fe20000000f00 */
[----:B------:R-:W-:Y:S01]  /*77880*/  IMAD.MOV.U32 R7, RZ, RZ, R90 ;  /* 0x000000ffff077224 */ /* 0x000fe200078e005a */
[----:B------:R-:W-:Y:S04]  /*77890*/  STL.64 [R1+0x430], R92 ;  /* 0x0004305c01007387 */ /* 0x000fe80000100a00 */
[----:B------:R-:W-:Y:S04]  /*778a0*/  STL.64 [R1+0x438], R94 ;  /* 0x0004385e01007387 */ /* 0x000fe80000100a00 */
[----:B------:R-:W-:Y:S04]  /*778b0*/  STL [R1+0x58a4], R6 ;  /* 0x0058a40601007387 */ /* 0x000fe80000100800 */
[----:B------:R-:W-:Y:S04]  /*778c0*/  STL [R1+0x58a0], R7 ;  /* 0x0058a00701007387 */ /* 0x000fe80000100800 */
[----:B------:R-:W-:Y:S04]  /*778d0*/  STL [R1+0x589c], R11 ;  /* 0x00589c0b01007387 */ /* 0x000fe80000100800 */
[----:B------:R-:W-:Y:S04]  /*778e0*/  STL [R1+0x5898], R10 ;  /* 0x0058980a01007387 */ /* 0x000fe80000100800 */
[----:B------:R-:W4:Y:S01]  /*778f0*/  LDL.LU R188, [R1+0x400] ;  /* 0x0004000001bc7983 */ /* 0x000f220000300800 */
[----:B------:R-:W-:Y:S01]  /*77900*/  IMAD.MOV.U32 R184, RZ, RZ, R243 ;  /* 0x000000ffffb87224 */ /* 0x000fe200078e00f3 */
[C---:B---3--:R-:W-:Y:S02]  /*77910*/  HMMA.1688.F32.TF32 R88, R160.reuse, R8, R168 ;  /* 0x00000008a058723c */ /* 0x048fe400000810a8 */
[----:B------:R-:W-:Y:S04]  /*77920*/  LDS R168, [R252+0x44080] ;  /* 0x04408000fca87984 */ /* 0x000fe80000000800 */
[----:B------:R-:W-:Y:S11]  /*77930*/  LDS R170, [R252+0x44480] ;  /* 0x04448000fcaa7984 */ /* 0x000ff60000000800 */
[----:B------:R-:W-:Y:S06]  /*77940*/  @!UPT UIADD3 URZ, URZ, URZ, URZ ;  /* 0x0000003f3f3ff290 */ /* 0x000fec000fffe03f */
[----:B------:R-:W-:Y:S04]  /*77950*/  STL.64 [R1+0x410], R88 ;  /* 0x0004105801007387 */ /* 0x000fe80000100a00 */
[----:B------:R1:W-:Y:S04]  /*77960*/  STL.64 [R1+0x418], R90 ;  /* 0x0004185a01007387 */ /* 0x0003e80000100a00 */
[----:B------:R-:W4:Y:S04]  /*77970*/  LDL.LU R189, [R1+0x404] ;  /* 0x0004040001bd7983 */ /* 0x000f280000300800 */
[----:B------:R-:W4:Y:S04]  /*77980*/  LDL.LU R190, [R1+0x408] ;  /* 0x0004080001be7983 */ /* 0x000f280000300800 */
[----:B------:R-:W4:Y:S04]  /*77990*/  LDL.LU R191, [R1+0x40c] ;  /* 0x00040c0001bf7983 */ /* 0x000f280000300800 */
[----:B------:R-:W3:Y:S04]  /*779a0*/  LDL.LU R243, [R1+0x5b48] ;  /* 0x005b480001f37983 */ /* 0x000ee80000300800 */
[----:B------:R-:W4:Y:S04]  /*779b0*/  LDL.LU R185, [R1+0x3f4] ;  /* 0x0003f40001b97983 */ /* 0x000f280000300800 */
[----:B------:R-:W4:Y:S04]  /*779c0*/  LDL.LU R186, [R1+0x3f8] ;  /* 0x0003f80001ba7983 */ /* 0x000f280000300800 */
[----:B------:R-:W4:Y:S01]  /*779d0*/  LDL.LU R187, [R1+0x3fc] ;  /* 0x0003fc0001bb7983 */ /* 0x000f220000300800 */
[----:B-1----:R-:W-:Y:S11]  /*779e0*/  HMMA.1688.F32.TF32 R88, R160, R4, R244 ;  /* 0x00000004a058723c */ /* 0x002ff600000810f4 */
[----:B------:R-:W-:Y:S11]  /*779f0*/  @!UPT UIADD3 URZ, URZ, URZ, URZ ;  /* 0x0000003f3f3ff290 */ /* 0x000ff6000fffe03f */
        /* <DEDUP_REMOVED lines=8> */
[----:B------:R1:W-:Y:S04]  /*77a80*/  STL [R1+0x58a8], R14 ;  /* 0x0058a80e01007387 */ /* 0x0003e80000100800 */
[----:B------:R-:W4:Y:S04]  /*77a90*/  LDL.LU R172, [R1+0x3e0] ;  /* 0x0003e00001ac7983 */ /* 0x000f280000300800 */
[----:B------:R-:W4:Y:S04]  /*77aa0*/  LDL.LU R173, [R1+0x3e4] ;  /* 0x0003e40001ad7983 */ /* 0x000f280000300800 */
[----:B------:R-:W4:Y:S04]  /*77ab0*/  LDL.LU R174, [R1+0x3e8] ;  /* 0x0003e80001ae7983 */ /* 0x000f280000300800 */
[----:B------:R-:W4:Y:S04]  /*77ac0*/  LDL.LU R175, [R1+0x3ec] ;  /* 0x0003ec0001af7983 */ /* 0x000f280000300800 */
[----:B--2---:R-:W-:Y:S04]  /*77ad0*/  LDS R169, [R0+0x44080] ;  /* 0x0440800000a97984 */ /* 0x004fe80000000800 */
[----:B------:R-:W2:Y:S01]  /*77ae0*/  LDS R171, [R0+0x44480] ;  /* 0x0444800000ab7984 */ /* 0x000ea20000000800 */
[C---:B---3--:R-:W-:Y:S11]  /*77af0*/  HMMA.1688.F32.TF32 R88, R164.reuse, R84, R240 ;  /* 0x00000054a458723c */ /* 0x048ff600000810f0 */
[----:B------:R-:W-:Y:S11]  /*77b00*/  @!UPT UIADD3 URZ, URZ, URZ, URZ ;  /* 0x0000003f3f3ff290 */ /* 0x000ff6000fffe03f */
[----:B------:R-:W-:Y:S02]  /*77b10*/  @!UPT UIADD3 URZ, URZ, URZ, URZ ;  /* 0x0000003f3f3ff290 */ /* 0x000fe4000fffe03f */
[----:B------:R-:W-:Y:S01]  /*77b20*/  MOV R6, R88 ;  /* 0x0000005800067202 */ /* 0x000fe20000000f00 */
[----:B------:R-:W-:Y:S01]  /*77b30*/  IMAD.MOV.U32 R7, RZ, RZ, R89 ;  /* 0x000000ffff077224 */ /* 0x000fe200078e0059 */
[----:B------:R-:W-:Y:S01]  /*77b40*/  MOV R10, R91 ;  /* 0x0000005b000a7202 */ /* 0x000fe20000000f00 */
[----:B------:R-:W-:Y:S02]  /*77b50*/  IMAD.MOV.U32 R11, RZ, RZ, R90 ;  /* 0x000000ffff0b7224 */ /* 0x000fe400078e005a */
[----:B----4-:R-:W-:Y:S02]  /*77b60*/  HMMA.1688.F32.TF32 R88, R164, R80, R188 ;  /* 0x00000050a458723c */ /* 0x010fe400000810bc */
[----:B------:R3:W-:Y:S04]  /*77b70*/  STL [R1+0x58c4], R10 ;  /* 0x0058c40a01007387 */ /* 0x0007e80000100800 */
[----:B------:R4:W-:Y:S04]  /*77b80*/  STL [R1+0x58c0], R11 ;  /* 0x0058c00b01007387 */ /* 0x0009e80000100800 */
[----:B------:R-:W-:Y:S04]  /*77b90*/  STL [R1+0x58bc], R6 ;  /* 0x0058bc0601007387 */ /* 0x000fe80000100800 */
[----:B------:R1:W-:Y:S10]  /*77ba0*/  STL [R1+0x58b8], R7 ;  /* 0x0058b80701007387 */ /* 0x0003f40000100800 */
[----:B------:R-:W-:Y:S01]  /*77bb0*/  IMAD.MOV.U32 R27, RZ, RZ, R91 ;  /* 0x000000ffff1b7224 */ /* 0x000fe200078e005b */
[----:B------:R-:W-:Y:S01]  /*77bc0*/  MOV R26, R90 ;  /* 0x0000005a001a7202 */ /* 0x000fe20000000f00 */
[----:B------:R-:W-:-:S02]  /*77bd0*/  IMAD.MOV.U32 R23, RZ, RZ, R89 ;  /* 0x000000ffff177224 */ /* 0x000fc400078e0059 */
[----:B------:R-:W-:Y:S01]  /*77be0*/  IMAD.MOV.U32 R22, RZ, RZ, R88 ;  /* 0x000000ffff167224 */ /* 0x000fe200078e0058 */
[----:B------:R1:W-:Y:S04]  /*77bf0*/  STL [R1+0x58d4], R27 ;  /* 0x0058d41b01007387 */ /* 0x0003e80000100800 */
[----:B------:R1:W-:Y:S04]  /*77c00*/  STL [R1+0x58d0], R26 ;  /* 0x0058d01a01007387 */ /* 0x0003e80000100800 */
[----:B------:R1:W-:Y:S04]  /*77c10*/  STL [R1+0x58cc], R23 ;  /* 0x0058cc1701007387 */ /* 0x0003e80000100800 */
[----:B------:R1:W-:Y:S04]  /*77c20*/  STL [R1+0x58c8], R22 ;  /* 0x0058c81601007387 */ /* 0x0003e80000100800 */
        /* <DEDUP_REMOVED lines=18> */
[----:B------:R-:W-:Y:S02]  /*77d50*/  @!UPT UIADD3 URZ, URZ, URZ, URZ ;  /* 0x0000003f3f3ff290 */ /* 0x000fe4000fffe03f */
[----:B-1----:R-:W-:Y:S01]  /*77d60*/  IMAD.MOV.U32 R14, RZ, RZ, R91 ;  /* 0x000000ffff0e7224 */ /* 0x002fe200078e005b */
[----:B------:R-:W-:Y:S01]  /*77d70*/  MOV R18, R89 ;  /* 0x0000005900127202 */ /* 0x000fe20000000f00 */
[----:B------:R-:W-:Y:S02]  /*77d80*/  IMAD.MOV.U32 R15, RZ, RZ, R90 ;  /* 0x000000ffff0f7224 */ /* 0x000fe400078e005a */
[----:B------:R-:W-:Y:S01]  /*77d90*/  IMAD.MOV.U32 R19, RZ, RZ, R88 ;  /* 0x000000ffff137224 */ /* 0x000fe200078e0058 */
[----:B------:R1:W-:Y:S04]  /*77da0*/  STL [R1+0x58e4], R14 ;  /* 0x0058e40e01007387 */ /* 0x0003e80000100800 */
[----:B------:R1:W-:Y:S04]  /*77db0*/  STL [R1+0x58e0], R15 ;  /* 0x0058e00f01007387 */ /* 0x0003e80000100800 */
[----:B------:R-:W-:Y:S04]  /*77dc0*/  STL [R1+0x58dc], R18 ;  /* 0x0058dc1201007387 */ /* 0x000fe80000100800 */
[----:B------:R1:W-:Y:S04]  /*77dd0*/  STL [R1+0x58d8], R19 ;  /* 0x0058d81301007387 */ /* 0x0003e80000100800 */
[----:B------:R-:W2:Y:S04]  /*77de0*/  LDL.LU R184, [R1+0x390] ;  /* 0x0003900001b87983 */ /* 0x000ea80000300800 */
[----:B------:R-:W2:Y:S04]  /*77df0*/  LDL.LU R185, [R1+0x394] ;  /* 0x0003940001b97983 */ /* 0x000ea80000300800 */
[----:B------:R-:W2:Y:S04]  /*77e00*/  LDL.LU R186, [R1+0x398] ;  /* 0x0003980001ba7983 */ /* 0x000ea80000300800 */
[----:B------:R-:W2:Y:S01]  /*77e10*/  LDL.LU R187, [R1+0x39c] ;  /* 0x00039c0001bb7983 */ /* 0x000ea20000300800 */
[----:B------:R-:W-:Y:S03]  /*77e20*/  HMMA.1688.F32.TF32 R88, R164, R72, R172 ;  /* 0x00000048a458723c */ /* 0x000fe600000810ac */
[----:B------:R-:W2:Y:S04]  /*77e30*/  LDL.LU R172, [R1+0x380] ;  /* 0x0003800001ac7983 */ /* 0x000ea80000300800 */
[----:B------:R-:W2:Y:S04]  /*77e40*/  LDL.LU R173, [R1+0x384] ;  /* 0x0003840001ad7983 */ /* 0x000ea80000300800 */
[----:B------:R-:W2:Y:S04]  /*77e50*/  LDL.LU R174, [R1+0x388] ;  /* 0x0003880001ae7983 */ /* 0x000ea80000300800 */
[----:B------:R-:W2:Y:S09]  /*77e60*/  LDL.LU R175, [R1+0x38c] ;  /* 0x00038c0001af7983 */ /* 0x000eb20000300800 */
[----:B---3--:R-:W-:Y:S01]  /*77e70*/  MOV R10, R88 ;  /* 0x00000058000a7202 */ /* 0x008fe20000000f00 */
[----:B----4-:R-:W-:Y:S01]  /*77e80*/  IMAD.MOV.U32 R11, RZ, RZ, R89 ;  /* 0x000000ffff0b7224 */ /* 0x010fe200078e0059 */
[----:B------:R-:W-:Y:S01]  /*77e90*/  MOV R7, R91 ;  /* 0x0000005b00077202 */ /* 0x000fe20000000f00 */
[----:B------:R-:W-:-:S04]  /*77ea0*/  IMAD.MOV.U32 R6, RZ, RZ, R90 ;  /* 0x000000ffff067224 */ /* 0x000fc800078e005a */
[----:B------:R3:W-:Y:S04]  /*77eb0*/  STL [R1+0x58f4], R7 ;  /* 0x0058f40701007387 */ /* 0x0007e80000100800 */
[----:B------:R-:W-:Y:S04]  /*77ec0*/  STL [R1+0x58f0], R6 ;  /* 0x0058f00601007387 */ /* 0x000fe80000100800 */
[----:B------:R4:W-:Y:S04]  /*77ed0*/  STL [R1+0x58ec], R11 ;  /* 0x0058ec0b01007387 */ /* 0x0009e80000100800 */
[----:B------:R1:W-:Y:S04]  /*77ee0*/  STL [R1+0x58e8], R10 ;  /* 0x0058e80a01007387 */ /* 0x0003e80000100800 */
[----:B------:R-:W-:Y:S01]  /*77ef0*/  STL.64 [R1+0x5b20], R114 ;  /* 0x005b207201007387 */ /* 0x000fe20000100a00 */
[C---:B--2---:R-:W-:Y:S11]  /*77f00*/  HMMA.1688.F32.TF32 R88, R164.reuse, R68, R204 ;  /* 0x00000044a458723c */ /* 0x044ff600000810cc */
        /* <DEDUP_REMOVED lines=16> */
[----:B-1----:R-:W-:Y:S01]  /*78010*/  MOV R14, R88 ;  /* 0x00000058000e7202 */ /* 0x002fe20000000f00 */
[----:B------:R-:W-:Y:S01]  /*78020*/  IMAD.MOV.U32 R15, RZ, RZ, R89 ;  /* 0x000000ffff0f7224 */ /* 0x000fe200078e0059 */
[----:B------:R-:W-:Y:S01]  /*78030*/  MOV R19, R91 ;  /* 0x0000005b00137202 */ /* 0x000fe20000000f00 */
[----:B------:R-:W-:Y:S02]  /*78040*/  IMAD.MOV.U32 R18, RZ, RZ, R90 ;  /* 0x000000ffff127224 */ /* 0x000fe400078e005a */
[C---:B------:R-:W-:Y:S11]  /*78050*/  HMMA.1688.F32.TF32 R88, R164.reuse, R112, R188 ;  /* 0x00000070a458723c */ /* 0x040ff600000810bc */
[----:B------:R-:W-:Y:S11]  /*78060*/  @!UPT UIADD3 URZ, URZ, URZ, URZ ;  /* 0x0000003f3f3ff290 */ /* 0x000ff6000fffe03f */
[----:B------:R-:W-:Y:S02]  /*78070*/  @!UPT UIADD3 URZ, URZ, URZ, URZ ;  /* 0x0000003f3f3ff290 */ /* 0x000fe4000fffe03f */
[----:B---3--:R-:W-:Y:S01]  /*78080*/  IMAD.MOV.U32 R7, RZ, RZ, R88 ;  /* 0x000000ffff077224 */ /* 0x008fe200078e0058 */
[----:B----4-:R-:W-:Y:S01]  /*78090*/  MOV R11, R90 ;  /* 0x0000005a000b7202 */ /* 0x010fe20000000f00 */
[----:B------:R-:W-:Y:S02]  /*780a0*/  IMAD.MOV.U32 R6, RZ, RZ, R89 ;  /* 0x000000ffff067224 */ /* 0x000fe400078e0059 */
[----:B------:R-:W-:Y:S02]  /*780b0*/  IMAD.MOV.U32 R10, RZ, RZ, R91 ;  /* 0x000000ffff0a7224 */ /* 0x000fe400078e005b */
[C---:B------:R-:W-:Y:S01]  /*780c0*/  HMMA.1688.F32.TF32 R88, R164.reuse, R116, R184 ;  /* 0x00000074a458723c */ /* 0x040fe200000810b8 */
[----:B------:R-:W-:Y:S11]  /*780d0*/  STL.64 [R1+0x5b18], R112 ;  /* 0x005b187001007387 */ /* 0x000ff60000100a00 */
[----:B------:R-:W-:Y:S11]  /*780e0*/  @!UPT UIADD3 URZ, URZ, URZ, URZ ;  /* 0x0000003f3f3ff290 */ /* 0x000ff6000fffe03f */
[----:B------:R-:W-:Y:S01]  /*780f0*/  @!UPT UIADD3 URZ, URZ, URZ, URZ ;  /* 0x0000003f3f3ff290 */ /* 0x000fe2000fffe03f */
[----:B------:R-:W-:Y:S01]  /*78100*/  IMAD.MOV.U32 R34, RZ, RZ, R88 ;  /* 0x000000ffff227224 */ /* 0x000fe200078e0058 */
[----:B------:R-:W-:Y:S01]  /*78110*/  MOV R35, R89 ;  /* 0x0000005900237202 */ /* 0x000fe20000000f00 */
[----:B------:R-:W-:Y:S02]  /*78120*/  IMAD.MOV.U32 R58, RZ, RZ, R90 ;  /* 0x000000ffff3a7224 */ /* 0x000fe400078e005a */
[----:B------:R-:W-:Y:S02]  /*78130*/  IMAD.MOV.U32 R59, RZ, RZ, R91 ;  /* 0x000000ffff3b7224 */ /* 0x000fe400078e005b */
[C---:B------:R-:W-:Y:S01]  /*78140*/  HMMA.1688.F32.TF32 R88, R164.reuse, R120, R172 ;  /* 0x00000078a458723c */ /* 0x040fe200000810ac */
[----:B------:R-:W-:Y:S04]  /*78150*/  STL.64 [R1+0x5b10], R118 ;  /* 0x005b107601007387 */ /* 0x000fe80000100a00 */
[----:B------:R-:W-:Y:S04]  /*78160*/  STL.64 [R1+0x5b08], R116 ;  /* 0x005b087401007387 */ /* 0x000fe80000100a00 */
[----:B------:R-:W2:Y:S11]  /*78170*/  LDL.LU R192, [R1] ;  /* 0x0000000001c07983 */ /* 0x000eb60000300800 */
[----:B------:R-:W-:Y:S03]  /*78180*/  @!UPT UIADD3 URZ, URZ, URZ, URZ ;  /* 0x0000003f3f3ff290 */ /* 0x000fe6000fffe03f */
        /* <DEDUP_REMOVED lines=51> */
[----:B---3--:R-:W3:Y:S04]  /*784c0*/  LDL.LU R90, [R1+0x308] ;  /* 0x00030800015a7983 */ /* 0x008ee80000300800 */
        /* <DEDUP_REMOVED lines=21> */
[----:B------:R-:W-:Y:S04]  /*78620*/  STL.64 [R1+0x5b00], R122 ;  /* 0x005b007a01007387 */ /* 0x000fe80000100a00 */
[----:B------:R-:W-:Y:S01]  /*78630*/  STL.64 [R1+0x5af8], R120 ;  /* 0x005af87801007387 */ /* 0x000fe20000100a00 */
[C---:B--2---:R-:W-:Y:S08]  /*78640*/  HMMA.1688.F32.TF32 R96, R164.reuse, R140, R104 ;  /* 0x0000008ca460723c */ /* 0x044ff00000081068 */
[C---:B----4-:R-:W-:Y:S08]  /*78650*/  HMMA.1688.F32.TF32 R112, R164.reuse, R128, R132 ;  /* 0x00000080a470723c */ /* 0x050ff00000081084 */
        /* <DEDUP_REMOVED lines=9> */
[C---:B-1----:R-:W-:Y:S08]  /*786f0*/  HMMA.1688.F32.TF32 R96, R164.reuse, R152, R92 ;  /* 0x00000098a460723c */ /* 0x042ff0000008105c */
[C---:B------:R-:W-:Y:S01]  /*78700*/  HMMA.1688.F32.TF32 R92, R164.reuse, R156, R188 ;  /* 0x0000009ca45c723c */ /* 0x040fe200000810bc */
[----:B------:R-:W-:Y:S04]  /*78710*/  STL.64 [R1+0x340], R104 ;  /* 0x0003406801007387 */ /* 0x000fe80000100a00 */
[----:B------:R-:W-:Y:S04]  /*78720*/  STL.64 [R1+0x348], R106 ;  /* 0x0003486a01007387 */ /* 0x000fe80000100a00 */
[----:B------:R-:W-:Y:S04]  /*78730*/  STL.64 [R1+0x330], R100 ;  /* 0x0003306401007387 */ /* 0x000fe80000100a00 */
[----:B------:R-:W-:Y:S04]  /*78740*/  STL.64 [R1+0x338], R102 ;  /* 0x0003386601007387 */ /* 0x000fe80000100a00 */
[----:B------:R-:W2:Y:S04]  /*78750*/  LDL.LU R188, [R1+0x660] ;  /* 0x0006600001bc7983 */ /* 0x000ea80000300800 */
[----:B------:R-:W-:Y:S04]  /*78760*/  STL.64 [R1+0x320], R96 ;  /* 0x0003206001007387 */ /* 0x000fe80000100a00 */
[----:B------:R3:W-:Y:S04]  /*78770*/  STL.64 [R1+0x328], R98 ;  /* 0x0003286201007387 */ /* 0x0007e80000100a00 */
[----:B------:R-:W-:Y:S04]  /*78780*/  STL.64 [R1+0x310], R92 ;  /* 0x0003105c01007387 */ /* 0x000fe80000100a00 */
[----:B------:R1:W-:Y:S01]  /*78790*/  STL.64 [R1+0x318], R94 ;  /* 0x0003185e01007387 */ /* 0x0003e20000100a00 */
[C---:B---3--:R-:W-:Y:S03]  /*787a0*/  HMMA.1688.F32.TF32 R96, R164.reuse, R60, R88 ;  /* 0x0000003ca460723c */ /* 0x048fe60000081058 */
[----:B------:R-:W2:Y:S04]  /*787b0*/  LDL.LU R189, [R1+0x664] ;  /* 0x0006640001bd7983 */ /* 0x000ea80000300800 */
[----:B------:R-:W2:Y:S01]  /*787c0*/  LDL.LU R190, [R1+0x668] ;  /* 0x0006680001be7983 */ /* 0x000ea20000300800 */
[C---:B-1----:R-:W-:Y:S03]  /*787d0*/  HMMA.1688.F32.TF32 R92, R164.reuse, R56, R184 ;  /* 0x00000038a45c723c */ /* 0x042fe600000810b8 */
[----:B------:R-:W2:Y:S05]  /*787e0*/  LDL.LU R191, [R1+0x66c] ;  /* 0x00066c0001bf7983 */ /* 0x000eaa0000300800 */
[C---:B------:R-:W-:Y:S07]  /*787f0*/  HMMA.1688.F32.TF32 R88, R164.reuse, R52, R172 ;  /* 0x00000034a458723c */ /* 0x040fee00000810ac */
[----:B------:R-:W-:Y:S04]  /*78800*/  STL.64 [R1+0x300], R96 ;  /* 0x0003006001007387 */ /* 0x000fe80000100a00 */
[----:B------:R-:W-:Y:S04]  /*78810*/  STL.64 [R1+0x308], R98 ;  /* 0x0003086201007387 */ /* 0x000fe80000100a00 */
[----:B------:R-:W3:Y:S04]  /*78820*/  LDL.LU R184, [R1+0x650] ;  /* 0x0006500001b87983 */ /* 0x000ee80000300800 */
[----:B------:R-:W-:Y:S04]  /*78830*/  STL.64 [R1+0x2f0], R92 ;  /* 0x0002f05c01007387 */ /* 0x000fe80000100a00 */
[----:B------:R1:W-:Y:S04]  /*78840*/  STL.64 [R1+0x2f8], R94 ;  /* 0x0002f85e01007387 */ /* 0x0003e80000100a00 */
[----:B------:R-:W-:Y:S04]  /*78850*/  STL.64 [R1+0x2e0], R88 ;  /* 0x0002e05801007387 */ /* 0x000fe80000100a00 */
[----:B------:R4:W-:Y:S01]  /*78860*/  STL.64 [R1+0x2e8], R90 ;  /* 0x0002e85a01007387 */ /* 0x0009e20000100a00 */
[C---:B-1----:R-:W-:Y:S03]  /*78870*/  HMMA.1688.F32.TF32 R92, R164.reuse, R48, R180 ;  /* 0x00000030a45c723c */ /* 0x042fe600000810b4 */
[----:B------:R-:W3:Y:S04]  /*78880*/  LDL.LU R185, [R1+0x654] ;  /* 0x0006540001b97983 */ /* 0x000ee80000300800 */
[----:B------:R-:W3:Y:S01]  /*78890*/  LDL.LU R186, [R1+0x658] ;  /* 0x0006580001ba7983 */ /* 0x000ee20000300800 */
[----:B----4-:R-:W-:Y:S03]  /*788a0*/  HMMA.1688.F32.TF32 R88, R164, R44, R176 ;  /* 0x0000002ca458723c */ /* 0x010fe600000810b0 */
[----:B------:R-:W3:Y:S01]  /*788b0*/  LDL.LU R187, [R1+0x65c] ;  /* 0x00065c0001bb7983 */ /* 0x000ee20000300800 */
[----:B------:R-:W-:-:S03]  /*788c0*/  MOV R175, R248 ;  /* 0x000000f800af7202 */ /* 0x000fc60000000f00 */
[----:B------:R-:W4:Y:S04]  /*788d0*/  LDL.LU R172, [R1+0x640] ;  /* 0x0006400001ac7983 */ /* 0x000f280000300800 */
[----:B------:R-:W4:Y:S01]  /*788e0*/  LDL.LU R173, [R1+0x644] ;  /* 0x0006440001ad7983 */ /* 0x000f220000300800 */
[C---:B------:R-:W-:Y:S03]  /*788f0*/  HMMA.1688.F32.TF32 R96, R164.reuse, R40, R216 ;  /* 0x00000028a460723c */ /* 0x040fe600000810d8 */
[----:B------:R-:W4:Y:S04]  /*78900*/  LDL.LU R174, [R1+0x648] ;  /* 0x0006480001ae7983 */ /* 0x000f280000300800 */
[----:B------:R-:W4:Y:S04]  /*78910*/  LDL.LU R248, [R1+0x5b44] ;  /* 0x005b440001f87983 */ /* 0x000f280000300800 */
[----:B------:R-:W-:Y:S04]  /*78920*/  STL.64 [R1+0xf0], R92 ;  /* 0x0000f05c01007387 */ /* 0x000fe80000100a00 */
[----:B------:R1:W-:Y:S04]  /*78930*/  STL.64 [R1+0xf8], R94 ;  /* 0x0000f85e01007387 */ /* 0x0003e80000100a00 */
[----:B------:R-:W-:Y:S04]  /*78940*/  STL.64 [R1+0x80], R88 ;  /* 0x0000805801007387 */ /* 0x000fe80000100a00 */
[----:B------:R1:W-:Y:S02]  /*78950*/  STL.64 [R1+0x88], R90 ;  /* 0x0000885a01007387 */ /* 0x0003e40000100a00 */
[C---:B-1----:R-:W-:Y:S08]  /*78960*/  HMMA.1688.F32.TF32 R92, R164.reuse, R36, R212 ;  /* 0x00000024a45c723c */ /* 0x042ff000000810d4 */
[C---:B------:R-:W-:Y:S01]  /*78970*/  HMMA.1688.F32.TF32 R88, R164.reuse, R32, R208 ;  /* 0x00000020a458723c */ /* 0x040fe200000810d0 */
[----:B------:R-:W-:Y:S04]  /*78980*/  STL.64 [R1+0x70], R96 ;  /* 0x0000706001007387 */ /* 0x000fe80000100a00 */
[----:B------:R1:W-:Y:S10]  /*78990*/  STL.64 [R1+0x78], R98 ;  /* 0x0000786201007387 */ /* 0x0003f40000100a00 */
[----:B------:R-:W-:Y:S01]  /*789a0*/  STL.64 [R1+0x60], R92 ;  /* 0x0000605c01007387 */ /* 0x000fe20000100a00 */
[C---:B-1----:R-:W-:Y:S03]  /*789b0*/  HMMA.1688.F32.TF32 R96, R164.reuse, R28, R204 ;  /* 0x0000001ca460723c */ /* 0x042fe600000810cc */
[----:B------:R1:W-:Y:S04]  /*789c0*/  STL.64 [R1+0x68], R94 ;  /* 0x0000685e01007387 */ /* 0x0003e80000100a00 */
[----:B------:R-:W-:Y:S04]  /*789d0*/  STL.64 [R1+0x50], R88 ;  /* 0x0000505801007387 */ /* 0x000fe80000100a00 */
[----:B------:R1:W-:Y:S02]  /*789e0*/  STL.64 [R1+0x58], R90 ;  /* 0x0000585a01007387 */ /* 0x0003e40000100a00 */
[C---:B-1----:R-:W-:Y:S08]  /*789f0*/  HMMA.1688.F32.TF32 R92, R164.reuse, R24, R196 ;  /* 0x00000018a45c723c */ /* 0x042ff000000810c4 */
[----:B------:R-:W-:Y:S02]  /*78a00*/  HMMA.1688.F32.TF32 R88, R164, R20, R192 ;  /* 0x00000014a458723c */ /* 0x000fe400000810c0 */
[----:B------:R-:W-:Y:S04]  /*78a10*/  STL.64 [R1+0x40], R96 ;  /* 0x0000406001007387 */ /* 0x000fe80000100a00 */
[----:B------:R-:W-:Y:S01]  /*78a20*/  STL.64 [R1+0x48], R98 ;  /* 0x0000486201007387 */ /* 0x000fe20000100a00 */
[----:B------:R-:W-:Y:S01]  /*78a30*/  IMAD.MOV.U32 R192, RZ, RZ, R249 ;  /* 0x000000ffffc07224 */ /* 0x000fe200078e00f9 */
[----:B------:R-:W-:Y:S01]  /*78a40*/  MOV R194, R251 ;  /* 0x000000fb00c27202 */ /* 0x000fe20000000f00 */
[----:B------:R-:W-:-:S06]  /*78a50*/  IMAD.MOV.U32 R193, RZ, RZ, R250 ;  /* 0x000000ffffc17224 */ /* 0x000fcc00078e00fa */
[----:B------:R-:W-:Y:S04]  /*78a60*/  STL.64 [R1+0x30], R92 ;  /* 0x0000305c01007387 */ /* 0x000fe80000100a00 */
[----:B------:R-:W-:Y:S04]  /*78a70*/  STL.64 [R1+0x38], R94 ;  /* 0x0000385e01007387 */ /* 0x000fe80000100a00 */
[----:B------:R-:W4:Y:S04]  /*78a80*/  LDL.LU R249, [R1+0x5b40] ;  /* 0x005b400001f97983 */ /* 0x000f280000300800 */
[----:B------:R-:W-:Y:S04]  /*78a90*/  STL.64 [R1], R88 ;  /* 0x0000005801007387 */ /* 0x000fe80000100a00 */
[----:B------:R1:W-:Y:S04]  /*78aa0*/  STL.64 [R1+0x8], R90 ;  /* 0x0000085a01007387 */ /* 0x0003e80000100a00 */
[----:B------:R-:W4:Y:S04]  /*78ab0*/  LDL.LU R250, [R1+0x5b3c] ;  /* 0x005b3c0001fa7983 */ /* 0x000f280000300800 */
[----:B------:R-:W4:Y:S04]  /*78ac0*/  LDL.LU R251, [R1+0x5b38] ;  /* 0x005b380001fb7983 */ /* 0x000f280000300800 */
[----:B------:R-:W1:Y:S04]  /*78ad0*/  LDL.LU R195, [R1+0x2cc] ;  /* 0x0002cc0001c37983 */ /* 0x000e680000300800 */
        /* <DEDUP_REMOVED lines=8> */
[----:B------:R-:W-:-:S02]  /*78b60*/  IMAD.MOV.U32 R185, RZ, RZ, R237 ;  /* 0x000000ffffb97224 */ /* 0x000fc400078e00ed */
[----:B------:R-:W-:Y:S01]  /*78b70*/  IMAD.MOV.U32 R187, RZ, RZ, R239 ;  /* 0x000000ffffbb7224 */ /* 0x000fe200078e00ef */
[C---:B----4-:R-:W-:Y:S08]  /*78b80*/  HMMA.1688.F32.TF32 R160, R164.reuse, R4, R172 ;  /* 0x00000004a4a0723c */ /* 0x050ff000000810ac */
[----:B------:R-:W-:Y:S11]  /*78b90*/  HMMA.1688.F32.TF32 R248, R164, R16, R248 ;  /* 0x00000010a4f8723c */ /* 0x000ff600000810f8 */
[----:B------:R-:W-:Y:S11]  /*78ba0*/  @!UPT UIADD3 URZ, URZ, URZ, URZ ;  /* 0x0000003f3f3ff290 */ /* 0x000ff6000fffe03f */
[----:B------:R-:W-:Y:S01]  /*78bb0*/  @!UPT UIADD3 URZ, URZ, URZ, URZ ;  /* 0x0000003f3f3ff290 */ /* 0x000fe2000fffe03f */
[----:B------:R-:W-:Y:S04]  /*78bc0*/  STL.64 [R1+0x5700], R250 ;  /* 0x005700fa01007387 */ /* 0x000fe80000100a00 */
[----:B------:R-:W-:Y:S04]  /*78bd0*/  STL.64 [R1+0x56f8], R248 ;  /* 0x0056f8f801007387 */ /* 0x000fe80000100a00 */
[----:B------:R-:W2:Y:S04]  /*78be0*/  LDL.LU R188, [R1+0x2b0] ;  /* 0x0002b00001bc7983 */ /* 0x000ea80000300800 */
[----:B------:R-:W2:Y:S04]  /*78bf0*/  LDL.LU R189, [R1+0x2b4] ;  /* 0x0002b40001bd7983 */ /* 0x000ea80000300800 */
[----:B------:R-:W2:Y:S04]  /*78c00*/  LDL.LU R190, [R1+0x2b8] ;  /* 0x0002b80001be7983 */ /* 0x000ea80000300800 */
[----:B------:R-:W2:Y:S04]  /*78c10*/  LDL.LU R191, [R1+0x2bc] ;  /* 0x0002bc0001bf7983 */ /* 0x000ea80000300800 */
[----:B------:R3:W-:Y:S04]  /*78c20*/  STL [R1+0x56f0], R245 ;  /* 0x0056f0f501007387 */ /* 0x0007e80000100800 */
        /* <DEDUP_REMOVED lines=12> */
[C---:B-1----:R-:W-:Y:S11]  /*78cf0*/  HMMA.1688.F32.TF32 R88, R168.reuse, R76, R192 ;  /* 0x0000004ca858723c */ /* 0x042ff600000810c0 */
[----:B------:R-:W-:Y:S11]  /*78d00*/  @!UPT UIADD3 URZ, URZ, URZ, URZ ;  /* 0x0000003f3f3ff290 */ /* 0x000ff6000fffe03f */
[----:B------:R-:W-:Y:S02]  /*78d10*/  @!UPT UIADD3 URZ, URZ, URZ, URZ ;  /* 0x0000003f3f3ff290 */ /* 0x000fe4000fffe03f */
[----:B---3--:R-:W-:Y:S01]  /*78d20*/  IMAD.MOV.U32 R245, RZ, RZ, R88 ;  /* 0x000000fffff57224 */ /* 0x008fe200078e0058 */
[----:B----4-:R-:W-:Y:S01]  /*78d30*/  MOV R246, R89 ;  /* 0x0000005900f67202 */ /* 0x010fe20000000f00 */
[----:B------:R-:W-:Y:S02]  /*78d40*/  IMAD.MOV.U32 R247, RZ, RZ, R90 ;  /* 0x000000fffff77224 */ /* 0x000fe400078e005a */
[----:B------:R-:W-:Y:S01]  /*78d50*/  IMAD.MOV.U32 R242, RZ, RZ, R91 ;  /* 0x000000fffff27224 */ /* 0x000fe200078e005b */
[C---:B------:R-:W-:Y:S01]  /*78d60*/  HMMA.1688.F32.TF32 R92, R168.reuse, R80, R196 ;  /* 0x00000050a85c723c */ /* 0x040fe200000810c4 */
[----:B------:R1:W-:Y:S04]  /*78d70*/  STL [R1+0x56dc], R161 ;  /* 0x0056dca101007387 */ /* 0x0003e80000100800 */
[----:B------:R-:W-:Y:S04]  /*78d80*/  STL [R1+0x56d8], R162 ;  /* 0x0056d8a201007387 */ /* 0x000fe80000100800 */
[----:B------:R3:W-:Y:S01]  /*78d90*/  STL [R1+0x56d4], R163 ;  /* 0x0056d4a301007387 */ /* 0x0007e20000100800 */
[C---:B--2---:R-:W-:Y:S11]  /*78da0*/  HMMA.1688.F32.TF32 R88, R168.reuse, R72, R188 ;  /* 0x00000048a858723c */ /* 0x044ff600000810bc */
[----:B------:R-:W-:Y:S11]  /*78db0*/  @!UPT UIADD3 URZ, URZ, URZ, URZ ;  /* 0x0000003f3f3ff290 */ /* 0x000ff6000fffe03f */
[----:B------:R-:W-:Y:S02]  /*78dc0*/  @!UPT UIADD3 URZ, URZ, URZ, URZ ;  /* 0x0000003f3f3ff290 */ /* 0x000fe4000fffe03f */
[----:B------:R-:W-:Y:S01]  /*78dd0*/  MOV R243, R88 ;  /* 0x0000005800f37202 */ /* 0x000fe20000000f00 */
[----:B-1----:R-:W-:Y:S01]  /*78de0*/  IMAD.MOV.U32 R161, RZ, RZ, R89 ;  /* 0x000000ffffa17224 */ /* 0x002fe200078e0059 */
[----:B---3--:R-:W-:Y:S01]  /*78df0*/  MOV R163, R91 ;  /* 0x0000005b00a37202 */ /* 0x008fe20000000f00 */
[----:B------:R-:W-:Y:S01]  /*78e00*/  IMAD.MOV.U32 R162, RZ, RZ, R90 ;  /* 0x000000ffffa27224 */ /* 0x000fe200078e005a */
[C---:B------:R-:W-:Y:S01]  /*78e10*/  HMMA.1688.F32.TF32 R164, R168.reuse, R84, R236 ;  /* 0x00000054a8a4723c */ /* 0x040fe200000810ec */
[----:B------:R-:W-:Y:S04]  /*78e20*/  LDS R236, [R203+0x44080] ;  /* 0x04408000cbec7984 */ /* 0x000fe80000000800 */
[----:B------:R-:W-:Y:S03]  /*78e30*/  LDS R238, [R203+0x44480] ;  /* 0x04448000cbee7984 */ /* 0x000fe60000000800 */
[----:B------:R-:W-:Y:S01]  /*78e40*/  HMMA.1688.F32.TF32 R88, R168, R68, R184 ;  /* 0x00000044a858723c */ /* 0x000fe200000810b8 */
[----:B------:R-:W-:Y:S04]  /*78e50*/  LDS R237, [R2+0x44080] ;  /* 0x0440800002ed7984 */ /* 0x000fe80000000800 */
[----:B------:R-:W1:Y:S10]  /*78e60*/  LDS R239, [R2+0x44480] ;  /* 0x0444800002ef7984 */ /* 0x000e740000000800 */
[----:B------:R2:W-:Y:S04]  /*78e70*/  STL [R1+0x56d0], R167 ;  /* 0x0056d0a701007387 */ /* 0x0005e80000100800 */
[----:B------:R-:W-:Y:S04]  /*78e80*/  STL.64 [R1+0x2d0], R92 ;  /* 0x0002d05c01007387 */ /* 0x000fe80000100a00 */
[----:B------:R-:W-:Y:S04]  /*78e90*/  STL.64 [R1+0x2d8], R94 ;  /* 0x0002d85e01007387 */ /* 0x000fe80000100a00 */
[----:B------:R-:W-:Y:S04]  /*78ea0*/  STL.64 [R1+0x5710], R246 ;  /* 0x005710f601007387 */ /* 0x000fe80000100a00 */
[----:B------:R-:W-:Y:S04]  /*78eb0*/  STL.64 [R1+0x5708], R244 ;  /* 0x005708f401007387 */ /* 0x000fe80000100a00 */
[----:B------:R-:W-:Y:S04]  /*78ec0*/  STL.64 [R1+0x5730], R162 ;  /* 0x005730a201007387 */ /* 0x000fe80000100a00 */
[----:B------:R-:W-:Y:S01]  /*78ed0*/  STL.64 [R1+0x5728], R160 ;  /* 0x005728a001007387 */ /* 0x000fe20000100a00 */
[----:B--2---:R-:W-:-:S03]  /*78ee0*/  IMAD.MOV.U32 R167, RZ, RZ, R88 ;  /* 0x000000ffffa77224 */ /* 0x004fc600078e0058 */
[----:B------:R-:W-:Y:S04]  /*78ef0*/  STL.64 [R1+0x5720], R242 ;  /* 0x005720f201007387 */ /* 0x000fe80000100a00 */
[----:B------:R-:W-:Y:S04]  /*78f00*/  STL.64 [R1+0x5718], R240 ;  /* 0x005718f001007387 */ /* 0x000fe80000100a00 */
[----:B------:R-:W-:Y:S04]  /*78f10*/  STL [R1+0x2a4], R89 ;  /* 0x0002a45901007387 */ /* 0x000fe80000100800 */
[----:B------:R2:W-:Y:S02]  /*78f20*/  STL.64 [R1+0x2a8], R90 ;  /* 0x0002a85a01007387 */ /* 0x0005e40000100a00 */
[C---:B--2---:R-:W-:Y:S02]  /*78f30*/  HMMA.1688.F32.TF32 R88, R168.reuse, R64, R172 ;  /* 0x00000040a858723c */ /* 0x044fe400000810ac */
[----:B------:R-:W-:Y:S04]  /*78f40*/  STL.64 [R1+0x5740], R166 ;  /* 0x005740a601007387 */ /* 0x000fe80000100a00 */
[----:B------:R-:W-:Y:S04]  /*78f50*/  STL.64 [R1+0x5738], R164 ;  /* 0x005738a401007387 */ /* 0x000fe80000100a00 */
[----:B------:R-:W2:Y:S11]  /*78f60*/  LDL.LU R244, [R1+0xa0] ;  /* 0x0000a00001f47983 */ /* 0x000eb60000300800 */
[----:B------:R-:W-:Y:S02]  /*78f70*/  @!UPT UIADD3 URZ, URZ, URZ, URZ ;  /* 0x0000003f3f3ff290 */ /* 0x000fe4000fffe03f */
        /* <DEDUP_REMOVED lines=117> */
[----:B------:R-:W1:Y:S04]  /*796d0*/  LDL.LU R164, [R1+0xd0] ;  /* 0x0000d00001a47983 */ /* 0x000e680000300800 */
[----:B------:R-:W1:Y:S04]  /*796e0*/  LDL.LU R165, [R1+0xd4] ;  /* 0x0000d40001a57983 */ /* 0x000e680000300800 */
[----:B------:R-:W1:Y:S04]  /*796f0*/  LDL.LU R166, [R1+0xd8] ;  /* 0x0000d80001a67983 */ /* 0x000e680000300800 */
[----:B------:R-:W1:Y:S04]  /*79700*/  LDL.LU R167, [R1+0xdc] ;  /* 0x0000dc0001a77983 */ /* 0x000e680000300800 */
[----:B------:R-:W3:Y:S04]  /*79710*/  LDL.LU R248, [R1+0x90] ;  /* 0x0000900001f87983 */ /* 0x000ee80000300800 */
[----:B------:R-:W3:Y:S04]  /*79720*/  LDL.LU R249, [R1+0x94] ;  /* 0x0000940001f97983 */ /* 0x000ee80000300800 */
[----:B------:R-:W3:Y:S04]  /*79730*/  LDL.LU R250, [R1+0x98] ;  /* 0x0000980001fa7983 */ /* 0x000ee80000300800 */
[----:B------:R-:W3:Y:S01]  /*79740*/  LDL.LU R251, [R1+0x9c] ;  /* 0x00009c0001fb7983 */ /* 0x000ee20000300800 */
[C---:B--2---:R-:W-:Y:S11]  /*79750*/  HMMA.1688.F32.TF32 R112, R168.reuse, R108, R112 ;  /* 0x0000006ca870723c */ /* 0x044ff60000081070 */
[----:B------:R-:W-:Y:S11]  /*79760*/  @!UPT UIADD3 URZ, URZ, URZ, URZ ;  /* 0x0000003f3f3ff290 */ /* 0x000ff6000fffe03f */
[----:B------:R-:W-:Y:S01]  /*79770*/  @!UPT UIADD3 URZ, URZ, URZ, URZ ;  /* 0x0000003f3f3ff290 */ /* 0x000fe2000fffe03f */
[----:B------:R-:W-:Y:S04]  /*79780*/  STL.64 [R1+0x280], R112 ;  /* 0x0002807001007387 */ /* 0x000fe80000100a00 */
[----:B------:R2:W-:Y:S04]  /*79790*/  STL.64 [R1+0x288], R114 ;  /* 0x0002887201007387 */ /* 0x0005e80000100a00 */
[----:B--2---:R-:W2:Y:S04]  /*797a0*/  LDL.LU.64 R114, [R1+0x5b20] ;  /* 0x005b200001727983 */ /* 0x004ea80000300a00 */
[----:B------:R-:W2:Y:S02]  /*797b0*/  LDL.LU.64 R112, [R1+0x5b18] ;  /* 0x005b180001707983 */ /* 0x000ea40000300a00 */
[C---:B--2---:R-:W-:Y:S11]  /*797c0*/  HMMA.1688.F32.TF32 R116, R168.reuse, R112, R116 ;  /* 0x00000070a874723c */ /* 0x044ff60000081074 */
[----:B------:R-:W-:Y:S11]  /*797d0*/  @!UPT UIADD3 URZ, URZ, URZ, URZ ;  /* 0x0000003f3f3ff290 */ /* 0x000ff6000fffe03f */
[----:B------:R-:W-:Y:S01]  /*797e0*/  @!UPT UIADD3 URZ, URZ, URZ, URZ ;  /* 0x0000003f3f3ff290 */ /* 0x000fe2000fffe03f */
[----:B------:R-:W-:Y:S04]  /*797f0*/  STL.64 [R1+0x270], R116 ;  /* 0x0002707401007387 */ /* 0x000fe80000100a00 */
[----:B------:R2:W-:Y:S04]  /*79800*/  STL.64 [R1+0x278], R118 ;  /* 0x0002787601007387 */ /* 0x0005e80000100a00 */
[----:B--2---:R-:W2:Y:S04]  /*79810*/  LDL.LU.64 R118, [R1+0x5b10] ;  /* 0x005b100001767983 */ /* 0x004ea80000300a00 */
[----:B------:R-:W3:Y:S02]  /*79820*/  LDL.LU.64 R116, [R1+0x5b08] ;  /* 0x005b080001747983 */ /* 0x000ee40000300a00 */
[C---:B---3--:R-:W-:Y:S11]  /*79830*/  HMMA.1688.F32.TF32 R120, R168.reuse, R116, R120 ;  /* 0x00000074a878723c */ /* 0x048ff60000081078 */
[----:B------:R-:W-:Y:S11]  /*79840*/  @!UPT UIADD3 URZ, URZ, URZ, URZ ;  /* 0x0000003f3f3ff290 */ /* 0x000ff6000fffe03f */
[----:B------:R-:W-:Y:S01]  /*79850*/  @!UPT UIADD3 URZ, URZ, URZ, URZ ;  /* 0x0000003f3f3ff290 */ /* 0x000fe2000fffe03f */
[----:B------:R-:W-:Y:S04]  /*79860*/  STL.64 [R1+0x260], R120 ;  /* 0x0002607801007387 */ /* 0x000fe80000100a00 */
[----:B------:R3:W-:Y:S04]  /*79870*/  STL.64 [R1+0x268], R122 ;  /* 0x0002687a01007387 */ /* 0x0007e80000100a00 */
[----:B---3--:R-:W3:Y:S04]  /*79880*/  LDL.LU.64 R122, [R1+0x5b00] ;  /* 0x005b0000017a7983 */ /* 0x008ee80000300a00 */
        /* <DEDUP_REMOVED lines=9> */
[C---:B----4-:R-:W-:Y:S08]  /*79920*/  HMMA.1688.F32.TF32 R92, R168.reuse, R56, R92 ;  /* 0x00000038a85c723c */ /* 0x050ff0000008105c */
        /* <DEDUP_REMOVED lines=12> */
[C---:B--2---:R-:W-:Y:S11]  /*799f0*/  HMMA.1688.F32.TF32 R96, R168.reuse, R120, R96 ;  /* 0x00000078a860723c */ /* 0x044ff60000081060 */
[----:B------:R-:W-:Y:S11]  /*79a00*/  @!UPT UIADD3 URZ, URZ, URZ, URZ ;  /* 0x0000003f3f3ff290 */ /* 0x000ff6000fffe03f */
[----:B------:R-:W-:Y:S01]  /*79a10*/  @!UPT UIADD3 URZ, URZ, URZ, URZ ;  /* 0x0000003f3f3ff290 */ /* 0x000fe2000fffe03f */
[----:B------:R-:W-:Y:S04]  /*79a20*/  STL.64 [R1+0x250], R96 ;  /* 0x0002506001007387 */ /* 0x000fe80000100a00 */
[----:B------:R2:W-:Y:S04]  /*79a30*/  STL.64 [R1+0x258], R98 ;  /* 0x0002586201007387 */ /* 0x0005e80000100a00 */
[----:B--2---:R-:W2:Y:S04]  /*79a40*/  LDL.LU.64 R98, [R1+0x5af0] ;  /* 0x005af00001627983 */ /* 0x004ea80000300a00 */
        /* <DEDUP_REMOVED lines=74> */
[----:B------:R1:W-:Y:S01]  /*79ef0*/  STL.64 [R1+0x128], R194 ;  /* 0x000128c201007387 */ /* 0x0003e20000100a00 */
[----:B------:R-:W-:Y:S03]  /*79f00*/  HMMA.1688.F32.TF32 R168, R168, R4, R172 ;  /* 0x00000004a8a8723c */ /* 0x000fe600000810ac */
        /* <DEDUP_REMOVED lines=10> */
[----:B------:R-:W4:Y:S04]  /*79fb0*/  LDL.LU.64 R174, [R1+0x5990] ;  /* 0x0059900001ae7983 */ /* 0x000f280000300a00 */
[----:B------:R-:W4:Y:S01]  /*79fc0*/  LDL.LU.64 R172, [R1+0x5988] ;  /* 0x0059880001ac7983 */ /* 0x000f220000300a00 */
[C---:B------:R-:W-:Y:S03]  /*79fd0*/  HMMA.1688.F32.TF32 R164, R236.reuse, R84, R164 ;  /* 0x00000054eca4723c */ /* 0x040fe600000810a4 */
[----:B------:R-:W-:Y:S04]  /*79fe0*/  STL.64 [R1+0xe0], R168 ;  /* 0x0000e0a801007387 */ /* 0x000fe80000100a00 */
[----:B------:R1:W-:Y:S01]  /*79ff0*/  STL.64 [R1+0xe8], R170 ;  /* 0x0000e8aa01007387 */ /* 0x0003e20000100a00 */
[C---:B------:R-:W-:Y:S08]  /*7a000*/  HMMA.1688.F32.TF32 R240, R236.reuse, R80, R240 ;  /* 0x00000050ecf0723c */ /* 0x040ff000000810f0 */
[C---:B-1----:R-:W-:Y:S07]  /*7a010*/  HMMA.1688.F32.TF32 R168, R236.reuse, R76, R160 ;  /* 0x0000004ceca8723c */ /* 0x042fee00000810a0 */
[----:B------:R-:W-:Y:S04]  /*7a020*/  STL.64 [R1+0xd0], R164 ;  /* 0x0000d0a401007387 */ /* 0x000fe80000100a00 */
[----:B------:R1:W-:Y:S04]  /*7a030*/  STL.64 [R1+0xd8], R166 ;  /* 0x0000d8a601007387 */ /* 0x0003e80000100a00 */
[----:B------:R-:W-:Y:S04]  /*7a040*/  STL.64 [R1+0xc0], R240 ;  /* 0x0000c0f001007387 */ /* 0x000fe80000100a00 */
[----:B------:R-:W-:Y:S01]  /*7a050*/  STL.64 [R1+0xc8], R242 ;  /* 0x0000c8f201007387 */ /* 0x000fe20000100a00 */
[C---:B------:R-:W-:Y:S03]  /*7a060*/  HMMA.1688.F32.TF32 R160, R236.reuse, R68, R248 ;  /* 0x00000044eca0723c */ /* 0x040fe600000810f8 */
[----:B------:R-:W-:Y:S05]  /*7a070*/  STL.64 [R1+0xb0], R168 ;  /* 0x0000b0a801007387 */ /* 0x000fea0000100a00 */
[C---:B-1----:R-:W-:Y:S01]  /*7a080*/  HMMA.1688.F32.TF32 R164, R236.reuse, R72, R244 ;  /* 0x00000048eca4723c */ /* 0x042fe200000810f4 */
[----:B------:R1:W-:Y:S06]  /*7a090*/  STL.64 [R1+0xb8], R170 ;  /* 0x0000b8aa01007387 */ /* 0x0003ec0000100a00 */
[----:B--2---:R-:W-:Y:S11]  /*7a0a0*/  IMAD.MOV.U32 R247, RZ, RZ, R176 ;  /* 0x000000fffff77224 */ /* 0x004ff600078e00b0 */
[----:B------:R-:W-:Y:S05]  /*7a0b0*/  @!UPT UIADD3 URZ, URZ, URZ, URZ ;  /* 0x0000003f3f3ff290 */ /* 0x000fea000fffe03f */
[----:B------:R-:W-:Y:S04]  /*7a0c0*/  STL.64 [R1+0xa0], R164 ;  /* 0x0000a0a401007387 */ /* 0x000fe80000100a00 */
[----:B------:R-:W-:Y:S01]  /*7a0d0*/  STL.64 [R1+0xa8], R166 ;  /* 0x0000a8a601007387 */ /* 0x000fe20000100a00 */
[----:B---3--:R-:W-:Y:S02]  /*7a0e0*/  IMAD.MOV.U32 R246, RZ, RZ, R182 ;  /* 0x000000fffff67224 */ /* 0x008fe400078e00b6 */
[----:B----4-:R-:W-:Y:S01]  /*7a0f0*/  IMAD.MOV.U32 R244, RZ, RZ, R180 ;  /* 0x000000fffff47224 */ /* 0x010fe200078e00b4 */
[----:B------:R-:W-:Y:S01]  /*7a100*/  MOV R245, R181 ;  /* 0x000000b500f57202 */ /* 0x000fe20000000f00 */
[C---:B-1----:R-:W-:Y:S01]  /*7a110*/  HMMA.1688.F32.TF32 R168, R236.reuse, R64, R172 ;  /* 0x00000040eca8723c */ /* 0x042fe200000810ac */
[----:B------:R-:W-:Y:S04]  /*7a120*/  LDS R173, [R0+0x44800] ;  /* 0x0448000000ad7984 */ /* 0x000fe80000000800 */
[----:B------:R-:W-:Y:S03]  /*7a130*/  LDS R175, [R0+0x44c00] ;  /* 0x044c000000af7984 */ /* 0x000fe60000000800 */
[----:B------:R-:W-:Y:S01]  /*7a140*/  HMMA.1688.F32.TF32 R184, R236, R116, R184 ;  /* 0x00000074ecb8723c */ /* 0x000fe200000810b8 */
[----:B------:R-:W-:Y:S04]  /*7a150*/  LDS R172, [R252+0x44800] ;  /* 0x04480000fcac7984 */ /* 0x000fe80000000800 */
[----:B------:R-:W1:Y:S10]  /*7a160*/  LDS R174, [R252+0x44c00] ;  /* 0x044c0000fcae7984 */ /* 0x000e740000000800 */
[----:B------:R-:W-:Y:S04]  /*7a170*/  STL.64 [R1+0x5698], R170 ;  /* 0x005698aa01007387 */ /* 0x000fe80000100a00 */
[----:B------:R2:W-:Y:S04]  /*7a180*/  STL.64 [R1+0x90], R160 ;  /* 0x000090a001007387 */ /* 0x0005e80000100a00 */
[----:B------:R3:W-:Y:S04]  /*7a190*/  STL.64 [R1+0x98], R162 ;  /* 0x000098a201007387 */ /* 0x0007e80000100a00 */
[----:B------:R-:W-:Y:S04]  /*7a1a0*/  STL.64 [R1+0x5690], R168 ;  /* 0x005690a801007387 */ /* 0x000fe80000100a00 */
[----:B------:R-:W4:Y:S01]  /*7a1b0*/  LDL.LU R180, [R1+0x5984] ;  /* 0x0059840001b47983 */ /* 0x000f220000300800 */
[----:B--2---:R-:W-:-:S03]  /*7a1c0*/  MOV R160, R177 ;  /* 0x000000b100a07202 */ /* 0x004fc60000000f00 */
[----:B------:R-:W4:Y:S01]  /*7a1d0*/  LDL.LU R181, [R1+0x5980] ;  /* 0x0059800001b57983 */ /* 0x000f220000300800 */
[----:B------:R-:W-:-:S03]  /*7a1e0*/  IMAD.MOV.U32 R161, RZ, RZ, R178 ;  /* 0x000000ffffa17224 */ /* 0x000fc600078e00b2 */
[----:B------:R-:W4:Y:S01]  /*7a1f0*/  LDL.LU R182, [R1+0x597c] ;  /* 0x00597c0001b67983 */ /* 0x000f220000300800 */
[----:B---3--:R-:W-:-:S03]  /*7a200*/  IMAD.MOV.U32 R162, RZ, RZ, R179 ;  /* 0x000000ffffa27224 */ /* 0x008fc600078e00b3 */
[----:B------:R-:W2:Y:S01]  /*7a210*/  LDL.LU R176, [R1+0x5978] ;  /* 0x0059780001b07983 */ /* 0x000ea20000300800 */
[----:B------:R-:W-:-:S03]  /*7a220*/  MOV R163, R183 ;  /* 0x000000b700a37202 */ /* 0x000fc60000000f00 */
[----:B------:R-:W2:Y:S04]  /*7a230*/  LDL.LU R177, [R1+0x5974] ;  /* 0x0059740001b17983 */ /* 0x000ea80000300800 */
[----:B------:R-:W2:Y:S04]  /*7a240*/  LDL.LU R178, [R1+0x5970] ;  /* 0x0059700001b27983 */ /* 0x000ea80000300800 */
[----:B------:R-:W2:Y:S04]  /*7a250*/  LDL.LU R179, [R1+0x596c] ;  /* 0x00596c0001b37983 */ /* 0x000ea80000300800 */
[----:B------:R-:W4:Y:S04]  /*7a260*/  LDL.LU R183, [R1+0x5968] ;  /* 0x0059680001b77983 */ /* 0x000f280000300800 */
[----:B------:R-:W3:Y:S04]  /*7a270*/  LDL.LU R248, [R1+0x630] ;  /* 0x0006300001f87983 */ /* 0x000ee80000300800 */
[----:B------:R-:W3:Y:S04]  /*7a280*/  LDL.LU R249, [R1+0x634] ;  /* 0x0006340001f97983 */ /* 0x000ee80000300800 */
[----:B------:R-:W3:Y:S04]  /*7a290*/  LDL.LU R250, [R1+0x638] ;  /* 0x0006380001fa7983 */ /* 0x000ee80000300800 */
[----:B------:R-:W3:Y:S01]  /*7a2a0*/  LDL.LU R251, [R1+0x63c] ;  /* 0x00063c0001fb7983 */ /* 0x000ee20000300800 */
        /* <DEDUP_REMOVED lines=8> */
[C---:B--2---:R-:W-:Y:S08]  /*7a330*/  HMMA.1688.F32.TF32 R176, R236.reuse, R108, R176 ;  /* 0x0000006cecb0723c */ /* 0x044ff000000810b0 */
[C---:B----4-:R-:W-:Y:S11]  /*7a340*/  HMMA.1688.F32.TF32 R180, R236.reuse, R112, R180 ;  /* 0x00000070ecb4723c */ /* 0x050ff600000810b4 */
[----:B------:R-:W-:Y:S04]  /*7a350*/  @!UPT UIADD3 URZ, URZ, URZ, URZ ;  /* 0x0000003f3f3ff290 */ /* 0x000fe8000fffe03f */
        /* <DEDUP_REMOVED lines=20> */
[C---:B---3--:R-:W-:Y:S03]  /*7a4a0*/  HMMA.1688.F32.TF32 R164, R236.reuse, R60, R248 ;  /* 0x0000003ceca4723c */ /* 0x048fe600000810f8 */
[----:B------:R-:W-:Y:S04]  /*7a4b0*/  STL.64 [R1+0x57a8], R212 ;  /* 0x0057a8d401007387 */ /* 0x000fe80000100a00 */
[----:B------:R-:W-:Y:S04]  /*7a4c0*/  STL.64 [R1+0x5828], R158 ;  /* 0x0058289e01007387 */ /* 0x000fe80000100a00 */
        /* <DEDUP_REMOVED lines=8> */
[----:B------:R-:W-:Y:S01]  /*7a550*/  IMAD.MOV.U32 R72, RZ, RZ, R165 ;  /* 0x000000ffff487224 */ /* 0x000fe200078e00a5 */
[----:B--2---:R-:W-:Y:S01]  /*7a560*/  HMMA.1688.F32.TF32 R152, R236, R56, R160 ;  /* 0x00000038ec98723c */ /* 0x004fe200000810a0 */
[----:B------:R-:W-:Y:S01]  /*7a570*/  IMAD.MOV.U32 R73, RZ, RZ, R164 ;  /* 0x000000ffff497224 */ /* 0x000fe200078e00a4 */
[----:B------:R-:W-:Y:S04]  /*7a580*/  STL [R1+0x5674], R64 ;  /* 0x0056744001007387 */ /* 0x000fe80000100800 */
[----:B------:R-:W-:Y:S04]  /*7a590*/  STL [R1+0x5670], R65 ;  /* 0x0056704101007387 */ /* 0x000fe80000100800 */
[----:B------:R-:W-:Y:S04]  /*7a5a0*/  STL [R1+0x566c], R72 ;  /* 0x00566c4801007387 */ /* 0x000fe80000100800 */
[----:B------:R-:W-:Y:S04]  /*7a5b0*/  STL [R1+0x5668], R73 ;  /* 0x0056684901007387 */ /* 0x000fe80000100800 */
[----:B------:R-:W2:Y:S04]  /*7a5c0*/  LDL.LU R168, [R1+0x5f0] ;  /* 0x0005f00001a87983 */ /* 0x000ea80000300800 */
[----:B------:R-:W2:Y:S04]  /*7a5d0*/  LDL.LU R169, [R1+0x5f4] ;  /* 0x0005f40001a97983 */ /* 0x000ea80000300800 */
[----:B------:R-:W2:Y:S04]  /*7a5e0*/  LDL.LU R170, [R1+0x5f8] ;  /* 0x0005f80001aa7983 */ /* 0x000ea80000300800 */
[----:B------:R-:W2:Y:S01]  /*7a5f0*/  LDL.LU R171, [R1+0x5fc] ;  /* 0x0005fc0001ab7983 */ /* 0x000ea20000300800 */
[----:B------:R-:W-:Y:S01]  /*7a600*/  IMAD.MOV.U32 R56, RZ, RZ, R155 ;  /* 0x000000ffff387224 */ /* 0x000fe200078e009b */
[----:B------:R-:W-:Y:S01]  /*7a610*/  MOV R60, R153 ;  /* 0x00000099003c7202 */ /* 0x000fe20000000f00 */
[----:B------:R-:W-:-:S02]  /*7a620*/  IMAD.MOV.U32 R57, RZ, RZ, R154 ;  /* 0x000000ffff397224 */ /* 0x000fc400078e009a */
[----:B------:R-:W-:Y:S01]  /*7a630*/  IMAD.MOV.U32 R61, RZ, RZ, R152 ;  /* 0x000000ffff3d7224 */ /* 0x000fe200078e0098 */
[----:B------:R-:W-:Y:S01]  /*7a640*/  STL [R1+0x5684], R56 ;  /* 0x0056843801007387 */ /* 0x000fe20000100800 */
[C---:B------:R-:W-:Y:S03]  /*7a650*/  HMMA.1688.F32.TF32 R152, R236.reuse, R52, R244 ;  /* 0x00000034ec98723c */ /* 0x040fe600000810f4 */
[----:B------:R-:W-:Y:S04]  /*7a660*/  STL [R1+0x5680], R57 ;  /* 0x0056803901007387 */ /* 0x000fe80000100800 */
[----:B------:R-:W-:Y:S04]  /*7a670*/  STL [R1+0x567c], R60 ;  /* 0x00567c3c01007387 */ /* 0x000fe80000100800 */
[----:B------:R-:W-:Y:S04]  /*7a680*/  STL [R1+0x5678], R61 ;  /* 0x0056783d01007387 */ /* 0x000fe80000100800 */
        /* <DEDUP_REMOVED lines=11> */
[----:B------:R-:W-:Y:S01]  /*7a740*/  MOV R109, R152 ;  /* 0x00000098006d7202 */ /* 0x000fe20000000f00 */
[----:B------:R-:W-:Y:S04]  /*7a750*/  STL.64 [R1+0x5800], R54 ;  /* 0x0058003601007387 */ /* 0x000fe80000100a00 */
[----:B------:R2:W-:Y:S04]  /*7a760*/  STL.64 [R1+0x57f8], R52 ;  /* 0x0057f83401007387 */ /* 0x0005e80000100a00 */
        /* <DEDUP_REMOVED lines=10> */
[C---:B---3--:R-:W-:Y:S03]  /*7a810*/  HMMA.1688.F32.TF32 R152, R236.reuse, R48, R248 ;  /* 0x00000030ec98723c */ /* 0x048fe600000810f8 */
[----:B------:R-:W3:Y:S04]  /*7a820*/  LDL.LU R248, [R1+0x5a0] ;  /* 0x0005a00001f87983 */ /* 0x000ee80000300800 */
[----:B------:R-:W3:Y:S04]  /*7a830*/  LDL.LU R249, [R1+0x5a4] ;  /* 0x0005a40001f97983 */ /* 0x000ee80000300800 */
[----:B------:R-:W3:Y:S01]  /*7a840*/  LDL.LU R250, [R1+0x5a8] ;  /* 0x0005a80001fa7983 */ /* 0x000ee20000300800 */
[----:B--2---:R-:W-:Y:S11]  /*7a850*/  HMMA.1688.F32.TF32 R52, R236, R44, R168 ;  /* 0x0000002cec34723c */ /* 0x004ff600000810a8 */
[----:B------:R-:W-:Y:S01]  /*7a860*/  @!UPT UIADD3 URZ, URZ, URZ, URZ ;  /* 0x0000003f3f3ff290 */ /* 0x000fe2000fffe03f */
[----:B------:R-:W-:Y:S01]  /*7a870*/  IMAD.MOV.U32 R49, RZ, RZ, R155 ;  /* 0x000000ffff317224 */ /* 0x000fe200078e009b */
[----:B------:R-:W-:Y:S11]  /*7a880*/  STL.64 [R1+0x57f0], R50 ;  /* 0x0057f03201007387 */ /* 0x000ff60000100a00 */
[----:B------:R-:W-:Y:S01]  /*7a890*/  MOV R48, R52 ;  /* 0x0000003400307202 */ /* 0x000fe20000000f00 */
[----:B------:R-:W-:-:S02]  /*7a8a0*/  IMAD.MOV.U32 R45, RZ, RZ, R53 ;  /* 0x000000ffff2d7224 */ /* 0x000fc400078e0035 */
[----:B------:R-:W-:Y:S01]  /*7a8b0*/  IMAD.MOV.U32 R44, RZ, RZ, R54 ;  /* 0x000000ffff2c7224 */ /* 0x000fe200078e0036 */
[----:B------:R-:W-:Y:S01]  /*7a8c0*/  MOV R0, R55 ;  /* 0x0000003700007202 */ /* 0x000fe20000000f00 */
[----:B------:R-:W-:Y:S04]  /*7a8d0*/  STL.64 [R1+0x57e8], R48 ;  /* 0x0057e83001007387 */ /* 0x000fe80000100a00 */
[----:B------:R-:W-:Y:S04]  /*7a8e0*/  STL.64 [R1+0x57e0], R46 ;  /* 0x0057e02e01007387 */ /* 0x000fe80000100a00 */
[----:B------:R2:W-:Y:S01]  /*7a8f0*/  STL.64 [R1+0x57d8], R44 ;  /* 0x0057d82c01007387 */ /* 0x0005e20000100a00 */
[C---:B----4-:R-:W-:Y:S08]  /*7a900*/  HMMA.1688.F32.TF32 R52, R236.reuse, R40, R164 ;  /* 0x00000028ec34723c */ /* 0x050ff000000810a4 */
[----:B--2---:R-:W-:Y:S01]  /*7a910*/  HMMA.1688.F32.TF32 R44, R236, R36, R240 ;  /* 0x00000024ec2c723c */ /* 0x004fe200000810f0 */
[----:B------:R-:W-:Y:S11]  /*7a920*/  STL.64 [R1+0x57d0], R42 ;  /* 0x0057d02a01007387 */ /* 0x000ff60000100a00 */
[----:B------:R-:W-:Y:S04]  /*7a930*/  @!UPT UIADD3 URZ, URZ, URZ, URZ ;  /* 0x0000003f3f3ff290 */ /* 0x000fe8000fffe03f */
[----:B------:R-:W-:Y:S01]  /*7a940*/  MOV R41, R54 ;  /* 0x0000003600297202 */ /* 0x000fe20000000f00 */
[----:B------:R-:W-:-:S07]  /*7a950*/  IMAD.MOV.U32 R40, RZ, RZ, R55 ;  /* 0x000000ffff287224 */ /* 0x000fce00078e0037 */
[----:B------:R-:W-:Y:S02]  /*7a960*/  IMAD.MOV.U32 R37, RZ, RZ, R46 ;  /* 0x000000ffff257224 */ /* 0x000fe400078e002e */
[----:B------:R-:W-:Y:S01]  /*7a970*/  IMAD.MOV.U32 R36, RZ, RZ, R47 ;  /* 0x000000ffff247224 */ /* 0x000fe200078e002f */
[----:B------:R-:W-:Y:S04]  /*7a980*/  STL.64 [R1+0x57c8], R40 ;  /* 0x0057c82801007387 */ /* 0x000fe80000100a00 */
[----:B------:R-:W-:Y:S04]  /*7a990*/  STL.64 [R1+0x5810], R38 ;  /* 0x0058102601007387 */ /* 0x000fe80000100a00 */
[----:B------:R2:W-:Y:S01]  /*7a9a0*/  STL.64 [R1+0x5808], R36 ;  /* 0x0058082401007387 */ /* 0x0005e20000100a00 */
[----:B------:R-:W-:-:S03]  /*7a9b0*/  IMAD.MOV.U32 R251, RZ, RZ, R3 ;  /* 0x000000fffffb7224 */ /* 0x000fc600078e0003 */
[----:B------:R-:W4:Y:S01]  /*7a9c0*/  LDL R149, [R1+0xc54] ;  /* 0x000c540001957983 */ /* 0x000f220000100800 */
[C---:B--2---:R-:W-:Y:S11]  /*7a9d0*/  HMMA.1688.F32.TF32 R36, R236.reuse, R28, R244 ;  /* 0x0000001cec24723c */ /* 0x044ff600000810f4 */
[----:B------:R-:W-:Y:S11]  /*7a9e0*/  @!UPT UIADD3 URZ, URZ, URZ, URZ ;  /* 0x0000003f3f3ff290 */ /* 0x000ff6000fffe03f */
[----:B------:R-:W-:Y:S02]  /*7a9f0*/  @!UPT UIADD3 URZ, URZ, URZ, URZ ;  /* 0x0000003f3f3ff290 */ /* 0x000fe4000fffe03f */
[----:B------:R-:W-:Y:S01]  /*7aa00*/  IMAD.MOV.U32 R124, RZ, RZ, R36 ;  /* 0x000000ffff7c7224 */ /* 0x000fe200078e0024 */
[----:B------:R-:W-:Y:S01]  /*7aa10*/  MOV R120, R38 ;  /* 0x0000002600787202 */ /* 0x000fe20000000f00 */
[----:B------:R-:W-:Y:S02]  /*7aa20*/  IMAD.MOV.U32 R121, RZ, RZ, R37 ;  /* 0x000000ffff797224 */ /* 0x000fe400078e0025 */
[----:B------:R-:W-:Y:S01]  /*7aa30*/  IMAD.MOV.U32 R117, RZ, RZ, R39 ;  /* 0x000000ffff757224 */ /* 0x000fe200078e0027 */
[----:B------:R-:W-:Y:S01]  /*7aa40*/  STL.64 [R1+0x5820], R62 ;  /* 0x0058203e01007387 */ /* 0x000fe20000100a00 */
[----:B------:R-:W-:Y:S01]  /*7aa50*/  IMAD.MOV.U32 R244, RZ, RZ, R228 ;  /* 0x000000fffff47224 */ /* 0x000fe200078e00e4 */
[----:B------:R-:W-:Y:S01]  /*7aa60*/  MOV R246, R230 ;  /* 0x000000e600f67202 */ /* 0x000fe20000000f00 */
[----:B------:R-:W-:Y:S02]  /*7aa70*/  IMAD.MOV.U32 R245, RZ, RZ, R229 ;  /* 0x000000fffff57224 */ /* 0x000fe400078e00e5 */
[----:B------:R-:W-:Y:S01]  /*7aa80*/  IMAD.MOV.U32 R247, RZ, RZ, R231 ;  /* 0x000000fffff77224 */ /* 0x000fe200078e00e7 */
[----:B------:R-:W-:Y:S01]  /*7aa90*/  MOV R177, R233 ;  /* 0x000000e900b17202 */ /* 0x000fe20000000f00 */
[----:B------:R-:W-:Y:S01]  /*7aaa0*/  IMAD.MOV.U32 R176, RZ, RZ, R232 ;  /* 0x000000ffffb07224 */ /* 0x000fe200078e00e8 */
[----:B------:R-:W-:Y:S01]  /*7aab0*/  HMMA.1688.F32.TF32 R40, R236, R32, R160 ;  /* 0x00000020ec28723c */ /* 0x000fe200000810a0 */
[----:B------:R-:W-:-:S02]  /*7aac0*/  IMAD.MOV.U32 R178, RZ, RZ, R234 ;  /* 0x000000ffffb27224 */ /* 0x000fc400078e00ea */
[----:B------:R-:W-:-:S04]  /*7aad0*/  IMAD.MOV.U32 R179, RZ, RZ, R235 ;  /* 0x000000ffffb37224 */ /* 0x000fc800078e00eb */
[----:B------:R-:W-:Y:S01]  /*7aae0*/  MOV R160, R224 ;  /* 0x000000e000a07202 */ /* 0x000fe20000000f00 */
[----:B------:R-:W-:Y:S01]  /*7aaf0*/  IMAD.MOV.U32 R161, RZ, RZ, R225 ;  /* 0x000000ffffa17224 */ /* 0x000fe200078e00e1 */
[----:B------:R-:W-:Y:S01]  /*7ab00*/  MOV R163, R227 ;  /* 0x000000e300a37202 */ /* 0x000fe20000000f00 */
[----:B------:R-:W-:Y:S01]  /*7ab10*/  IMAD.MOV.U32 R162, RZ, RZ, R226 ;  /* 0x000000ffffa27224 */ /* 0x000fe200078e00e2 */
        /* <DEDUP_REMOVED lines=14> */
[----:B------:R-:W-:Y:S01]  /*7ac00*/  HMMA.1688.F32.TF32 R36, R236, R16, R92 ;  /* 0x00000010ec24723c */ /* 0x000fe2000008105c */
[----:B------:R-:W-:Y:S01]  /*7ac10*/  MOV R248, R96 ;  /* 0x0000006000f87202 */ /* 0x000fe20000000f00 */
[----:B------:R-:W-:Y:S01]  /*7ac20*/  IMAD.MOV.U32 R249, RZ, RZ, R97 ;  /* 0x000000fffff97224 */ /* 0x000fe200078e0061 */
[----:B------:R-:W-:Y:S01]  /*7ac30*/  MOV R251, R99 ;  /* 0x0000006300fb7202 */ /* 0x000fe20000000f00 */
[----:B------:R-:W-:Y:S11]  /*7ac40*/  IMAD.MOV.U32 R250, RZ, RZ, R98 ;  /* 0x000000fffffa7224 */ /* 0x000ff600078e0062 */
[----:B------:R-:W-:Y:S09]  /*7ac50*/  @!UPT UIADD3 URZ, URZ, URZ, URZ ;  /* 0x0000003f3f3ff290 */ /* 0x000ff2000fffe03f */
[----:B------:R-:W-:Y:S02]  /*7ac60*/  IMAD.MOV.U32 R60, RZ, RZ, R36 ;  /* 0x000000ffff3c7224 */ /* 0x000fe400078e0024 */
[----:B------:R-:W-:-:S05]  /*7ac70*/  IMAD.MOV.U32 R61, RZ, RZ, R37 ;  /* 0x000000ffff3d7224 */ /* 0x000fca00078e0025 */
        /* <DEDUP_REMOVED lines=23> */
[----:B------:R-:W-:Y:S01]  /*7adf0*/  HMMA.1688.F32.TF32 R36, R236, R12, R220 ;  /* 0x0000000cec24723c */ /* 0x000fe200000810dc */
[----:B------:R-:W-:Y:S01]  /*7ae00*/  IMAD.MOV.U32 R168, RZ, RZ, R66 ;  /* 0x000000ffffa87224 */ /* 0x000fe200078e0042 */
[----:B------:R-:W-:Y:S01]  /*7ae10*/  MOV R170, R70 ;  /* 0x0000004600aa7202 */ /* 0x000fe20000000f00 */
[----:B------:R-:W-:Y:S02]  /*7ae20*/  IMAD.MOV.U32 R169, RZ, RZ, R67 ;  /* 0x000000ffffa97224 */ /* 0x000fe400078e0043 */
[----:B------:R-:W-:Y:S01]  /*7ae30*/  IMAD.MOV.U32 R171, RZ, RZ, R74 ;  /* 0x000000ffffab7224 */ /* 0x000fe200078e004a */
[----:B------:R-:W-:Y:S01]  /*7ae40*/  MOV R165, R78 ;  /* 0x0000004e00a57202 */ /* 0x000fe20000000f00 */
[----:B------:R-:W-:Y:S02]  /*7ae50*/  IMAD.MOV.U32 R164, RZ, RZ, R75 ;  /* 0x000000ffffa47224 */ /* 0x000fe400078e004b */
[----:B------:R-:W-:Y:S02]  /*7ae60*/  IMAD.MOV.U32 R166, RZ, RZ, R86 ;  /* 0x000000ffffa67224 */ /* 0x000fe400078e0056 */
[----:B------:R-:W-:Y:S01]  /*7ae70*/  IMAD.MOV.U32 R167, RZ, RZ, R87 ;  /* 0x000000ffffa77224 */ /* 0x000fe200078e0057 */
[----:B------:R-:W-:Y:S01]  /*7ae80*/  MOV R240, R82 ;  /* 0x0000005200f07202 */ /* 0x000fe20000000f00 */
[----:B------:R-:W-:Y:S01]  /*7ae90*/  IMAD.MOV.U32 R241, RZ, RZ, R83 ;  /* 0x000000fffff17224 */ /* 0x000fe200078e0053 */
[----:B------:R-:W-:Y:S01]  /*7aea0*/  MOV R243, R71 ;  /* 0x0000004700f37202 */ /* 0x000fe20000000f00 */
[----:B------:R-:W-:Y:S01]  /*7aeb0*/  IMAD.MOV.U32 R242, RZ, RZ, R79 ;  /* 0x000000fffff27224 */ /* 0x000fe200078e004f */
[----:B------:R-:W3:Y:S04]  /*7aec0*/  LDL.LU R66, [R1+0x5924] ;  /* 0x0059240001427983 */ /* 0x000ee80000300800 */
[----:B------:R-:W3:Y:S04]  /*7aed0*/  LDL.LU R67, [R1+0x5920] ;  /* 0x0059200001437983 */ /* 0x000ee80000300800 */
[----:B------:R-:W-:Y:S01]  /*7aee0*/  IMAD.MOV.U32 R108, RZ, RZ, R36 ;  /* 0x000000ffff6c7224 */ /* 0x000fe200078e0024 */
[----:B------:R-:W-:Y:S01]  /*7aef0*/  MOV R109, R37 ;  /* 0x00000025006d7202 */ /* 0x000fe20000000f00 */
[----:B------:R-:W-:Y:S01]  /*7af00*/  IMAD.MOV.U32 R56, RZ, RZ, R38 ;  /* 0x000000ffff387224 */ /* 0x000fe200078e0026 */
[----:B------:R-:W3:Y:S01]  /*7af10*/  LDL.LU R70, [R1+0x591c] ;  /* 0x00591c0001467983 */ /* 0x000ee20000300800 */
[----:B------:R-:W-:-:S03]  /*7af20*/  IMAD.MOV.U32 R57, RZ, RZ, R39 ;  /* 0x000000ffff397224 */ /* 0x000fc600078e0027 */
[----:B------:R-:W3:Y:S04]  /*7af30*/  LDL.LU R74, [R1+0x5918] ;  /* 0x00591800014a7983 */ /* 0x000ee80000300800 */
[----:B------:R-:W3:Y:S01]  /*7af40*/  LDL.LU R75, [R1+0x5914] ;  /* 0x00591400014b7983 */ /* 0x000ee20000300800 */
[----:B------:R-:W-:-:S03]  /*7af50*/  IMAD.MOV.U32 R80, RZ, RZ, R44 ;  /* 0x000000ffff507224 */ /* 0x000fc600078e002c */
[----:B------:R-:W3:Y:S01]  /*7af60*/  LDL.LU R78, [R1+0x5910] ;  /* 0x00591000014e7983 */ /* 0x000ee20000300800 */
[----:B------:R-:W-:-:S03]  /*7af70*/  MOV R81, R45 ;  /* 0x0000002d00517202 */ /* 0x000fc60000000f00 */
[----:B------:R-:W3:Y:S01]  /*7af80*/  LDL.LU R86, [R1+0x590c] ;  /* 0x00590c0001567983 */ /* 0x000ee20000300800 */
[----:B-1----:R-:W-:Y:S03]  /*7af90*/  HMMA.1688.F32.TF32 R44, R172, R130, R160 ;  /* 0x00000082ac2c723c */ /* 0x002fe600000810a0 */
[----:B------:R-:W3:Y:S01]  /*7afa0*/  LDL.LU R87, [R1+0x5908] ;  /* 0x0059080001577983 */ /* 0x000ee20000300800 */
[----:B------:R-:W-:Y:S01]  /*7afb0*/  MOV R84, R40 ;  /* 0x0000002800547202 */ /* 0x000fe20000000f00 */
[----:B------:R-:W-:Y:S02]  /*7afc0*/  IMAD.MOV.U32 R85, RZ, RZ, R41 ;  /* 0x000000ffff557224 */ /* 0x000fe400078e0029 */
[----:B------:R-:W3:Y:S01]  /*7afd0*/  LDL.LU R82, [R1+0x5904] ;  /* 0x0059040001527983 */ /* 0x000ee20000300800 */
[----:B------:R-:W-:Y:S01]  /*7afe0*/  IMAD.MOV.U32 R116, RZ, RZ, R42 ;  /* 0x000000ffff747224 */ /* 0x000fe200078e002a */
[----:B------:R-:W-:-:S02]  /*7aff0*/  MOV R113, R43 ;  /* 0x0000002b00717202 */ /* 0x000fc40000000f00 */
[----:B------:R-:W3:Y:S01]  /*7b000*/  LDL.LU R83, [R1+0x5900] ;  /* 0x0059000001537983 */ /* 0x000ee20000300800 */
[----:B------:R-:W-:Y:S03]  /*7b010*/  HMMA.1688.F32.TF32 R40, R172, R142, R244 ;  /* 0x0000008eac28723c */ /* 0x000fe600000810f4 */
[----:B------:R-:W3:Y:S04]  /*7b020*/  LDL.LU R79, [R1+0x58fc] ;  /* 0x0058fc00014f7983 */ /* 0x000ee80000300800 */
[----:B------:R-:W3:Y:S01]  /*7b030*/  LDL.LU R71, [R1+0x58f8] ;  /* 0x0058f80001477983 */ /* 0x000ee20000300800 */
[----:B------:R-:W-:Y:S01]  /*7b040*/  IMAD.MOV.U32 R244, RZ, RZ, R7 ;  /* 0x000000fffff47224 */ /* 0x000fe200078e0007 */
[----:B------:R-:W-:Y:S01]  /*7b050*/  MOV R245, R6 ;  /* 0x0000000600f57202 */ /* 0x000fe20000000f00 */
[----:B------:R-:W-:Y:S01]  /*7b060*/  IMAD.MOV.U32 R246, RZ, RZ, R11 ;  /* 0x000000fffff67224 */ /* 0x000fe200078e000b */
[----:B------:R-:W-:Y:S01]  /*7b070*/  MOV R112, R154 ;  /* 0x0000009a00707202 */ /* 0x000fe20000000f00 */
[----:B------:R-:W-:Y:S01]  /*7b080*/  IMAD.MOV.U32 R247, RZ, RZ, R10 ;  /* 0x000000fffff77224 */ /* 0x000fe200078e000a */
[----:B----4-:R-:W-:Y:S01]  /*7b090*/  LDS R220, [R149+0x44800] ;  /* 0x0448000095dc7984 */ /* 0x010fe20000000800 */
[----:B------:R-:W-:-:S02]  /*7b0a0*/  IMAD.MOV.U32 R76, RZ, RZ, R52 ;  /* 0x000000ffff4c7224 */ /* 0x000fc400078e0034 */
[----:B------:R-:W-:Y:S01]  /*7b0b0*/  IMAD.MOV.U32 R77, RZ, RZ, R53 ;  /* 0x000000ffff4d7224 */ /* 0x000fe200078e0035 */
[----:B------:R-:W-:Y:S01]  /*7b0c0*/  LDS R222, [R149+0x44c00] ;  /* 0x044c000095de7984 */ /* 0x000fe20000000800 */
[----:B------:R-:W-:Y:S02]  /*7b0d0*/  IMAD.MOV.U32 R68, RZ, RZ, R152 ;  /* 0x000000ffff447224 */ /* 0x000fe400078e0098 */
[----:B------:R-:W-:Y:S01]  /*7b0e0*/  IMAD.MOV.U32 R69, RZ, RZ, R153 ;  /* 0x000000ffff457224 */ /* 0x000fe200078e0099 */
[----:B------:R-:W-:Y:S04]  /*7b0f0*/  LDS R221, [R2+0x44800] ;  /* 0x0448000002dd7984 */ /* 0x000fe80000000800 */
[----:B------:R-:W1:Y:S01]  /*7b100*/  LDS R223, [R2+0x44c00] ;  /* 0x044c000002df7984 */ /* 0x000e620000000800 */
[----:B--2---:R-:W-:Y:S08]  /*7b110*/  HMMA.1688.F32.TF32 R36, R172, R110, R180 ;  /* 0x0000006eac24723c */ /* 0x004ff000000810b4 */
[C---:B---3--:R-:W-:Y:S11]  /*7b120*/  HMMA.1688.F32.TF32 R88, R236.reuse, R4, R232 ;  /* 0x00000004ec58723c */ /* 0x048ff600000810e8 */
[----:B------:R-:W-:Y:S05]  /*7b130*/  @!UPT UIADD3 URZ, URZ, URZ, URZ ;  /* 0x0000003f3f3ff290 */ /* 0x000fea000fffe03f */
[----:B------:R-:W-:Y:S01]  /*7b140*/  MOV R5, R38 ;  /* 0x0000002600057202 */ /* 0x000fe20000000f00 */
[----:B------:R-:W-:Y:S01]  /*7b150*/  IMAD.MOV.U32 R4, RZ, RZ, R39 ;  /* 0x000000ffff047224 */ /* 0x000fe200078e0027 */
[----:B------:R-:W-:Y:S07]  /*7b160*/  HMMA.1688.F32.TF32 R224, R236, R8, R224 ;  /* 0x00000008ece0723c */ /* 0x000fee00000810e0 */
[----:B------:R-:W-:Y:S02]  /*7b170*/  IMAD.MOV.U32 R9, RZ, RZ, R36 ;  /* 0x000000ffff097224 */ /* 0x000fe400078e0024 */
[----:B------:R-:W-:-:S02]  /*7b180*/  IMAD.MOV.U32 R8, RZ, RZ, R37 ;  /* 0x000000ffff087224 */ /* 0x000fc400078e0025 */
        /* <DEDUP_REMOVED lines=23> */
[----:B------:R-:W-:Y:S01]  /*7b300*/  @!UPT UIADD3 URZ, URZ, URZ, URZ ;  /* 0x0000003f3f3ff290 */ /* 0x000fe2000fffe03f */
[----:B------:R-:W-:Y:S04]  /*7b310*/  STL.64 [R1+0xc00], R36 ;  /* 0x000c002401007387 */ /* 0x000fe80000100a00 */
[----:B------:R2:W-:Y:S02]  /*7b320*/  STL.64 [R1+0xc08], R38 ;  /* 0x000c082601007387 */ /* 0x0005e40000100a00 */
[----:B--2---:R-:W-:Y:S02]  /*7b330*/  HMMA.1688.F32.TF32 R36, R172, R146, R248 ;  /* 0x00000092ac24723c */ /* 0x004fe400000810f8 */
[----:B------:R-:W-:Y:S04]  /*7b340*/  STL.64 [R1+0xbf0], R44 ;  /* 0x000bf02c01007387 */ /* 0x000fe80000100a00 */
[----:B------:R-:W-:Y:S04]  /*7b350*/  STL.64 [R1+0xbf8], R46 ;  /* 0x000bf82e01007387 */ /* 0x000fe80000100a00 */
[----:B------:R2:W-:Y:S04]  /*7b360*/  STL.64 [R1+0xbe0], R40 ;  /* 0x000be02801007387 */ /* 0x0005e80000100a00 */
[----:B------:R3:W-:Y:S04]  /*7b370*/  STL.64 [R1+0xbe8], R42 ;  /* 0x000be82a01007387 */ /* 0x0007e80000100a00 */
[----:B------:R-:W4:Y:S05]  /*7b380*/  LDL.LU R7, [R1+0x58f4] ;  /* 0x0058f40001077983 */ /* 0x000f2a0000300800 */
[----:B------:R1:W-:Y:S04]  /*7b390*/  STL.64 [R1+0xbd0], R36 ;  /* 0x000bd02401007387 */ /* 0x0003e80000100a00 */
[----:B------:R1:W-:Y:S04]  /*7b3a0*/  STL.64 [R1+0xbd8], R38 ;  /* 0x000bd82601007387 */ /* 0x0003e80000100a00 */
[----:B------:R-:W2:Y:S04]  /*7b3b0*/  LDL.LU R6, [R1+0x58f0] ;  /* 0x0058f00001067983 */ /* 0x000ea80000300800 */
[----:B------:R-:W3:Y:S04]  /*7b3c0*/  LDL.LU R11, [R1+0x58ec] ;  /* 0x0058ec00010b7983 */ /* 0x000ee80000300800 */
[----:B------:R-:W3:Y:S01]  /*7b3d0*/  LDL.LU R10, [R1+0x58e8] ;  /* 0x0058e800010a7983 */ /* 0x000ee20000300800 */
[----:B------:R-:W-:Y:S01]  /*7b3e0*/  MOV R160, R14 ;  /* 0x0000000e00a07202 */ /* 0x000fe20000000f00 */
[----:B------:R-:W-:-:S02]  /*7b3f0*/  IMAD.MOV.U32 R161, RZ, RZ, R15 ;  /* 0x000000ffffa17224 */ /* 0x000fc400078e000f */
[----:B------:R-:W3:Y:S01]  /*7b400*/  LDL.LU R14, [R1+0x58e4] ;  /* 0x0058e400010e7983 */ /* 0x000ee20000300800 */
[----:B------:R-:W-:Y:S01]  /*7b410*/  IMAD.MOV.U32 R162, RZ, RZ, R18 ;  /* 0x000000ffffa27224 */ /* 0x000fe200078e0012 */
[----:B------:R-:W-:Y:S02]  /*7b420*/  MOV R163, R19 ;  /* 0x0000001300a37202 */ /* 0x000fe40000000f00 */
[----:B------:R-:W3:Y:S01]  /*7b430*/  LDL.LU R15, [R1+0x58e0] ;  /* 0x0058e000010f7983 */ /* 0x000ee20000300800 */
[----:B------:R-:W-:-:S03]  /*7b440*/  IMAD.MOV.U32 R240, RZ, RZ, R27 ;  /* 0x000000fffff07224 */ /* 0x000fc600078e001b */
[----:B------:R-:W3:Y:S01]  /*7b450*/  LDL.LU R18, [R1+0x58dc] ;  /* 0x0058dc0001127983 */ /* 0x000ee20000300800 */
[----:B------:R-:W-:Y:S01]  /*7b460*/  IMAD.MOV.U32 R241, RZ, RZ, R26 ;  /* 0x000000fffff17224 */ /* 0x000fe200078e001a */
[----:B------:R-:W-:Y:S02]  /*7b470*/  MOV R242, R23 ;  /* 0x0000001700f27202 */ /* 0x000fe40000000f00 */
[----:B------:R-:W3:Y:S01]  /*7b480*/  LDL.LU R19, [R1+0x58d8] ;  /* 0x0058d80001137983 */ /* 0x000ee20000300800 */
[----:B------:R-:W-:-:S03]  /*7b490*/  IMAD.MOV.U32 R243, RZ, RZ, R22 ;  /* 0x000000fffff37224 */ /* 0x000fc600078e0016 */
[----:B------:R-:W3:Y:S04]  /*7b4a0*/  LDL.LU R27, [R1+0x58d4] ;  /* 0x0058d400011b7983 */ /* 0x000ee80000300800 */
[----:B------:R-:W3:Y:S04]  /*7b4b0*/  LDL.LU R26, [R1+0x58d0] ;  /* 0x0058d000011a7983 */ /* 0x000ee80000300800 */
[----:B------:R-:W3:Y:S04]  /*7b4c0*/  LDL.LU R23, [R1+0x58cc] ;  /* 0x0058cc0001177983 */ /* 0x000ee80000300800 */
[----:B------:R-:W3:Y:S01]  /*7b4d0*/  LDL.LU R22, [R1+0x58c8] ;  /* 0x0058c80001167983 */ /* 0x000ee20000300800 */
[----:B----4-:R-:W-:-:S02]  /*7b4e0*/  IMAD.MOV.U32 R171, RZ, RZ, R7 ;  /* 0x000000ffffab7224 */ /* 0x010fc400078e0007 */
[----:B--2---:R-:W-:Y:S01]  /*7b4f0*/  IMAD.MOV.U32 R170, RZ, RZ, R6 ;  /* 0x000000ffffaa7224 */ /* 0x004fe200078e0006 */
[----:B---3--:R-:W-:Y:S01]  /*7b500*/  MOV R169, R11 ;  /* 0x0000000b00a97202 */ /* 0x008fe20000000f00 */
[----:B------:R-:W-:Y:S02]  /*7b510*/  IMAD.MOV.U32 R168, RZ, RZ, R10 ;  /* 0x000000ffffa87224 */ /* 0x000fe400078e000a */
[----:B------:R-:W2:Y:S04]  /*7b520*/  LDL.LU R10, [R1+0x58c4] ;  /* 0x0058c400010a7983 */ /* 0x000ea80000300800 */
[----:B------:R-:W3:Y:S04]  /*7b530*/  LDL.LU R11, [R1+0x58c0] ;  /* 0x0058c000010b7983 */ /* 0x000ee80000300800 */
[----:B------:R-:W4:Y:S04]  /*7b540*/  LDL.LU R6, [R1+0x58bc] ;  /* 0x0058bc0001067983 */ /* 0x000f280000300800 */
[----:B------:R-:W4:Y:S01]  /*7b550*/  LDL.LU R7, [R1+0x58b8] ;  /* 0x0058b80001077983 */ /* 0x000f220000300800 */
[----:B------:R-:W-:Y:S01]  /*7b560*/  IMAD.MOV.U32 R177, RZ, RZ, R18 ;  /* 0x000000ffffb17224 */ /* 0x000fe200078e0012 */
[----:B------:R-:W-:Y:S01]  /*7b570*/  MOV R176, R19 ;  /* 0x0000001300b07202 */ /* 0x000fe20000000f00 */
[----:B------:R-:W-:Y:S01]  /*7b580*/  IMAD.MOV.U32 R178, RZ, RZ, R15 ;  /* 0x000000ffffb27224 */ /* 0x000fe200078e000f */
[----:B------:R-:W4:Y:S01]  /*7b590*/  LDL.LU R19, [R1+0x58b4] ;  /* 0x0058b40001137983 */ /* 0x000f220000300800 */
[----:B------:R-:W-:-:S03]  /*7b5a0*/  MOV R179, R14 ;  /* 0x0000000e00b37202 */ /* 0x000fc60000000f00 */
[----:B------:R-:W4:Y:S04]  /*7b5b0*/  LDL.LU R18, [R1+0x58b0] ;  /* 0x0058b00001127983 */ /* 0x000f280000300800 */
[----:B------:R-:W4:Y:S04]  /*7b5c0*/  LDL.LU R15, [R1+0x58ac] ;  /* 0x0058ac00010f7983 */ /* 0x000f280000300800 */
[----:B------:R-:W4:Y:S01]  /*7b5d0*/  LDL.LU R14, [R1+0x58a8] ;  /* 0x0058a800010e7983 */ /* 0x000f220000300800 */
[----:B--2---:R-:W-:Y:S01]  /*7b5e0*/  IMAD.MOV.U32 R191, RZ, RZ, R10 ;  /* 0x000000ffffbf7224 */ /* 0x004fe200078e000a */
[----:B---3--:R-:W-:Y:S01]  /*7b5f0*/  MOV R190, R11 ;  /* 0x0000000b00be7202 */ /* 0x008fe20000000f00 */
[----:B----4-:R-:W-:-:S02]  /*7b600*/  IMAD.MOV.U32 R188, RZ, RZ, R6 ;  /* 0x000000ffffbc7224 */ /* 0x010fc400078e0006 */
[----:B------:R-:W2:Y:S01]  /*7b610*/  LDL.LU R6, [R1+0x58a4] ;  /* 0x0058a40001067983 */ /* 0x000ea20000300800 */
[----:B------:R-:W-:-:S03]  /*7b620*/  IMAD.MOV.U32 R189, RZ, RZ, R7 ;  /* 0x000000ffffbd7224 */ /* 0x000fc600078e0007 */
[----:B------:R-:W3:Y:S04]  /*7b630*/  LDL.LU R7, [R1+0x58a0] ;  /* 0x0058a00001077983 */ /* 0x000ee80000300800 */
[----:B------:R-:W4:Y:S04]  /*7b640*/  LDL.LU R11, [R1+0x589c] ;  /* 0x00589c00010b7983 */ /* 0x000f280000300800 */
[----:B------:R-:W4:Y:S04]  /*7b650*/  LDL.LU R10, [R1+0x5898] ;  /* 0x00589800010a7983 */ /* 0x000f280000300800 */
[----:B------:R-:W4:Y:S04]  /*7b660*/  LDL.LU R196, [R1+0x410] ;  /* 0x0004100001c47983 */ /* 0x000f280000300800 */
[----:B------:R-:W4:Y:S04]  /*7b670*/  LDL.LU R197, [R1+0x414] ;  /* 0x0004140001c57983 */ /* 0x000f280000300800 */
[----:B------:R-:W4:Y:S04]  /*7b680*/  LDL.LU R198, [R1+0x418] ;  /* 0x0004180001c67983 */ /* 0x000f280000300800 */
[----:B------:R-:W4:Y:S01]  /*7b690*/  LDL.LU R199, [R1+0x41c] ;  /* 0x00041c0001c77983 */ /* 0x000f220000300800 */
[----:B--2---:R-:W-:-:S02]  /*7b6a0*/  IMAD.MOV.U32 R203, RZ, RZ, R6 ;  /* 0x000000ffffcb7224 */ /* 0x004fc400078e0006 */
[----:B---3--:R-:W-:Y:S02]  /*7b6b0*/  IMAD.MOV.U32 R202, RZ, RZ, R7 ;  /* 0x000000ffffca7224 */ /* 0x008fe400078e0007 */
[----:B----4-:R-:W-:Y:S02]  /*7b6c0*/  IMAD.MOV.U32 R200, RZ, RZ, R11 ;  /* 0x000000ffffc87224 */ /* 0x010fe400078e000b */
[----:B------:R-:W2:Y:S01]  /*7b6d0*/  LDL.LU R11, [R1+0x5894] ;  /* 0x00589400010b7983 */ /* 0x000ea20000300800 */
[----:B------:R-:W-:-:S03]  /*7b6e0*/  MOV R201, R10 ;  /* 0x0000000a00c97202 */ /* 0x000fc60000000f00 */
        /* <DEDUP_REMOVED lines=71> */
[----:B--2---:R-:W-:Y:S01]  /*7bb60*/  MOV R211, R11 ;  /* 0x0000000b00d37202 */ /* 0x004fe20000000f00 */
[----:B---3--:R-:W-:-:S02]  /*7bb70*/  IMAD.MOV.U32 R210, RZ, RZ, R10 ;  /* 0x000000ffffd27224 */ /* 0x008fc400078e000a */
[----:B----4-:R-:W-:Y:S01]  /*7bb80*/  IMAD.MOV.U32 R209, RZ, RZ, R7 ;  /* 0x000000ffffd17224 */ /* 0x010fe200078e0007 */
[----:B------:R-:W-:Y:S02]  /*7bb90*/  MOV R208, R6 ;  /* 0x0000000600d07202 */ /* 0x000fe40000000f00 */
[----:B------:R-:W2:Y:S04]  /*7bba0*/  LDL.LU R6, [R1+0x5884] ;  /* 0x0058840001067983 */ /* 0x000ea80000300800 */
[----:B------:R-:W2:Y:S04]  /*7bbb0*/  LDL.LU R7, [R1+0x5880] ;  /* 0x0058800001077983 */ /* 0x000ea80000300800 */
[----:B------:R-:W3:Y:S04]  /*7bbc0*/  LDL.LU R10, [R1+0x587c] ;  /* 0x00587c00010a7983 */ /* 0x000ee80000300800 */
[----:B------:R-:W3:Y:S04]  /*7bbd0*/  LDL.LU R11, [R1+0x5878] ;  /* 0x00587800010b7983 */ /* 0x000ee80000300800 */
[----:B------:R-:W4:Y:S04]  /*7bbe0*/  LDL.LU R14, [R1+0x5874] ;  /* 0x00587400010e7983 */ /* 0x000f280000300800 */
[----:B------:R-:W4:Y:S04]  /*7bbf0*/  LDL.LU R15, [R1+0x5870] ;  /* 0x00587000010f7983 */ /* 0x000f280000300800 */
[----:B------:R-:W2:Y:S04]  /*7bc00*/  LDL.LU R18, [R1+0x586c] ;  /* 0x00586c0001127983 */ /* 0x000ea80000300800 */
        /* <DEDUP_REMOVED lines=24> */
[----:B-1----:R-:W2:Y:S02]  /*7bd90*/  LDL.LU.64 R154, [R1+0x5830] ;  /* 0x00583000019a7983 */ /* 0x002ea40000300a00 */
        /* <DEDUP_REMOVED lines=11> */
[----:B-1----:R-:W2:Y:S01]  /*7be50*/  LDL.LU.64 R62, [R1+0x5820] ;  /* 0x00582000013e7983 */ /* 0x002ea20000300a00 */
[C---:B---3--:R-:W-:Y:S03]  /*7be60*/  HMMA.1688.F32.TF32 R52, R172.reuse, R58, R52 ;  /* 0x0000003aac34723c */ /* 0x048fe60000081034 */
[----:B------:R-:W3:Y:S05]  /*7be70*/  LDL.LU.64 R60, [R1+0x5818] ;  /* 0x00581800013c7983 */ /* 0x000eea0000300a00 */
[C---:B--2---:R-:W-:Y:S11]  /*7be80*/  HMMA.1688.F32.TF32 R36, R172.reuse, R62, R36 ;  /* 0x0000003eac24723c */ /* 0x044ff60000081024 */
[----:B------:R-:W-:Y:S11]  /*7be90*/  @!UPT UIADD3 URZ, URZ, URZ, URZ ;  /* 0x0000003f3f3ff290 */ /* 0x000ff6000fffe03f */
[----:B------:R-:W-:Y:S01]  /*7bea0*/  @!UPT UIADD3 URZ, URZ, URZ, URZ ;  /* 0x0000003f3f3ff290 */ /* 0x000fe2000fffe03f */
        /* <DEDUP_REMOVED lines=34> */
[C---:B----4-:R-:W-:Y:S08]  /*7c0d0*/  HMMA.1688.F32.TF32 R200, R172.reuse, R14, R200 ;  /* 0x0000000eacc8723c */ /* 0x050ff000000810c8 */
[C---:B------:R-:W-:Y:S08]  /*7c0e0*/  HMMA.1688.F32.TF32 R196, R172.reuse, R10, R196 ;  /* 0x0000000aacc4723c */ /* 0x040ff000000810c4 */
[----:B------:R-:W-:Y:S08]  /*7c0f0*/  HMMA.1688.F32.TF32 R192, R172, R6, R192 ;  /* 0x00000006acc0723c */ /* 0x000ff000000810c0 */
[C---:B------:R-:W-:Y:S08]  /*7c100*/  HMMA.1688.F32.TF32 R188, R220.reuse, R86, R188 ;  /* 0x00000056dcbc723c */ /* 0x040ff000000810bc */
[C---:B------:R-:W-:Y:S08]  /*7c110*/  HMMA.1688.F32.TF32 R180, R220.reuse, R82, R180 ;  /* 0x00000052dcb4723c */ /* 0x040ff000000810b4 */
[C---:B------:R-:W-:Y:S08]  /*7c120*/  HMMA.1688.F32.TF32 R176, R220.reuse, R78, R176 ;  /* 0x0000004edcb0723c */ /* 0x040ff000000810b0 */
[C---:B------:R-:W-:Y:S08]  /*7c130*/  HMMA.1688.F32.TF32 R168, R220.reuse, R74, R168 ;  /* 0x0000004adca8723c */ /* 0x040ff000000810a8 */
[----:B------:R-:W-:Y:S08]  /*7c140*/  HMMA.1688.F32.TF32 R164, R220, R70, R164 ;  /* 0x00000046dca4723c */ /* 0x000ff000000810a4 */
        /* <DEDUP_REMOVED lines=8> */
[----:B------:R1:W-:Y:S02]  /*7c1d0*/  STL.64 [R1+0xb38], R230 ;  /* 0x000b38e601007387 */ /* 0x0003e40000100a00 */
[----:B-1----:R-:W-:Y:S02]  /*7c1e0*/  HMMA.1688.F32.TF32 R228, R172, R30, R232 ;  /* 0x0000001eace4723c */ /* 0x002fe400000810e8 */
[----:B------:R-:W-:Y:S04]  /*7c1f0*/  STL.64 [R1+0xb20], R236 ;  /* 0x000b20ec01007387 */ /* 0x000fe80000100a00 */
[----:B------:R-:W-:Y:S11]  /*7c200*/  STL.64 [R1+0xb28], R238 ;  /* 0x000b28ee01007387 */ /* 0x000ff60000100a00 */
[----:B------:R-:W-:Y:S06]  /*7c210*/  @!UPT UIADD3 URZ, URZ, URZ, URZ ;  /* 0x0000003f3f3ff290 */ /* 0x000fec000fffe03f */
        /* <DEDUP_REMOVED lines=25> */
[C---:B----4-:R-:W-:Y:S08]  /*7c3b0*/  HMMA.1688.F32.TF32 R168, R220.reuse, R110, R160 ;  /* 0x0000006edca8723c */ /* 0x050ff000000810a0 */
[C---:B-1----:R-:W-:Y:S08]  /*7c3c0*/  HMMA.1688.F32.TF32 R164, R220.reuse, R114, R244 ;  /* 0x00000072dca4723c */ /* 0x042ff000000810f4 */
[----:B------:R-:W-:Y:S01]  /*7c3d0*/  HMMA.1688.F32.TF32 R160, R220, R118, R248 ;  /* 0x00000076dca0723c */ /* 0x000fe200000810f8 */
[----:B------:R-:W-:Y:S04]  /*7c3e0*/  STL.64 [R1+0xa70], R176 ;  /* 0x000a70b001007387 */ /* 0x000fe80000100a00 */
[----:B------:R-:W-:Y:S04]  /*7c3f0*/  STL.64 [R1+0xa78], R178 ;  /* 0x000a78b201007387 */ /* 0x000fe80000100a00 */
[----:B------:R-:W-:Y:S04]  /*7c400*/  STL.64 [R1+0xa60], R168 ;  /* 0x000a60a801007387 */ /* 0x000fe80000100a00 */
[----:B------:R-:W-:Y:S04]  /*7c410*/  STL.64 [R1+0xa68], R170 ;  /* 0x000a68aa01007387 */ /* 0x000fe80000100a00 */
[----:B------:R-:W4:Y:S04]  /*7c420*/  LDL.LU R180, [R1+0x40] ;  /* 0x0000400001b47983 */ /* 0x000f280000300800 */
[----:B------:R-:W-:Y:S04]  /*7c430*/  STL.64 [R1+0xa50], R164 ;  /* 0x000a50a401007387 */ /* 0x000fe80000100a00 */
[----:B------:R-:W-:Y:S04]  /*7c440*/  STL.64 [R1+0xa58], R166 ;  /* 0x000a58a601007387 */ /* 0x000fe80000100a00 */
[----:B------:R1:W-:Y:S04]  /*7c450*/  STL.64 [R1+0xa40], R160 ;  /* 0x000a40a001007387 */ /* 0x0003e80000100a00 */
[----:B------:R1:W-:Y:S04]  /*7c460*/  STL.64 [R1+0xa48], R162 ;  /* 0x000a48a201007387 */ /* 0x0003e80000100a00 */
        /* <DEDUP_REMOVED lines=15> */
[----:B-1----:R-:W3:Y:S04]  /*7c560*/  LDL.LU R160, [R1+0x300] ;  /* 0x0003000001a07983 */ /* 0x002ee80000300800 */
        /* <DEDUP_REMOVED lines=47> */
[----:B------:R-:W3:Y:S01]  /*7c860*/  LDL.LU R235, [R1+0x6c] ;  /* 0x00006c0001eb7983 */ /* 0x000ee20000300800 */
[C---:B------:R-:W-:Y:S03]  /*7c870*/  HMMA.1688.F32.TF32 R100, R172.reuse, R78, R100 ;  /* 0x0000004eac64723c */ /* 0x040fe60000081064 */
[----:B------:R-:W3:Y:S04]  /*7c880*/  LDL.LU R184, [R1+0x50] ;  /* 0x0000500001b87983 */ /* 0x000ee80000300800 */
[----:B------:R-:W3:Y:S01]  /*7c890*/  LDL.LU R185, [R1+0x54] ;  /* 0x0000540001b97983 */ /* 0x000ee20000300800 */
[C---:B------:R-:W-:Y:S03]  /*7c8a0*/  HMMA.1688.F32.TF32 R104, R172.reuse, R74, R104 ;  /* 0x0000004aac68723c */ /* 0x040fe60000081068 */
[----:B------:R-:W3:Y:S05]  /*7c8b0*/  LDL.LU R186, [R1+0x58] ;  /* 0x0000580001ba7983 */ /* 0x000eea0000300800 */
[C---:B------:R-:W-:Y:S08]  /*7c8c0*/  HMMA.1688.F32.TF32 R132, R172.reuse, R70, R132 ;  /* 0x00000046ac84723c */ /* 0x040ff00000081084 */
[----:B------:R-:W-:Y:S01]  /*7c8d0*/  HMMA.1688.F32.TF32 R136, R172, R66, R136 ;  /* 0x00000042ac88723c */ /* 0x000fe20000081088 */
[----:B------:R-:W-:Y:S04]  /*7c8e0*/  LDS R173, [R187+0x44880] ;  /* 0x04488000bbad7984 */ /* 0x000fe80000000800 */
[----:B------:R1:W-:Y:S04]  /*7c8f0*/  LDS R175, [R187+0x44c80] ;  /* 0x044c8000bbaf7984 */ /* 0x0003e80000000800 */
[----:B------:R-:W-:Y:S04]  /*7c900*/  LDS R172, [R252+0x44880] ;  /* 0x04488000fcac7984 */ /* 0x000fe80000000800 */
[----:B-1----:R-:W3:Y:S04]  /*7c910*/  LDL.LU R187, [R1+0x5c] ;  /* 0x00005c0001bb7983 */ /* 0x002ee80000300800 */
[----:B------:R-:W3:Y:S04]  /*7c920*/  LDL.LU R176, [R1+0x30] ;  /* 0x0000300001b07983 */ /* 0x000ee80000300800 */
[----:B------:R-:W3:Y:S04]  /*7c930*/  LDL.LU R177, [R1+0x34] ;  /* 0x0000340001b17983 */ /* 0x000ee80000300800 */
[----:B------:R-:W3:Y:S04]  /*7c940*/  LDL.LU R178, [R1+0x38] ;  /* 0x0000380001b27983 */ /* 0x000ee80000300800 */
[----:B------:R-:W3:Y:S04]  /*7c950*/  LDL.LU R179, [R1+0x3c] ;  /* 0x00003c0001b37983 */ /* 0x000ee80000300800 */
[----:B------:R-:W3:Y:S04]  /*7c960*/  LDL.LU R168, [R1] ;  /* 0x0000000001a87983 */ /* 0x000ee80000300800 */
[----:B------:R-:W3:Y:S04]  /*7c970*/  LDL.LU R169, [R1+0x4] ;  /* 0x0000040001a97983 */ /* 0x000ee80000300800 */
[----:B------:R-:W3:Y:S04]  /*7c980*/  LDL.LU R170, [R1+0x8] ;  /* 0x0000080001aa7983 */ /* 0x000ee80000300800 */
[----:B------:R-:W3:Y:S01]  /*7c990*/  LDL.LU R171, [R1+0xc] ;  /* 0x00000c0001ab7983 */ /* 0x000ee20000300800 */
[C---:B----4-:R-:W-:Y:S03]  /*7c9a0*/  HMMA.1688.F32.TF32 R180, R220.reuse, R30, R180 ;  /* 0x0000001edcb4723c */ /* 0x050fe600000810b4 */
[----:B------:R-:W1:Y:S05]  /*7c9b0*/  LDS R174, [R252+0x44c80] ;  /* 0x044c8000fcae7984 */ /* 0x000e6a0000000800 */
[C---:B--2---:R-:W-:Y:S08]  /*7c9c0*/  HMMA.1688.F32.TF32 R248, R220.reuse, R50, R248 ;  /* 0x00000032dcf8723c */ /* 0x044ff000000810f8 */
[C---:B---3--:R-:W-:Y:S08]  /*7c9d0*/  HMMA.1688.F32.TF32 R240, R220.reuse, R58, R240 ;  /* 0x0000003adcf0723c */ /* 0x048ff000000810f0 */
[C---:B------:R-:W-:Y:S08]  /*7c9e0*/  HMMA.1688.F32.TF32 R160, R220.reuse, R62, R160 ;  /* 0x0000003edca0723c */ /* 0x040ff000000810a0 */
[C---:B------:R-:W-:Y:S08]  /*7c9f0*/  HMMA.1688.F32.TF32 R164, R220.reuse, R158, R164 ;  /* 0x0000009edca4723c */ /* 0x040ff000000810a4 */
[C---:B------:R-:W-:Y:S08]  /*7ca00*/  HMMA.1688.F32.TF32 R192, R220.reuse, R150, R192 ;  /* 0x00000096dcc0723c */ /* 0x040ff000000810c0 */
        /* <DEDUP_REMOVED lines=9> */
[----:B--2---:R-:W2:Y:S04]  /*7caa0*/  LDL.LU.64 R214, [R1+0x57b0] ;  /* 0x0057b00001d67983 */ /* 0x004ea80000300a00 */
[----:B------:R-:W2:Y:S04]  /*7cab0*/  LDL.LU.64 R212, [R1+0x57a8] ;  /* 0x0057a80001d47983 */ /* 0x000ea80000300a00 */
[----:B------:R-:W-:Y:S04]  /*7cac0*/  STL.64 [R1+0xa20], R208 ;  /* 0x000a20d001007387 */ /* 0x000fe80000100a00 */
[----:B------:R3:W-:Y:S01]  /*7cad0*/  STL.64 [R1+0xa28], R210 ;  /* 0x000a28d201007387 */ /* 0x0007e20000100a00 */
[C---:B------:R-:W-:Y:S03]  /*7cae0*/  HMMA.1688.F32.TF32 R244, R220.reuse, R54, R244 ;  /* 0x00000036dcf4723c */ /* 0x040fe600000810f4 */
[----:B---3--:R-:W3:Y:S04]  /*7caf0*/  LDL.LU.64 R210, [R1+0x57a0] ;  /* 0x0057a00001d27983 */ /* 0x008ee80000300a00 */
[----:B------:R-:W3:Y:S04]  /*7cb00*/  LDL.LU.64 R208, [R1+0x5798] ;  /* 0x0057980001d07983 */ /* 0x000ee80000300a00 */
[----:B------:R-:W-:Y:S04]  /*7cb10*/  STL.64 [R1+0xa10], R204 ;  /* 0x000a10cc01007387 */ /* 0x000fe80000100a00 */
[----:B------:R4:W-:Y:S04]  /*7cb20*/  STL.64 [R1+0xa18], R206 ;  /* 0x000a18ce01007387 */ /* 0x0009e80000100a00 */
[----:B----4-:R-:W4:Y:S04]  /*7cb30*/  LDL.LU.64 R206, [R1+0x5790] ;  /* 0x0057900001ce7983 */ /* 0x010f280000300a00 */
        /* <DEDUP_REMOVED lines=32> */
[----:B------:R-:W3:Y:S04]  /*7cd40*/  LDL.LU.64 R244, [R1+0x5708] ;  /* 0x0057080001f47983 */ /* 0x000ee80000300a00 */
[----:B------:R-:W-:Y:S04]  /*7cd50*/  STL.64 [R1+0x980], R248 ;  /* 0x000980f801007387 */ /* 0x000fe80000100a00 */
[----:B------:R1:W-:Y:S04]  /*7cd60*/  STL.64 [R1+0x988], R250 ;  /* 0x000988fa01007387 */ /* 0x0003e80000100a00 */
[----:B-1----:R-:W3:Y:S04]  /*7cd70*/  LDL.LU.64 R250, [R1+0x5700] ;  /* 0x0057000001fa7983 */ /* 0x002ee80000300a00 */
[----:B------:R-:W3:Y:S01]  /*7cd80*/  LDL.LU.64 R248, [R1+0x56f8] ;  /* 0x0056f80001f87983 */ /* 0x000ee20000300a00 */
[C---:B------:R-:W-:Y:S08]  /*7cd90*/  HMMA.1688.F32.TF32 R228, R220.reuse, R46, R228 ;  /* 0x0000002edce4723c */ /* 0x040ff000000810e4 */
[C---:B------:R-:W-:Y:S11]  /*7cda0*/  HMMA.1688.F32.TF32 R236, R220.reuse, R42, R236 ;  /* 0x0000002adcec723c */ /* 0x040ff600000810ec */
[----:B------:R-:W-:Y:S04]  /*7cdb0*/  @!UPT UIADD3 URZ, URZ, URZ, URZ ;  /* 0x0000003f3f3ff290 */ /* 0x000fe8000fffe03f */
[----:B------:R1:W-:Y:S01]  /*7cdc0*/  STL.64 [R1+0x88], R230 ;  /* 0x000088e601007387 */ /* 0x0003e20000100a00 */
[----:B------:R-:W-:Y:S01]  /*7cdd0*/  IMAD.MOV.U32 R140, RZ, RZ, R228 ;  /* 0x000000ffff8c7224 */ /* 0x000fe200078e00e4 */
[----:B------:R-:W-:Y:S02]  /*7cde0*/  MOV R141, R229 ;  /* 0x000000e5008d7202 */ /* 0x000fe40000000f00 */
[C---:B-1----:R-:W-:Y:S08]  /*7cdf0*/  HMMA.1688.F32.TF32 R228, R220.reuse, R38, R232 ;  /* 0x00000026dce4723c */ /* 0x042ff000000810e8 */
[C---:B------:R-:W-:Y:S08]  /*7ce00*/  HMMA.1688.F32.TF32 R184, R220.reuse, R34, R184 ;  /* 0x00000022dcb8723c */ /* 0x040ff000000810b8 */
[----:B------:R-:W-:Y:S01]  /*7ce10*/  HMMA.1688.F32.TF32 R176, R220, R26, R176 ;  /* 0x0000001adcb0723c */ /* 0x000fe200000810b0 */
[----:B------:R1:W-:Y:S04]  /*7ce20*/  STL [R1+0x564c], R141 ;  /* 0x00564c8d01007387 */ /* 0x0003e80000100800 */
[----:B------:R1:W-:Y:S04]  /*7ce30*/  STL [R1+0x5648], R140 ;  /* 0x0056488c01007387 */ /* 0x0003e80000100800 */
[----:B------:R-:W-:Y:S01]  /*7ce40*/  STL.64 [R1+0x70], R236 ;  /* 0x000070ec01007387 */ /* 0x000fe20000100a00 */
[----:B-1----:R-:W-:-:S03]  /*7ce50*/  IMAD.MOV.U32 R141, RZ, RZ, R229 ;  /* 0x000000ffff8d7224 */ /* 0x002fc600078e00e5 */
[----:B------:R-:W-:Y:S01]  /*7ce60*/  STL.64 [R1+0x78], R238 ;  /* 0x000078ee01007387 */ /* 0x000fe20000100a00 */
[----:B------:R-:W-:-:S03]  /*7ce70*/  IMAD.MOV.U32 R140, RZ, RZ, R230 ;  /* 0x000000ffff8c7224 */ /* 0x000fc600078e00e6 */
[----:B------:R-:W-:Y:S01]  /*7ce80*/  STL [R1+0x60], R228 ;  /* 0x000060e401007387 */ /* 0x000fe20000100800 */
[----:B------:R-:W-:Y:S03]  /*7ce90*/  HMMA.1688.F32.TF32 R168, R220, R22, R168 ;  /* 0x00000016dca8723c */ /* 0x000fe600000810a8 */
[----:B------:R-:W-:Y:S04]  /*7cea0*/  STL [R1+0x6c], R231 ;  /* 0x00006ce701007387 */ /* 0x000fe80000100800 */
[----:B------:R-:W-:Y:S04]  /*7ceb0*/  STL [R1+0x5654], R141 ;  /* 0x0056548d01007387 */ /* 0x000fe80000100800 */
[----:B------:R1:W-:Y:S04]  /*7cec0*/  STL [R1+0x5650], R140 ;  /* 0x0056508c01007387 */ /* 0x0003e80000100800 */
[----:B------:R-:W-:Y:S04]  /*7ced0*/  STL [R1+0x44], R181 ;  /* 0x000044b501007387 */ /* 0x000fe80000100800 */
[----:B------:R-:W-:Y:S01]  /*7cee0*/  STL.64 [R1+0x50], R184 ;  /* 0x000050b801007387 */ /* 0x000fe20000100a00 */
[----:B-1----:R-:W-:-:S03]  /*7cef0*/  MOV R140, R180 ;  /* 0x000000b4008c7202 */ /* 0x002fc60000000f00 */
[----:B------:R-:W-:Y:S01]  /*7cf00*/  STL.64 [R1+0x58], R186 ;  /* 0x000058ba01007387 */ /* 0x000fe20000100a00 */
[----:B------:R-:W-:-:S03]  /*7cf10*/  IMAD.MOV.U32 R141, RZ, RZ, R179 ;  /* 0x000000ffff8d7224 */ /* 0x000fc600078e00b3 */
[----:B------:R-:W-:Y:S04]  /*7cf20*/  STL.64 [R1+0x48], R182 ;  /* 0x000048b601007387 */ /* 0x000fe80000100a00 */
[----:B------:R1:W-:Y:S04]  /*7cf30*/  STL [R1+0x5658], R140 ;  /* 0x0056588c01007387 */ /* 0x0003e80000100800 */
[----:B------:R-:W-:Y:S04]  /*7cf40*/  STL.64 [R1+0x30], R176 ;  /* 0x000030b001007387 */ /* 0x000fe80000100a00 */
[----:B------:R-:W-:Y:S01]  /*7cf50*/  STL [R1+0x38], R178 ;  /* 0x000038b201007387 */ /* 0x000fe20000100800 */
[----:B-1----:R-:W-:-:S03]  /*7cf60*/  IMAD.MOV.U32 R140, RZ, RZ, R170 ;  /* 0x000000ffff8c7224 */ /* 0x002fc600078e00aa */
[----:B------:R-:W-:Y:S04]  /*7cf70*/  STL [R1+0x565c], R141 ;  /* 0x00565c8d01007387 */ /* 0x000fe80000100800 */
[----:B------:R1:W-:Y:S04]  /*7cf80*/  STL.64 [R1+0x970], R168 ;  /* 0x000970a801007387 */ /* 0x0003e80000100a00 */
[----:B------:R2:W-:Y:S04]  /*7cf90*/  STL [R1+0x97c], R171 ;  /* 0x00097cab01007387 */ /* 0x0005e80000100800 */
[----:B------:R-:W-:Y:S04]  /*7cfa0*/  STL [R1+0x5660], R140 ;  /* 0x0056608c01007387 */ /* 0x000fe80000100800 */
[----:B-1----:R-:W4:Y:S01]  /*7cfb0*/  LDL.LU R168, [R1+0x2d0] ;  /* 0x0002d00001a87983 */ /* 0x002f220000300800 */
[----:B--2---:R-:W-:Y:S01]  /*7cfc0*/  IMAD.MOV.U32 R185, RZ, RZ, R246 ;  /* 0x000000ffffb97224 */ /* 0x004fe200078e00f6 */
[----:B---3--:R-:W-:Y:S01]  /*7cfd0*/  HMMA.1688.F32.TF32 R176, R220, R18, R248 ;  /* 0x00000012dcb0723c */ /* 0x008fe200000810f8 */
[----:B------:R-:W-:Y:S01]  /*7cfe0*/  MOV R184, R245 ;  /* 0x000000f500b87202 */ /* 0x000fe20000000f00 */
[----:B------:R-:W-:Y:S11]  /*7cff0*/  IMAD.MOV.U32 R186, RZ, RZ, R247 ;  /* 0x000000ffffba7224 */ /* 0x000ff600078e00f7 */
[----:B------:R-:W-:Y:S10]  /*7d000*/  @!UPT UIADD3 URZ, URZ, URZ, URZ ;  /* 0x0000003f3f3ff290 */ /* 0x000ff4000fffe03f */
[----:B------:R-:W-:Y:S04]  /*7d010*/  STL.64 [R1+0x960], R176 ;  /* 0x000960b001007387 */ /* 0x000fe80000100a00 */
[----:B------:R1:W-:Y:S04]  /*7d020*/  STL.64 [R1+0x968], R178 ;  /* 0x000968b201007387 */ /* 0x0003e80000100a00 */
[----:B------:R-:W4:Y:S04]  /*7d030*/  LDL.LU R169, [R1+0x2d4] ;  /* 0x0002d40001a97983 */ /* 0x000f280000300800 */
[----:B------:R-:W4:Y:S04]  /*7d040*/  LDL.LU R170, [R1+0x2d8] ;  /* 0x0002d80001aa7983 */ /* 0x000f280000300800 */
[----:B------:R-:W4:Y:S04]  /*7d050*/  LDL.LU R171, [R1+0x2dc] ;  /* 0x0002dc0001ab7983 */ /* 0x000f280000300800 */
[----:B------:R-:W1:Y:S04]  /*7d060*/  LDL.LU R245, [R1+0x56f0] ;  /* 0x0056f00001f57983 */ /* 0x000e680000300800 */
[----:B------:R-:W1:Y:S04]  /*7d070*/  LDL.LU R246, [R1+0x56ec] ;  /* 0x0056ec0001f67983 */ /* 0x000e680000300800 */
[----:B------:R-:W1:Y:S01]  /*7d080*/  LDL.LU R247, [R1+0x56e8] ;  /* 0x0056e80001f77983 */ /* 0x000e620000300800 */
[----:B------:R-:W-:Y:S01]  /*7d090*/  MOV R187, R242 ;  /* 0x000000f200bb7202 */ /* 0x000fe20000000f00 */
[----:B------:R-:W-:-:S02]  /*7d0a0*/  IMAD.MOV.U32 R180, RZ, RZ, R243 ;  /* 0x000000ffffb47224 */ /* 0x000fc400078e00f3 */
[----:B------:R-:W2:Y:S04]  /*7d0b0*/  LDL.LU R242, [R1+0x56e4] ;  /* 0x0056e40001f27983 */ /* 0x000ea80000300800 */
[----:B------:R-:W2:Y:S01]  /*7d0c0*/  LDL.LU R243, [R1+0x56e0] ;  /* 0x0056e00001f37983 */ /* 0x000ea20000300800 */
[----:B------:R-:W-:Y:S01]  /*7d0d0*/  IMAD.MOV.U32 R181, RZ, RZ, R161 ;  /* 0x000000ffffb57224 */ /* 0x000fe200078e00a1 */
[----:B------:R-:W-:Y:S01]  /*7d0e0*/  MOV R182, R162 ;  /* 0x000000a200b67202 */ /* 0x000fe20000000f00 */
[----:B------:R-:W-:Y:S01]  /*7d0f0*/  IMAD.MOV.U32 R183, RZ, RZ, R163 ;  /* 0x000000ffffb77224 */ /* 0x000fe200078e00a3 */
[----:B------:R-:W3:Y:S04]  /*7d100*/  LDL.LU R161, [R1+0x56dc] ;  /* 0x0056dc0001a17983 */ /* 0x000ee80000300800 */
[----:B------:R-:W3:Y:S04]  /*7d110*/  LDL.LU R162, [R1+0x56d8] ;  /* 0x0056d80001a27983 */ /* 0x000ee80000300800 */
[----:B------:R-:W3:Y:S01]  /*7d120*/  LDL.LU R163, [R1+0x56d4] ;  /* 0x0056d40001a37983 */ /* 0x000ee20000300800 */
[C---:B-1----:R-:W-:Y:S11]  /*7d130*/  HMMA.1688.F32.TF32 R176, R220.reuse, R14, R244 ;  /* 0x0000000edcb0723c */ /* 0x042ff600000810f4 */
[----:B------:R-:W-:Y:S11]  /*7d140*/  @!UPT UIADD3 URZ, URZ, URZ, URZ ;  /* 0x0000003f3f3ff290 */ /* 0x000ff6000fffe03f */
[----:B------:R-:W-:Y:S01]  /*7d150*/  @!UPT UIADD3 URZ, URZ, URZ, URZ ;  /* 0x0000003f3f3ff290 */ /* 0x000fe2000fffe03f */
[----:B------:R1:W-:Y:S01]  /*7d160*/  STL [R1+0x954], R177 ;  /* 0x000954b101007387 */ /* 0x0003e20000100800 */
[----:B------:R-:W-:Y:S02]  /*7d170*/  IMAD.MOV.U32 R140, RZ, RZ, R176 ;  /* 0x000000ffff8c7224 */ /* 0x000fe400078e00b0 */
[----:B------:R-:W-:Y:S01]  /*7d180*/  IMAD.MOV.U32 R176, RZ, RZ, R167 ;  /* 0x000000ffffb07224 */ /* 0x000fe200078e00a7 */
[----:B------:R1:W-:Y:S04]  /*7d190*/  STL [R1+0x958], R178 ;  /* 0x000958b201007387 */ /* 0x0003e80000100800 */
[----:B------:R-:W4:Y:S01]  /*7d1a0*/  LDL.LU R167, [R1+0x56d0] ;  /* 0x0056d00001a77983 */ /* 0x000f220000300800 */
[C---:B--2---:R-:W-:Y:S01]  /*7d1b0*/  HMMA.1688.F32.TF32 R228, R220.reuse, R10, R240 ;  /* 0x0000000adce4723c */ /* 0x044fe200000810f0 */
[----:B------:R-:W-:Y:S11]  /*7d1c0*/  MOV R141, R179 ;  /* 0x000000b3008d7202 */ /* 0x000ff60000000f00 */
[----:B------:R-:W-:Y:S11]  /*7d1d0*/  @!UPT UIADD3 URZ, URZ, URZ, URZ ;  /* 0x0000003f3f3ff290 */ /* 0x000ff6000fffe03f */
[----:B------:R-:W-:Y:S04]  /*7d1e0*/  STL.64 [R1+0x940], R228 ;  /* 0x000940e401007387 */ /* 0x000fe80000100a00 */
[----:B------:R-:W-:Y:S04]  /*7d1f0*/  STL.64 [R1+0x948], R230 ;  /* 0x000948e601007387 */ /* 0x000fe80000100a00 */
[----:B-1----:R-:W2:Y:S04]  /*7d200*/  LDL.LU R177, [R1+0x2a4] ;  /* 0x0002a40001b17983 */ /* 0x002ea80000300800 */
[----:B------:R-:W2:Y:S04]  /*7d210*/  LDL.LU R178, [R1+0x2a8] ;  /* 0x0002a80001b27983 */ /* 0x000ea80000300800 */
[----:B------:R-:W2:Y:S01]  /*7d220*/  LDL.LU R179, [R1+0x2ac] ;  /* 0x0002ac0001b37983 */ /* 0x000ea20000300800 */
[----:B---3--:R-:W-:Y:S03]  /*7d230*/  HMMA.1688.F32.TF32 R236, R220, R6, R160 ;  /* 0x00000006dcec723c */ /* 0x008fe600000810a0 */
[----:B------:R-:W-:Y:S04]  /*7d240*/  LDS R160, [R149+0x44880] ;  /* 0x0448800095a07984 */ /* 0x000fe80000000800 */
[----:B------:R-:W-:Y:S01]  /*7d250*/  LDS R162, [R149+0x44c80] ;  /* 0x044c800095a27984 */ /* 0x000fe20000000800 */
[C---:B------:R-:W-:Y:S03]  /*7d260*/  HMMA.1688.F32.TF32 R180, R172.reuse, R74, R180 ;  /* 0x0000004aacb4723c */ /* 0x040fe600000810b4 */
[----:B------:R-:W-:Y:S04]  /*7d270*/  LDS R161, [R2+0x44880] ;  /* 0x0448800002a17984 */ /* 0x000fe80000000800 */
[----:B------:R-:W1:Y:S08]  /*7d280*/  LDS R163, [R2+0x44c80] ;  /* 0x044c800002a37984 */ /* 0x000e700000000800 */
[----:B------:R-:W-:Y:S04]  /*7d290*/  STL [R1+0x5508], R236 ;  /* 0x005508ec01007387 */ /* 0x000fe80000100800 */
[----:B------:R-:W-:Y:S04]  /*7d2a0*/  STL [R1+0x5504], R237 ;  /* 0x005504ed01007387 */ /* 0x000fe80000100800 */
[----:B------:R-:W-:Y:S04]  /*7d2b0*/  STL [R1+0x5500], R238 ;  /* 0x005500ee01007387 */ /* 0x000fe80000100800 */
[----:B------:R-:W-:Y:S01]  /*7d2c0*/  STL [R1+0x54fc], R239 ;  /* 0x0054fcef01007387 */ /* 0x000fe20000100800 */
[C---:B----4-:R-:W-:Y:S11]  /*7d2d0*/  HMMA.1688.F32.TF32 R164, R172.reuse, R86, R164 ;  /* 0x00000056aca4723c */ /* 0x050ff600000810a4 */
[----:B------:R-:W-:Y:S11]  /*7d2e0*/  @!UPT UIADD3 URZ, URZ, URZ, URZ ;  /* 0x0000003f3f3ff290 */ /* 0x000ff6000fffe03f */
[----:B------:R-:W-:Y:S01]  /*7d2f0*/  @!UPT UIADD3 URZ, URZ, URZ, URZ ;  /* 0x0000003f3f3ff290 */ /* 0x000fe2000fffe03f */
[----:B------:R-:W-:Y:S04]  /*7d300*/  STL [R1+0x550c], R164 ;  /* 0x00550ca401007387 */ /* 0x000fe80000100800 */
[----:B------:R-:W-:Y:S04]  /*7d310*/  STL [R1+0x54f8], R165 ;  /* 0x0054f8a501007387 */ /* 0x000fe80000100800 */
[----:B------:R-:W-:Y:S04]  /*7d320*/  STL [R1+0x54f4], R166 ;  /* 0x0054f4a601007387 */ /* 0x000fe80000100800 */
[----:B------:R3:W-:Y:S02]  /*7d330*/  STL [R1+0x54f0], R167 ;  /* 0x0054f0a701007387 */ /* 0x0007e40000100800 */
[C---:B---3--:R-:W-:Y:S02]  /*7d340*/  HMMA.1688.F32.TF32 R164, R172.reuse, R82, R168 ;  /* 0x00000052aca4723c */ /* 0x048fe400000810a8 */
[----:B------:R-:W3:Y:S11]  /*7d350*/  LDL.LU R168, [R1+0x290] ;  /* 0x0002900001a87983 */ /* 0x000ef60000300800 */
[----:B------:R-:W-:Y:S10]  /*7d360*/  @!UPT UIADD3 URZ, URZ, URZ, URZ ;  /* 0x0000003f3f3ff290 */ /* 0x000ff4000fffe03f */
[----:B------:R-:W-:Y:S04]  /*7d370*/  STL.64 [R1+0x930], R164 ;  /* 0x000930a401007387 */ /* 0x000fe80000100a00 */
[----:B------:R4:W-:Y:S04]  /*7d380*/  STL.64 [R1+0x938], R166 ;  /* 0x000938a601007387 */ /* 0x0009e80000100a00 */
[----:B------:R-:W3:Y:S04]  /*7d390*/  LDL.LU R169, [R1+0x294] ;  /* 0x0002940001a97983 */ /* 0x000ee80000300800 */
[----:B------:R-:W3:Y:S04]  /*7d3a0*/  LDL.LU R170, [R1+0x298] ;  /* 0x0002980001aa7983 */ /* 0x000ee80000300800 */
[----:B------:R-:W3:Y:S01]  /*7d3b0*/  LDL.LU R171, [R1+0x29c] ;  /* 0x00029c0001ab7983 */ /* 0x000ee20000300800 */
[----:B----4-:R-:W-:Y:S11]  /*7d3c0*/  HMMA.1688.F32.TF32 R164, R172, R78, R184 ;  /* 0x0000004eaca4723c */ /* 0x010ff600000810b8 */
[----:B------:R-:W-:Y:S11]  /*7d3d0*/  @!UPT UIADD3 URZ, URZ, URZ, URZ ;  /* 0x0000003f3f3ff290 */ /* 0x000ff6000fffe03f */
[----:B------:R-:W-:Y:S01]  /*7d3e0*/  @!UPT UIADD3 URZ, URZ, URZ, URZ ;  /* 0x0000003f3f3ff290 */ /* 0x000fe2000fffe03f */
[----:B------:R4:W-:Y:S04]  /*7d3f0*/  STL.64 [R1+0x920], R164 ;  /* 0x000920a401007387 */ /* 0x0009e80000100a00 */
[----:B------:R-:W-:Y:S01]  /*7d400*/  STL [R1+0x928], R166 ;  /* 0x000928a601007387 */ /* 0x000fe20000100800 */
[----:B----4-:R-:W-:-:S05]  /*7d410*/  IMAD.MOV.U32 R164, RZ, RZ, R167 ;  /* 0x000000ffffa47224 */ /* 0x010fca00078e00a7 */
[----:B------:R2:W-:Y:S04]  /*7d420*/  STL [R1+0x5510], R164 ;  /* 0x005510a401007387 */ /* 0x0005e80000100800 */
[----:B------:R-:W4:Y:S04]  /*7d430*/  LDL.LU R232, [R1+0x280] ;  /* 0x0002800001e87983 */ /* 0x000f280000300800 */
[----:B------:R-:W4:Y:S04]  /*7d440*/  LDL.LU R233, [R1+0x284] ;  /* 0x0002840001e97983 */ /* 0x000f280000300800 */
[----:B------:R-:W4:Y:S04]  /*7d450*/  LDL.LU R234, [R1+0x288] ;  /* 0x0002880001ea7983 */ /* 0x000f280000300800 */
[----:B------:R-:W4:Y:S01]  /*7d460*/  LDL.LU R235, [R1+0x28c] ;  /* 0x00028c0001eb7983 */ /* 0x000f220000300800 */
[----:B------:R-:W-:Y:S01]  /*7d470*/  MOV R236, R180 ;  /* 0x000000b400ec7202 */ /* 0x000fe20000000f00 */
[----:B------:R-:W-:Y:S01]  /*7d480*/  IMAD.MOV.U32 R237, RZ, RZ, R181 ;  /* 0x000000ffffed7224 */ /* 0x000fe200078e00b5 */
[----:B--2---:R-:W-:Y:S01]  /*7d490*/  HMMA.1688.F32.TF32 R164, R172, R70, R176 ;  /* 0x00000046aca4723c */ /* 0x004fe200000810b0 */
[----:B------:R-:W2:Y:S01]  /*7d4a0*/  LDL.LU R180, [R1+0x270] ;  /* 0x0002700001b47983 */ /* 0x000ea20000300800 */
[----:B------:R-:W-:Y:S01]  /*7d4b0*/  IMAD.MOV.U32 R238, RZ, RZ, R182 ;  /* 0x000000ffffee7224 */ /* 0x000fe200078e00b6 */
[----:B------:R-:W-:-:S02]  /*7d4c0*/  MOV R239, R183 ;  /* 0x000000b700ef7202 */ /* 0x000fc40000000f00 */
[----:B------:R-:W2:Y:S04]  /*7d4d0*/  LDL.LU R181, [R1+0x274] ;  /* 0x0002740001b57983 */ /* 0x000ea80000300800 */
[----:B------:R-:W2:Y:S04]  /*7d4e0*/  LDL.LU R182, [R1+0x278] ;  /* 0x0002780001b67983 */ /* 0x000ea80000300800 */
[----:B------:R-:W2:Y:S04]  /*7d4f0*/  LDL.LU R183, [R1+0x27c] ;  /* 0x00027c0001b77983 */ /* 0x000ea80000300800 */
[----:B------:R-:W-:Y:S04]  /*7d500*/  STL [R1+0x5520], R239 ;  /* 0x005520ef01007387 */ /* 0x000fe80000100800 */
[----:B------:R-:W-:Y:S04]  /*7d510*/  STL [R1+0x551c], R238 ;  /* 0x00551cee01007387 */ /* 0x000fe80000100800 */
[----:B------:R-:W-:Y:S04]  /*7d520*/  STL [R1+0x5518], R237 ;  /* 0x005518ed01007387 */ /* 0x000fe80000100800 */
[----:B------:R-:W-:Y:S04]  /*7d530*/  STL [R1+0x5514], R236 ;  /* 0x005514ec01007387 */ /* 0x000fe80000100800 */
[----:B------:R1:W-:Y:S04]  /*7d540*/  STL [R1+0x900], R164 ;  /* 0x000900a401007387 */ /* 0x0003e80000100800 */
[----:B------:R-:W-:Y:S04]  /*7d550*/  STL.64 [R1+0x908], R166 ;  /* 0x000908a601007387 */ /* 0x000fe80000100a00 */
[----:B------:R-:W2:Y:S04]  /*7d560*/  LDL.LU R176, [R1+0x260] ;  /* 0x0002600001b07983 */ /* 0x000ea80000300800 */
[----:B------:R-:W2:Y:S04]  /*7d570*/  LDL.LU R177, [R1+0x264] ;  /* 0x0002640001b17983 */ /* 0x000ea80000300800 */
[----:B------:R-:W2:Y:S04]  /*7d580*/  LDL.LU R178, [R1+0x268] ;  /* 0x0002680001b27983 */ /* 0x000ea80000300800 */
[----:B------:R-:W2:Y:S01]  /*7d590*/  LDL.LU R179, [R1+0x26c] ;  /* 0x00026c0001b37983 */ /* 0x000ea20000300800 */
[----:B-1----:R-:W-:-:S03]  /*7d5a0*/  IMAD.MOV.U32 R164, RZ, RZ, R165 ;  /* 0x000000ffffa47224 */ /* 0x002fc600078e00a5 */
[----:B------:R-:W2:Y:S04]  /*7d5b0*/  LDL.LU R184, [R1+0x250] ;  /* 0x0002500001b87983 */ /* 0x000ea80000300800 */
[----:B------:R-:W2:Y:S04]  /*7d5c0*/  LDL.LU R185, [R1+0x254] ;  /* 0x0002540001b97983 */ /* 0x000ea80000300800 */
[----:B------:R-:W2:Y:S04]  /*7d5d0*/  LDL.LU R186, [R1+0x258] ;  /* 0x0002580001ba7983 */ /* 0x000ea80000300800 */
[----:B------:R-:W2:Y:S04]  /*7d5e0*/  LDL.LU R187, [R1+0x25c] ;  /* 0x00025c0001bb7983 */ /* 0x000ea80000300800 */
[----:B------:R4:W-:Y:S01]  /*7d5f0*/  STL [R1+0x5524], R164 ;  /* 0x005524a401007387 */ /* 0x0009e20000100800 */
[C---:B---3--:R-:W-:Y:S11]  /*7d600*/  HMMA.1688.F32.TF32 R168, R172.reuse, R66, R168 ;  /* 0x00000042aca8723c */ /* 0x048ff600000810a8 */
[----:B------:R-:W-:Y:S11]  /*7d610*/  @!UPT UIADD3 URZ, URZ, URZ, URZ ;  /* 0x0000003f3f3ff290 */ /* 0x000ff6000fffe03f */
[----:B------:R-:W-:Y:S02]  /*7d620*/  @!UPT UIADD3 URZ, URZ, URZ, URZ ;  /* 0x0000003f3f3ff290 */ /* 0x000fe4000fffe03f */
[----:B------:R-:W-:Y:S01]  /*7d630*/  IMAD.MOV.U32 R239, RZ, RZ, R168 ;  /* 0x000000ffffef7224 */ /* 0x000fe200078e00a8 */
[----:B------:R-:W-:Y:S01]  /*7d640*/  MOV R238, R169 ;  /* 0x000000a900ee7202 */ /* 0x000fe20000000f00 */
[----:B------:R-:W3:Y:S01]  /*7d650*/  LDL.LU R168, [R1+0x240] ;  /* 0x0002400001a87983 */ /* 0x000ee20000300800 */
[----:B------:R-:W-:Y:S02]  /*7d660*/  IMAD.MOV.U32 R237, RZ, RZ, R170 ;  /* 0x000000ffffed7224 */ /* 0x000fe400078e00aa */
[----:B------:R-:W-:Y:S01]  /*7d670*/  IMAD.MOV.U32 R236, RZ, RZ, R171 ;  /* 0x000000ffffec7224 */ /* 0x000fe200078e00ab */
[----:B------:R-:W3:Y:S04]  /*7d680*/  LDL.LU R169, [R1+0x244] ;  /* 0x0002440001a97983 */ /* 0x000ee80000300800 */
[----:B------:R-:W3:Y:S04]  /*7d690*/  LDL.LU R170, [R1+0x248] ;  /* 0x0002480001aa7983 */ /* 0x000ee80000300800 */
[----:B------:R-:W3:Y:S01]  /*7d6a0*/  LDL.LU R171, [R1+0x24c] ;  /* 0x00024c0001ab7983 */ /* 0x000ee20000300800 */
[----:B----4-:R-:W-:Y:S03]  /*7d6b0*/  HMMA.1688.F32.TF32 R164, R172, R110, R232 ;  /* 0x0000006eaca4723c */ /* 0x010fe600000810e8 */
[----:B------:R-:W-:Y:S04]  /*7d6c0*/  STL [R1+0x5534], R236 ;  /* 0x005534ec01007387 */ /* 0x000fe80000100800 */
[----:B------:R-:W-:Y:S04]  /*7d6d0*/  STL [R1+0x5530], R237 ;  /* 0x005530ed01007387 */ /* 0x000fe80000100800 */
[----:B------:R-:W-:Y:S04]  /*7d6e0*/  STL [R1+0x552c], R239 ;  /* 0x00552cef01007387 */ /* 0x000fe80000100800 */
[----:B------:R-:W-:Y:S08]  /*7d6f0*/  STL [R1+0x5528], R238 ;  /* 0x005528ee01007387 */ /* 0x000ff00000100800 */
[----:B------:R1:W-:Y:S04]  /*7d700*/  STL.64 [R1+0x8e0], R164 ;  /* 0x0008e0a401007387 */ /* 0x0003e80000100a00 */
[----:B------:R-:W-:Y:S01]  /*7d710*/  STL [R1+0x8e8], R166 ;  /* 0x0008e8a601007387 */ /* 0x000fe20000100800 */
[----:B-1----:R-:W-:-:S05]  /*7d720*/  MOV R164, R167 ;  /* 0x000000a700a47202 */ /* 0x002fca0000000f00 */
[----:B------:R2:W-:Y:S04]  /*7d730*/  STL [R1+0x5538], R164 ;  /* 0x005538a401007387 */ /* 0x0005e80000100800 */
[----:B------:R-:W4:Y:S01]  /*7d740*/  LDL.LU R228, [R1+0x230] ;  /* 0x0002300001e47983 */ /* 0x000f220000300800 */
[C---:B--2---:R-:W-:Y:S11]  /*7d750*/  HMMA.1688.F32.TF32 R164, R172.reuse, R114, R180 ;  /* 0x00000072aca4723c */ /* 0x044ff600000810b4 */
[----:B------:R-:W-:Y:S11]  /*7d760*/  @!UPT UIADD3 URZ, URZ, URZ, URZ ;  /* 0x0000003f3f3ff290 */ /* 0x000ff6000fffe03f */
[----:B------:R-:W-:Y:S01]  /*7d770*/  @!UPT UIADD3 URZ, URZ, URZ, URZ ;  /* 0x0000003f3f3ff290 */ /* 0x000fe2000fffe03f */
[----:B------:R-:W-:Y:S04]  /*7d780*/  STL.64 [R1+0x8d0], R164 ;  /* 0x0008d0a401007387 */ /* 0x000fe80000100a00 */
[----:B------:R1:W-:Y:S04]  /*7d790*/  STL.64 [R1+0x8d8], R166 ;  /* 0x0008d8a601007387 */ /* 0x0003e80000100a00 */
[----:B------:R-:W4:Y:S04]  /*7d7a0*/  LDL.LU R229, [R1+0x234] ;  /* 0x0002340001e57983 */ /* 0x000f280000300800 */
[----:B------:R-:W4:Y:S01]  /*7d7b0*/  LDL.LU R230, [R1+0x238] ;  /* 0x0002380001e67983 */ /* 0x000f220000300800 */
[C---:B-1----:R-:W-:Y:S03]  /*7d7c0*/  HMMA.1688.F32.TF32 R164, R172.reuse, R118, R176 ;  /* 0x00000076aca4723c */ /* 0x042fe600000810b0 */
        /* <DEDUP_REMOVED lines=14> */
[----:B------:R-:W4:Y:S01]  /*7d8b0*/  LDL.LU R235, [R1+0x21c] ;  /* 0x00021c0001eb7983 */ /* 0x000f220000300800 */
[----:B-1----:R-:W-:Y:S11]  /*7d8c0*/  HMMA.1688.F32.TF32 R164, R172, R122, R184 ;  /* 0x0000007aaca4723c */ /* 0x002ff600000810b8 */
[----:B------:R-:W-:Y:S11]  /*7d8d0*/  @!UPT UIADD3 URZ, URZ, URZ, URZ ;  /* 0x0000003f3f3ff290 */ /* 0x000ff6000fffe03f */
[----:B------:R-:W-:Y:S01]  /*7d8e0*/  @!UPT UIADD3 URZ, URZ, URZ, URZ ;  /* 0x0000003f3f3ff290 */ /* 0x000fe2000fffe03f */
[----:B------:R1:W-:Y:S01]  /*7d8f0*/  STL.64 [R1+0x8b0], R164 ;  /* 0x0008b0a401007387 */ /* 0x0003e20000100a00 */
[----:B------:R-:W-:-:S03]  /*7d900*/  IMAD.MOV.U32 R148, RZ, RZ, R167 ;  /* 0x000000ffff947224 */ /* 0x000fc600078e00a7 */
[----:B------:R-:W4:Y:S01]  /*7d910*/  LDL.LU R184, [R1+0x1f0] ;  /* 0x0001f00001b87983 */ /* 0x000f220000300800 */
[----:B------:R-:W-:-:S03]  /*7d920*/  IMAD.MOV.U32 R149, RZ, RZ, R166 ;  /* 0x000000ffff957224 */ /* 0x000fc600078e00a6 */
[----:B------:R-:W4:Y:S04]  /*7d930*/  LDL.LU R185, [R1+0x1f4] ;  /* 0x0001f40001b97983 */ /* 0x000f280000300800 */
[----:B------:R-:W4:Y:S04]  /*7d940*/  LDL.LU R186, [R1+0x1f8] ;  /* 0x0001f80001ba7983 */ /* 0x000f280000300800 */
[----:B------:R-:W4:Y:S04]  /*7d950*/  LDL.LU R187, [R1+0x1fc] ;  /* 0x0001fc0001bb7983 */ /* 0x000f280000300800 */
[----:B------:R-:W-:Y:S04]  /*7d960*/  STL [R1+0x5540], R148 ;  /* 0x0055409401007387 */ /* 0x000fe80000100800 */
[----:B------:R-:W-:Y:S01]  /*7d970*/  STL [R1+0x553c], R149 ;  /* 0x00553c9501007387 */ /* 0x000fe20000100800 */
[----:B---3--:R-:W-:Y:S11]  /*7d980*/  HMMA.1688.F32.TF32 R168, R172, R126, R168 ;  /* 0x0000007eaca8723c */ /* 0x008ff600000810a8 */
[----:B------:R-:W-:Y:S11]  /*7d990*/  @!UPT UIADD3 URZ, URZ, URZ, URZ ;  /* 0x0000003f3f3ff290 */ /* 0x000ff6000fffe03f */
[----:B------:R-:W-:Y:S01]  /*7d9a0*/  @!UPT UIADD3 URZ, URZ, URZ, URZ ;  /* 0x0000003f3f3ff290 */ /* 0x000fe2000fffe03f */
[----:B------:R3:W-:Y:S01]  /*7d9b0*/  STL [R1+0x8ac], R171 ;  /* 0x0008acab01007387 */ /* 0x0007e20000100800 */
[----:B-1----:R-:W-:Y:S01]  /*7d9c0*/  MOV R165, R168 ;  /* 0x000000a800a57202 */ /* 0x002fe20000000f00 */
[----:B------:R-:W-:Y:S02]  /*7d9d0*/  IMAD.MOV.U32 R166, RZ, RZ, R169 ;  /* 0x000000ffffa67224 */ /* 0x000fe400078e00a9 */
[----:B------:R-:W2:Y:S01]  /*7d9e0*/  LDL.LU R168, [R1+0x1e0] ;  /* 0x0001e00001a87983 */ /* 0x000ea20000300800 */
[----:B------:R-:W-:-:S03]  /*7d9f0*/  IMAD.MOV.U32 R167, RZ, RZ, R170 ;  /* 0x000000ffffa77224 */ /* 0x000fc600078e00aa */
[----:B------:R-:W2:Y:S04]  /*7da00*/  LDL.LU R169, [R1+0x1e4] ;  /* 0x0001e40001a97983 */ /* 0x000ea80000300800 */
[----:B------:R-:W2:Y:S04]  /*7da10*/  LDL.LU R170, [R1+0x1e8] ;  /* 0x0001e80001aa7983 */ /* 0x000ea80000300800 */
[----:B---3--:R-:W2:Y:S04]  /*7da20*/  LDL.LU R171, [R1+0x1ec] ;  /* 0x0001ec0001ab7983 */ /* 0x008ea80000300800 */
[----:B------:R1:W-:Y:S04]  /*7da30*/  STL [R1+0x554c], R167 ;  /* 0x00554ca701007387 */ /* 0x0003e80000100800 */
[----:B------:R3:W-:Y:S04]  /*7da40*/  STL [R1+0x5548], R166 ;  /* 0x005548a601007387 */ /* 0x0007e80000100800 */
[----:B------:R-:W-:Y:S01]  /*7da50*/  STL [R1+0x5544], R165 ;  /* 0x005544a501007387 */ /* 0x000fe20000100800 */
[C---:B----4-:R-:W-:Y:S08]  /*7da60*/  HMMA.1688.F32.TF32 R220, R172.reuse, R130, R228 ;  /* 0x00000082acdc723c */ /* 0x050ff000000810e4 */
[C---:B------:R-:W-:Y:S11]  /*7da70*/  HMMA.1688.F32.TF32 R180, R172.reuse, R142, R180 ;  /* 0x0000008eacb4723c */ /* 0x040ff600000810b4 */
[----:B------:R-:W-:Y:S04]  /*7da80*/  @!UPT UIADD3 URZ, URZ, URZ, URZ ;  /* 0x0000003f3f3ff290 */ /* 0x000fe8000fffe03f */
[----:B------:R-:W-:Y:S04]  /*7da90*/  STL.64 [R1+0x890], R220 ;  /* 0x000890dc01007387 */ /* 0x000fe80000100a00 */
[----:B------:R-:W-:Y:S01]  /*7daa0*/  STL.64 [R1+0x898], R222 ;  /* 0x000898de01007387 */ /* 0x000fe20000100a00 */
[----:B------:R-:W-:Y:S03]  /*7dab0*/  HMMA.1688.F32.TF32 R176, R172, R150, R176 ;  /* 0x00000096acb0723c */ /* 0x000fe600000810b0 */
[----:B------:R4:W-:Y:S01]  /*7dac0*/  STL.64 [R1+0x880], R180 ;  /* 0x000880b401007387 */ /* 0x0009e20000100a00 */
[----:B-1----:R-:W-:Y:S01]  /*7dad0*/  MOV R167, R182 ;  /* 0x000000b600a77202 */ /* 0x002fe20000000f00 */
[----:B---3--:R-:W-:-:S02]  /*7dae0*/  IMAD.MOV.U32 R166, RZ, RZ, R183 ;  /* 0x000000ffffa67224 */ /* 0x008fc400078e00b7 */
[----:B----4-:R-:W3:Y:S01]  /*7daf0*/  LDL.LU R180, [R1+0x1d0] ;  /* 0x0001d00001b47983 */ /* 0x010ee20000300800 */
[----:B------:R-:W-:Y:S03]  /*7db00*/  HMMA.1688.F32.TF32 R220, R172, R146, R232 ;  /* 0x00000092acdc723c */ /* 0x000fe600000810e8 */
[----:B------:R-:W3:Y:S04]  /*7db10*/  LDL.LU R181, [R1+0x1d4] ;  /* 0x0001d40001b57983 */ /* 0x000ee80000300800 */
[----:B------:R-:W3:Y:S04]  /*7db20*/  LDL.LU R182, [R1+0x1d8] ;  /* 0x0001d80001b67983 */ /* 0x000ee80000300800 */
[----:B------:R-:W3:Y:S04]  /*7db30*/  LDL.LU R183, [R1+0x1dc] ;  /* 0x0001dc0001b77983 */ /* 0x000ee80000300800 */
[----:B------:R1:W-:Y:S04]  /*7db40*/  STL [R1+0x5554], R166 ;  /* 0x005554a601007387 */ /* 0x0003e80000100800 */
[----:B------:R4:W-:Y:S04]  /*7db50*/  STL [R1+0x5550], R167 ;  /* 0x005550a701007387 */ /* 0x0009e80000100800 */
[----:B------:R-:W-:Y:S01]  /*7db60*/  STL.64 [R1+0x870], R220 ;  /* 0x000870dc01007387 */ /* 0x000fe20000100a00 */
[----:B-1----:R-:W-:-:S03]  /*7db70*/  IMAD.MOV.U32 R166, RZ, RZ, R178 ;  /* 0x000000ffffa67224 */ /* 0x002fc600078e00b2 */
[----:B------:R-:W-:Y:S01]  /*7db80*/  STL.64 [R1+0x878], R222 ;  /* 0x000878de01007387 */ /* 0x000fe20000100a00 */
[----:B----4-:R-:W-:-:S03]  /*7db90*/  MOV R167, R179 ;  /* 0x000000b300a77202 */ /* 0x010fc60000000f00 */
[----:B------:R1:W-:Y:S04]  /*7dba0*/  STL.64 [R1+0x860], R176 ;  /* 0x000860b001007387 */ /* 0x0003e80000100a00 */
[----:B-1----:R-:W4:Y:S04]  /*7dbb0*/  LDL.LU R176, [R1+0x1c0] ;  /* 0x0001c00001b07983 */ /* 0x002f280000300800 */
[----:B------:R-:W4:Y:S04]  /*7dbc0*/  LDL.LU R177, [R1+0x1c4] ;  /* 0x0001c40001b17983 */ /* 0x000f280000300800 */
[----:B------:R-:W4:Y:S04]  /*7dbd0*/  LDL.LU R178, [R1+0x1c8] ;  /* 0x0001c80001b27983 */ /* 0x000f280000300800 */
[----:B------:R-:W4:Y:S01]  /*7dbe0*/  LDL.LU R179, [R1+0x1cc] ;  /* 0x0001cc0001b37983 */ /* 0x000f220000300800 */
[C---:B------:R-:W-:Y:S03]  /*7dbf0*/  HMMA.1688.F32.TF32 R184, R172.reuse, R154, R184 ;  /* 0x0000009aacb8723c */ /* 0x040fe600000810b8 */
[----:B------:R-:W-:Y:S04]  /*7dc00*/  STL [R1+0x555c], R167 ;  /* 0x00555ca701007387 */ /* 0x000fe80000100800 */
[----:B------:R-:W-:Y:S11]  /*7dc10*/  STL [R1+0x5558], R166 ;  /* 0x005558a601007387 */ /* 0x000ff60000100800 */
[----:B------:R-:W-:Y:S06]  /*7dc20*/  @!UPT UIADD3 URZ, URZ, URZ, URZ ;  /* 0x0000003f3f3ff290 */ /* 0x000fec000fffe03f */
        /* <DEDUP_REMOVED lines=8> */
[C---:B--2---:R-:W-:Y:S11]  /*7dcb0*/  HMMA.1688.F32.TF32 R168, R172.reuse, R158, R168 ;  /* 0x0000009eaca8723c */ /* 0x044ff600000810a8 */
[----:B------:R-:W-:Y:S11]  /*7dcc0*/  @!UPT UIADD3 URZ, URZ, URZ, URZ ;  /* 0x0000003f3f3ff290 */ /* 0x000ff6000fffe03f */
[----:B------:R-:W-:Y:S01]  /*7dcd0*/  @!UPT UIADD3 URZ, URZ, URZ, URZ ;  /* 0x0000003f3f3ff290 */ /* 0x000fe2000fffe03f */
[----:B------:R1:W-:Y:S01]  /*7dce0*/  STL.64 [R1+0x848], R170 ;  /* 0x000848aa01007387 */ /* 0x0003e20000100a00 */
[----:B------:R-:W-:Y:S01]  /*7dcf0*/  IMAD.MOV.U32 R152, RZ, RZ, R168 ;  /* 0x000000ffff987224 */ /* 0x000fe200078e00a8 */
[----:B------:R-:W-:Y:S02]  /*7dd00*/  MOV R153, R169 ;  /* 0x000000a900997202 */ /* 0x000fe40000000f00 */
[----:B------:R-:W2:Y:S04]  /*7dd10*/  LDL.LU R168, [R1+0x1b0] ;  /* 0x0001b00001a87983 */ /* 0x000ea80000300800 */
[----:B------:R-:W2:Y:S04]  /*7dd20*/  LDL.LU R169, [R1+0x1b4] ;  /* 0x0001b40001a97983 */ /* 0x000ea80000300800 */
[----:B-1----:R-:W2:Y:S04]  /*7dd30*/  LDL.LU R170, [R1+0x1b8] ;  /* 0x0001b80001aa7983 */ /* 0x002ea80000300800 */
[----:B------:R-:W2:Y:S04]  /*7dd40*/  LDL.LU R171, [R1+0x1bc] ;  /* 0x0001bc0001ab7983 */ /* 0x000ea80000300800 */
[----:B------:R1:W-:Y:S04]  /*7dd50*/  STL [R1+0x5574], R153 ;  /* 0x0055749901007387 */ /* 0x0003e80000100800 */
[----:B------:R1:W-:Y:S04]  /*7dd60*/  STL [R1+0x5570], R152 ;  /* 0x0055709801007387 */ /* 0x0003e80000100800 */
[----:B------:R-:W2:Y:S04]  /*7dd70*/  LDL.LU R184, [R1+0x1a0] ;  /* 0x0001a00001b87983 */ /* 0x000ea80000300800 */
[----:B------:R-:W2:Y:S04]  /*7dd80*/  LDL.LU R185, [R1+0x1a4] ;  /* 0x0001a40001b97983 */ /* 0x000ea80000300800 */
[----:B------:R-:W2:Y:S04]  /*7dd90*/  LDL.LU R186, [R1+0x1a8] ;  /* 0x0001a80001ba7983 */ /* 0x000ea80000300800 */
[----:B------:R-:W2:Y:S01]  /*7dda0*/  LDL.LU R187, [R1+0x1ac] ;  /* 0x0001ac0001bb7983 */ /* 0x000ea20000300800 */
[C---:B---3--:R-:W-:Y:S11]  /*7ddb0*/  HMMA.1688.F32.TF32 R180, R172.reuse, R62, R180 ;  /* 0x0000003eacb4723c */ /* 0x048ff600000810b4 */
[----:B------:R-:W-:Y:S11]  /*7ddc0*/  @!UPT UIADD3 URZ, URZ, URZ, URZ ;  /* 0x0000003f3f3ff290 */ /* 0x000ff6000fffe03f */
[----:B------:R-:W-:Y:S02]  /*7ddd0*/  @!UPT UIADD3 URZ, URZ, URZ, URZ ;  /* 0x0000003f3f3ff290 */ /* 0x000fe4000fffe03f */
[----:B------:R-:W-:Y:S01]  /*7dde0*/  IMAD.MOV.U32 R166, RZ, RZ, R183 ;  /* 0x000000ffffa67224 */ /* 0x000fe200078e00b7 */
[----:B------:R-:W-:Y:S01]  /*7ddf0*/  MOV R167, R182 ;  /* 0x000000b600a77202 */ /* 0x000fe20000000f00 */
[----:B------:R-:W-:Y:S02]  /*7de00*/  IMAD.MOV.U32 R148, RZ, RZ, R180 ;  /* 0x000000ffff947224 */ /* 0x000fe400078e00b4 */
[----:B------:R-:W-:Y:S01]  /*7de10*/  IMAD.MOV.U32 R165, RZ, RZ, R181 ;  /* 0x000000ffffa57224 */ /* 0x000fe200078e00b5 */
[----:B------:R-:W-:Y:S01]  /*7de20*/  STL [R1+0x5584], R166 ;  /* 0x005584a601007387 */ /* 0x000fe20000100800 */
[----:B----4-:R-:W-:Y:S03]  /*7de30*/  HMMA.1688.F32.TF32 R176, R172, R58, R176 ;  /* 0x0000003aacb0723c */ /* 0x010fe600000810b0 */
[----:B------:R-:W-:Y:S04]  /*7de40*/  STL [R1+0x5580], R167 ;  /* 0x005580a701007387 */ /* 0x000fe80000100800 */
[----:B------:R-:W-:Y:S04]  /*7de50*/  STL [R1+0x557c], R148 ;  /* 0x00557c9401007387 */ /* 0x000fe80000100800 */
[----:B------:R3:W-:Y:S04]  /*7de60*/  STL [R1+0x5578], R165 ;  /* 0x005578a501007387 */ /* 0x0007e80000100800 */
[----:B------:R-:W4:Y:S04]  /*7de70*/  LDL.LU R180, [R1+0x190] ;  /* 0x0001900001b47983 */ /* 0x000f280000300800 */
[----:B------:R-:W4:Y:S04]  /*7de80*/  LDL.LU R181, [R1+0x194] ;  /* 0x0001940001b57983 */ /* 0x000f280000300800 */
[----:B------:R-:W4:Y:S01]  /*7de90*/  LDL.LU R182, [R1+0x198] ;  /* 0x0001980001b67983 */ /* 0x000f220000300800 */
[----:B-1----:R-:W-:-:S03]  /*7dea0*/  IMAD.MOV.U32 R153, RZ, RZ, R176 ;  /* 0x000000ffff997224 */ /* 0x002fc600078e00b0 */
[----:B------:R-:W4:Y:S01]  /*7deb0*/  LDL.LU R183, [R1+0x19c] ;  /* 0x00019c0001b77983 */ /* 0x000f220000300800 */
[----:B------:R-:W-:Y:S01]  /*7dec0*/  MOV R152, R177 ;  /* 0x000000b100987202 */ /* 0x000fe20000000f00 */
[----:B------:R-:W-:Y:S02]  /*7ded0*/  IMAD.MOV.U32 R164, RZ, RZ, R178 ;  /* 0x000000ffffa47224 */ /* 0x000fe400078e00b2 */
[----:B------:R-:W4:Y:S01]  /*7dee0*/  LDL.LU R176, [R1+0x180] ;  /* 0x0001800001b07983 */ /* 0x000f220000300800 */
[----:B------:R-:W-:-:S03]  /*7def0*/  IMAD.MOV.U32 R149, RZ, RZ, R179 ;  /* 0x000000ffff957224 */ /* 0x000fc600078e00b3 */
[----:B------:R-:W4:Y:S04]  /*7df00*/  LDL.LU R177, [R1+0x184] ;  /* 0x0001840001b17983 */ /* 0x000f280000300800 */
[----:B------:R-:W4:Y:S04]  /*7df10*/  LDL.LU R178, [R1+0x188] ;  /* 0x0001880001b27983 */ /* 0x000f280000300800 */
[----:B------:R-:W4:Y:S04]  /*7df20*/  LDL.LU R179, [R1+0x18c] ;  /* 0x00018c0001b37983 */ /* 0x000f280000300800 */
        /* <DEDUP_REMOVED lines=15> */
[----:B------:R-:W-:Y:S03]  /*7e020*/  HMMA.1688.F32.TF32 R184, R172, R50, R184 ;  /* 0x00000032acb8723c */ /* 0x000fe600000810b8 */
[----:B------:R-:W-:Y:S04]  /*7e030*/  STL [R1+0x55a4], R238 ;  /* 0x0055a4ee01007387 */ /* 0x000fe80000100800 */
[----:B------:R-:W-:Y:S04]  /*7e040*/  STL [R1+0x55a0], R239 ;  /* 0x0055a0ef01007387 */ /* 0x000fe80000100800 */
[----:B------:R-:W-:Y:S04]  /*7e050*/  STL [R1+0x559c], R237 ;  /* 0x00559ced01007387 */ /* 0x000fe80000100800 */
[----:B------:R1:W-:Y:S09]  /*7e060*/  STL [R1+0x5598], R236 ;  /* 0x005598ec01007387 */ /* 0x0003f20000100800 */
[----:B---3--:R-:W-:Y:S01]  /*7e070*/  IMAD.MOV.U32 R165, RZ, RZ, R187 ;  /* 0x000000ffffa57224 */ /* 0x008fe200078e00bb */
[----:B------:R-:W-:Y:S01]  /*7e080*/  MOV R148, R186 ;  /* 0x000000ba00947202 */ /* 0x000fe20000000f00 */
[----:B------:R-:W-:-:S02]  /*7e090*/  IMAD.MOV.U32 R167, RZ, RZ, R185 ;  /* 0x000000ffffa77224 */ /* 0x000fc400078e00b9 */
[----:B------:R-:W-:Y:S01]  /*7e0a0*/  IMAD.MOV.U32 R166, RZ, RZ, R184 ;  /* 0x000000ffffa67224 */ /* 0x000fe200078e00b8 */
[----:B------:R-:W-:Y:S04]  /*7e0b0*/  STL [R1+0x55b4], R165 ;  /* 0x0055b4a501007387 */ /* 0x000fe80000100800 */
[----:B------:R-:W-:Y:S04]  /*7e0c0*/  STL [R1+0x55b0], R148 ;  /* 0x0055b09401007387 */ /* 0x000fe80000100800 */
[----:B------:R-:W-:Y:S04]  /*7e0d0*/  STL [R1+0x55ac], R167 ;  /* 0x0055aca701007387 */ /* 0x000fe80000100800 */
[----:B------:R-:W-:Y:S01]  /*7e0e0*/  STL [R1+0x55a8], R166 ;  /* 0x0055a8a601007387 */ /* 0x000fe20000100800 */
[C---:B----4-:R-:W-:Y:S08]  /*7e0f0*/  HMMA.1688.F32.TF32 R180, R172.reuse, R46, R180 ;  /* 0x0000002eacb4723c */ /* 0x050ff000000810b4 */
[C---:B------:R-:W-:Y:S11]  /*7e100*/  HMMA.1688.F32.TF32 R176, R172.reuse, R42, R176 ;  /* 0x0000002aacb0723c */ /* 0x040ff600000810b0 */
[----:B------:R-:W-:Y:S05]  /*7e110*/  @!UPT UIADD3 URZ, URZ, URZ, URZ ;  /* 0x0000003f3f3ff290 */ /* 0x000fea000fffe03f */
[----:B-1----:R-:W-:Y:S01]  /*7e120*/  IMAD.MOV.U32 R152, RZ, RZ, R183 ;  /* 0x000000ffff987224 */ /* 0x002fe200078e00b7 */
[----:B------:R-:W-:Y:S01]  /*7e130*/  MOV R164, R181 ;  /* 0x000000b500a47202 */ /* 0x000fe20000000f00 */
[----:B------:R-:W-:Y:S02]  /*7e140*/  IMAD.MOV.U32 R153, RZ, RZ, R182 ;  /* 0x000000ffff997224 */ /* 0x000fe400078e00b6 */
[----:B------:R-:W-:Y:S01]  /*7e150*/  IMAD.MOV.U32 R149, RZ, RZ, R180 ;  /* 0x000000ffff957224 */ /* 0x000fe200078e00b4 */
[----:B------:R-:W-:Y:S04]  /*7e160*/  STL [R1+0x55c4], R152 ;  /* 0x0055c49801007387 */ /* 0x000fe80000100800 */
[----:B------:R-:W-:Y:S04]  /*7e170*/  STL [R1+0x55c0], R153 ;  /* 0x0055c09901007387 */ /* 0x000fe80000100800 */
[----:B------:R-:W-:Y:S01]  /*7e180*/  STL [R1+0x55bc], R164 ;  /* 0x0055bca401007387 */ /* 0x000fe20000100800 */
[----:B------:R-:W-:Y:S01]  /*7e190*/  MOV R236, R179 ;  /* 0x000000b300ec7202 */ /* 0x000fe20000000f00 */
[----:B------:R-:W-:Y:S01]  /*7e1a0*/  IMAD.MOV.U32 R237, RZ, RZ, R178 ;  /* 0x000000ffffed7224 */ /* 0x000fe200078e00b2 */
[----:B------:R-:W-:Y:S01]  /*7e1b0*/  MOV R238, R176 ;  /* 0x000000b000ee7202 */ /* 0x000fe20000000f00 */
[----:B------:R-:W-:Y:S01]  /*7e1c0*/  IMAD.MOV.U32 R239, RZ, RZ, R177 ;  /* 0x000000ffffef7224 */ /* 0x000fe200078e00b1 */
[----:B------:R-:W-:Y:S04]  /*7e1d0*/  STL [R1+0x55b8], R149 ;  /* 0x0055b89501007387 */ /* 0x000fe80000100800 */
[----:B------:R1:W-:Y:S04]  /*7e1e0*/  STL [R1+0x55d4], R236 ;  /* 0x0055d4ec01007387 */ /* 0x0003e80000100800 */
[----:B------:R3:W-:Y:S04]  /*7e1f0*/  STL [R1+0x55d0], R237 ;  /* 0x0055d0ed01007387 */ /* 0x0007e80000100800 */
[----:B------:R-:W-:Y:S04]  /*7e200*/  STL [R1+0x55cc], R239 ;  /* 0x0055ccef01007387 */ /* 0x000fe80000100800 */
        /* <DEDUP_REMOVED lines=14> */
[----:B---3--:R-:W2:Y:S04]  /*7e2f0*/  LDL.LU R237, [R1+0x164] ;  /* 0x0001640001ed7983 */ /* 0x008ea80000300800 */
[----:B----4-:R-:W2:Y:S04]  /*7e300*/  LDL.LU R238, [R1+0x168] ;  /* 0x0001680001ee7983 */ /* 0x010ea80000300800 */
        /* <DEDUP_REMOVED lines=24> */
[----:B------:R-:W-:Y:S01]  /*7e490*/  IMAD.MOV.U32 R148, RZ, RZ, R169 ;  /* 0x000000ffff947224 */ /* 0x000fe200078e00a9 */
        /* <DEDUP_REMOVED lines=10> */
[----:B------:R-:W-:Y:S04]  /*7e540*/  STL [R1+0x55e0], R167 ;  /* 0x0055e0a701007387 */ /* 0x000fe80000100800 */
[----:B------:R-:W-:Y:S04]  /*7e550*/  STL [R1+0x55dc], R148 ;  /* 0x0055dc9401007387 */ /* 0x000fe80000100800 */
[----:B------:R-:W-:Y:S01]  /*7e560*/  STL [R1+0x55d8], R165 ;  /* 0x0055d8a501007387 */ /* 0x000fe20000100800 */
[C---:B--2---:R-:W-:Y:S08]  /*7e570*/  HMMA.1688.F32.TF32 R236, R172.reuse, R34, R236 ;  /* 0x00000022acec723c */ /* 0x044ff000000810ec */
[----:B---3--:R-:W-:Y:S11]  /*7e580*/  HMMA.1688.F32.TF32 R184, R172, R30, R184 ;  /* 0x0000001eacb8723c */ /* 0x008ff600000810b8 */
[----:B------:R-:W-:Y:S05]  /*7e590*/  @!UPT UIADD3 URZ, URZ, URZ, URZ ;  /* 0x0000003f3f3ff290 */ /* 0x000fea000fffe03f */
[----:B------:R-:W-:Y:S01]  /*7e5a0*/  IMAD.MOV.U32 R164, RZ, RZ, R238 ;  /* 0x000000ffffa47224 */ /* 0x000fe200078e00ee */
[----:B------:R-:W-:Y:S01]  /*7e5b0*/  MOV R153, R237 ;  /* 0x000000ed00997202 */ /* 0x000fe20000000f00 */
[----:B------:R-:W-:Y:S02]  /*7e5c0*/  IMAD.MOV.U32 R149, RZ, RZ, R239 ;  /* 0x000000ffff957224 */ /* 0x000fe400078e00ef */
[----:B------:R-:W-:-:S04]  /*7e5d0*/  IMAD.MOV.U32 R152, RZ, RZ, R236 ;  /* 0x000000ffff987224 */ /* 0x000fc800078e00ec */
[----:B------:R-:W-:Y:S01]  /*7e5e0*/  IMAD.MOV.U32 R239, RZ, RZ, R186 ;  /* 0x000000ffffef7224 */ /* 0x000fe200078e00ba */
[----:B------:R-:W-:Y:S01]  /*7e5f0*/  MOV R238, R187 ;  /* 0x000000bb00ee7202 */ /* 0x000fe20000000f00 */
[----:B------:R-:W-:Y:S01]  /*7e600*/  IMAD.MOV.U32 R237, RZ, RZ, R185 ;  /* 0x000000ffffed7224 */ /* 0x000fe200078e00b9 */
[----:B------:R-:W-:Y:S01]  /*7e610*/  MOV R236, R184 ;  /* 0x000000b800ec7202 */ /* 0x000fe20000000f00 */
[----:B------:R-:W2:Y:S04]  /*7e620*/  LDL.LU.64 R186, [R1+0x56c8] ;  /* 0x0056c80001ba7983 */ /* 0x000ea80000300a00 */
[----:B------:R-:W2:Y:S01]  /*7e630*/  LDL.LU.64 R184, [R1+0x56c0] ;  /* 0x0056c00001b87983 */ /* 0x000ea20000300a00 */
[C---:B----4-:R-:W-:Y:S03]  /*7e640*/  HMMA.1688.F32.TF32 R180, R172.reuse, R26, R180 ;  /* 0x0000001aacb4723c */ /* 0x050fe600000810b4 */
[----:B------:R-:W-:Y:S04]  /*7e650*/  STL.64 [R1+0x55f0], R238 ;  /* 0x0055f0ee01007387 */ /* 0x000fe80000100a00 */
[----:B------:R1:W-:Y:S04]  /*7e660*/  STL.64 [R1+0x55e8], R236 ;  /* 0x0055e8ec01007387 */ /* 0x0003e80000100a00 */
[----:B-1----:R-:W3:Y:S04]  /*7e670*/  LDL.LU R236, [R1+0x100] ;  /* 0x0001000001ec7983 */ /* 0x002ee80000300800 */
[----:B------:R-:W3:Y:S09]  /*7e680*/  LDL.LU R237, [R1+0x104] ;  /* 0x0001040001ed7983 */ /* 0x000ef20000300800 */
[----:B------:R-:W-:Y:S01]  /*7e690*/  IMAD.MOV.U32 R166, RZ, RZ, R180 ;  /* 0x000000ffffa67224 */ /* 0x000fe200078e00b4 */
[----:B------:R-:W3:Y:S01]  /*7e6a0*/  LDL.LU R238, [R1+0x108] ;  /* 0x0001080001ee7983 */ /* 0x000ee20000300800 */
[----:B------:R-:W-:Y:S01]  /*7e6b0*/  IMAD.MOV.U32 R167, RZ, RZ, R181 ;  /* 0x000000ffffa77224 */ /* 0x000fe200078e00b5 */
[----:B------:R-:W-:Y:S01]  /*7e6c0*/  MOV R148, R182 ;  /* 0x000000b600947202 */ /* 0x000fe20000000f00 */
[----:B------:R-:W-:Y:S01]  /*7e6d0*/  IMAD.MOV.U32 R165, RZ, RZ, R183 ;  /* 0x000000ffffa57224 */ /* 0x000fe200078e00b7 */
[----:B------:R-:W3:Y:S04]  /*7e6e0*/  LDL.LU R239, [R1+0x10c] ;  /* 0x00010c0001ef7983 */ /* 0x000ee80000300800 */
[----:B------:R-:W4:Y:S04]  /*7e6f0*/  LDL.LU.64 R182, [R1+0x56b8] ;  /* 0x0056b80001b67983 */ /* 0x000f280000300a00 */
[----:B------:R-:W4:Y:S04]  /*7e700*/  LDL.LU.64 R180, [R1+0x56b0] ;  /* 0x0056b00001b47983 */ /* 0x000f280000300a00 */
[----:B------:R-:W-:Y:S04]  /*7e710*/  STL.64 [R1+0x5600], R166 ;  /* 0x005600a601007387 */ /* 0x000fe80000100a00 */
[----:B------:R1:W-:Y:S04]  /*7e720*/  STL.64 [R1+0x55f8], R164 ;  /* 0x0055f8a401007387 */ /* 0x0003e80000100a00 */
[----:B-1----:R-:W2:Y:S04]  /*7e730*/  LDL.LU R164, [R1+0x110] ;  /* 0x0001100001a47983 */ /* 0x002ea80000300800 */
[----:B------:R-:W2:Y:S04]  /*7e740*/  LDL.LU R165, [R1+0x114] ;  /* 0x0001140001a57983 */ /* 0x000ea80000300800 */
[----:B------:R-:W2:Y:S04]  /*7e750*/  LDL.LU R166, [R1+0x118] ;  /* 0x0001180001a67983 */ /* 0x000ea80000300800 */
[----:B------:R-:W2:Y:S01]  /*7e760*/  LDL.LU R167, [R1+0x11c] ;  /* 0x00011c0001a77983 */ /* 0x000ea20000300800 */
[C---:B------:R-:W-:Y:S08]  /*7e770*/  HMMA.1688.F32.TF32 R176, R172.reuse, R22, R176 ;  /* 0x00000016acb0723c */ /* 0x040ff000000810b0 */
[C---:B------:R-:W-:Y:S11]  /*7e780*/  HMMA.1688.F32.TF32 R168, R172.reuse, R18, R168 ;  /* 0x00000012aca8723c */ /* 0x040ff600000810a8 */
[----:B------:R-:W-:Y:S04]  /*7e790*/  @!UPT UIADD3 URZ, URZ, URZ, URZ ;  /* 0x0000003f3f3ff290 */ /* 0x000fe8000fffe03f */
        /* <DEDUP_REMOVED lines=8> */
[C---:B---3--:R-:W-:Y:S08]  /*7e820*/  HMMA.1688.F32.TF32 R236, R172.reuse, R10, R236 ;  /* 0x0000000aacec723c */ /* 0x048ff000000810ec */
[C---:B--2---:R-:W-:Y:S08]  /*7e830*/  HMMA.1688.F32.TF32 R164, R172.reuse, R14, R164 ;  /* 0x0000000eaca4723c */ /* 0x044ff000000810a4 */
[----:B------:R-:W-:Y:S11]  /*7e840*/  HMMA.1688.F32.TF32 R172, R172, R6, R220 ;  /* 0x00000006acac723c */ /* 0x000ff600000810dc */
[----:B------:R-:W-:Y:S04]  /*7e850*/  @!UPT UIADD3 URZ, URZ, URZ, URZ ;  /* 0x0000003f3f3ff290 */ /* 0x000fe8000fffe03f */
[----:B------:R-:W-:Y:S04]  /*7e860*/  STL.64 [R1+0x770], R164 ;  /* 0x000770a401007387 */ /* 0x000fe80000100a00 */
[----:B------:R1:W-:Y:S02]  /*7e870*/  STL.64 [R1+0x778], R166 ;  /* 0x000778a601007387 */ /* 0x0003e40000100a00 */
[C---:B-1----:R-:W-:Y:S02]  /*7e880*/  HMMA.1688.F32.TF32 R164, R160.reuse, R86, R240 ;  /* 0x00000056a0a4723c */ /* 0x042fe400000810f0 */
[----:B------:R1:W-:Y:S04]  /*7e890*/  STL.64 [R1+0x760], R236 ;  /* 0x000760ec01007387 */ /* 0x0003e80000100a00 */
[----:B------:R2:W-:Y:S02]  /*7e8a0*/  STL.64 [R1+0x768], R238 ;  /* 0x000768ee01007387 */ /* 0x0005e40000100a00 */
[----:B------:R-:W-:Y:S02]  /*7e8b0*/  HMMA.1688.F32.TF32 R220, R160, R82, R244 ;  /* 0x00000052a0dc723c */ /* 0x000fe400000810f4 */
[----:B------:R-:W-:Y:S04]  /*7e8c0*/  STL.64 [R1+0x750], R172 ;  /* 0x000750ac01007387 */ /* 0x000fe80000100a00 */
[----:B------:R3:W-:Y:S01]  /*7e8d0*/  STL.64 [R1+0x758], R174 ;  /* 0x000758ae01007387 */ /* 0x0007e20000100a00 */
[----:B------:R-:W-:Y:S01]  /*7e8e0*/  IMAD.MOV.U32 R240, RZ, RZ, R60 ;  /* 0x000000fffff07224 */ /* 0x000fe200078e003c */
[----:B------:R-:W-:Y:S01]  /*7e8f0*/  MOV R241, R61 ;  /* 0x0000003d00f17202 */ /* 0x000fe20000000f00 */
[----:B------:R-:W-:Y:S01]  /*7e900*/  IMAD.MOV.U32 R242, RZ, RZ, R64 ;  /* 0x000000fffff27224 */ /* 0x000fe200078e0040 */
[----:B-1----:R-:W-:Y:S01]  /*7e910*/  MOV R236, R72 ;  /* 0x0000004800ec7202 */ /* 0x002fe20000000f00 */
[----:B------:R-:W-:-:S02]  /*7e920*/  IMAD.MOV.U32 R243, RZ, RZ, R65 ;  /* 0x000000fffff37224 */ /* 0x000fc400078e0041 */
[----:B------:R-:W-:Y:S02]  /*7e930*/  IMAD.MOV.U32 R237, RZ, RZ, R73 ;  /* 0x000000ffffed7224 */ /* 0x000fe400078e0049 */
[----:B--2---:R-:W-:Y:S01]  /*7e940*/  IMAD.MOV.U32 R238, RZ, RZ, R3 ;  /* 0x000000ffffee7224 */ /* 0x004fe200078e0003 */
[----:B------:R-:W-:Y:S01]  /*7e950*/  STL.64 [R1+0x740], R164 ;  /* 0x000740a401007387 */ /* 0x000fe20000100a00 */
[C---:B---3--:R-:W-:Y:S03]  /*7e960*/  HMMA.1688.F32.TF32 R172, R160.reuse, R78, R248 ;  /* 0x0000004ea0ac723c */ /* 0x048fe600000810f8 */
[----:B------:R1:W-:Y:S01]  /*7e970*/  STL.64 [R1+0x748], R166 ;  /* 0x000748a601007387 */ /* 0x0003e20000100a00 */
[----:B------:R-:W-:Y:S01]  /*7e980*/  MOV R86, R116 ;  /* 0x0000007400567202 */ /* 0x000fe20000000f00 */
[----:B------:R-:W-:Y:S01]  /*7e990*/  IMAD.MOV.U32 R87, RZ, RZ, R113 ;  /* 0x000000ffff577224 */ /* 0x000fe200078e0071 */
[----:B------:R-:W-:Y:S01]  /*7e9a0*/  MOV R83, R36 ;  /* 0x0000002400537202 */ /* 0x000fe20000000f00 */
[----:B------:R-:W-:Y:S01]  /*7e9b0*/  IMAD.MOV.U32 R82, RZ, RZ, R37 ;  /* 0x000000ffff527224 */ /* 0x000fe200078e0025 */
[----:B------:R-:W-:Y:S01]  /*7e9c0*/  MOV R239, R145 ;  /* 0x0000009100ef7202 */ /* 0x000fe20000000f00 */
[----:B------:R-:W-:Y:S04]  /*7e9d0*/  LDS R244, [R252+0x45000] ;  /* 0x04500000fcf47984 */ /* 0x000fe80000000800 */
[----:B------:R-:W-:Y:S01]  /*7e9e0*/  LDS R246, [R252+0x45400] ;  /* 0x04540000fcf67984 */ /* 0x000fe20000000800 */
[----:B-1----:R-:W-:Y:S03]  /*7e9f0*/  HMMA.1688.F32.TF32 R164, R160, R74, R228 ;  /* 0x0000004aa0a4723c */ /* 0x002fe600000810e4 */
[----:B------:R-:W-:Y:S04]  /*7ea00*/  STL.64 [R1+0x730], R220 ;  /* 0x000730dc01007387 */ /* 0x000fe80000100a00 */
[----:B------:R-:W-:Y:S04]  /*7ea10*/  STL.64 [R1+0x738], R222 ;  /* 0x000738de01007387 */ /* 0x000fe80000100a00 */
[----:B------:R-:W-:Y:S04]  /*7ea20*/  STL.64 [R1+0x720], R172 ;  /* 0x000720ac01007387 */ /* 0x000fe80000100a00 */
[----:B------:R-:W-:Y:S01]  /*7ea30*/  STL.64 [R1+0x728], R174 ;  /* 0x000728ae01007387 */ /* 0x000fe20000100a00 */
[----:B------:R-:W-:Y:S01]  /*7ea40*/  IMAD.MOV.U32 R248, RZ, RZ, R108 ;  /* 0x000000fffff87224 */ /* 0x000fe200078e006c */
[----:B------:R-:W-:Y:S01]  /*7ea50*/  MOV R250, R56 ;  /* 0x0000003800fa7202 */ /* 0x000fe20000000f00 */
[----:B------:R-:W-:Y:S01]  /*7ea60*/  IMAD.MOV.U32 R249, RZ, RZ, R109 ;  /* 0x000000fffff97224 */ /* 0x000fe200078e006d */
[----:B------:R-:W-:Y:S04]  /*7ea70*/  LDS R145, [R2+0x45000] ;  /* 0x0450000002917984 */ /* 0x000fe80000000800 */
[----:B------:R1:W-:Y:S01]  /*7ea80*/  STL.64 [R1+0x710], R164 ;  /* 0x000710a401007387 */ /* 0x0003e20000100a00 */
[----:B------:R-:W-:Y:S01]  /*7ea90*/  IMAD.MOV.U32 R157, RZ, RZ, R166 ;  /* 0x000000ffff9d7224 */ /* 0x000fe200078e00a6 */
[----:B------:R-:W-:-:S02]  /*7eaa0*/  MOV R156, R167 ;  /* 0x000000a7009c7202 */ /* 0x000fc40000000f00 */
[C---:B-1----:R-:W-:Y:S08]  /*7eab0*/  HMMA.1688.F32.TF32 R164, R160.reuse, R70, R232 ;  /* 0x00000046a0a4723c */ /* 0x042ff000000810e8 */
[C---:B----4-:R-:W-:Y:S08]  /*7eac0*/  HMMA.1688.F32.TF32 R232, R160.reuse, R66, R168 ;  /* 0x00000042a0e8723c */ /* 0x050ff000000810a8 */
[C---:B------:R-:W-:Y:S11]  /*7ead0*/  HMMA.1688.F32.TF32 R228, R160.reuse, R114, R180 ;  /* 0x00000072a0e4723c */ /* 0x040ff600000810b4 */
[----:B------:R-:W-:Y:S04]  /*7eae0*/  @!UPT UIADD3 URZ, URZ, URZ, URZ ;  /* 0x0000003f3f3ff290 */ /* 0x000fe8000fffe03f */
[----:B------:R-:W-:Y:S04]  /*7eaf0*/  STL [R1+0x5494], R232 ;  /* 0x005494e801007387 */ /* 0x000fe80000100800 */
[----:B------:R-:W-:Y:S04]  /*7eb00*/  STL.64 [R1+0x700], R164 ;  /* 0x000700a401007387 */ /* 0x000fe80000100a00 */
[----:B------:R1:W-:Y:S02]  /*7eb10*/  STL.64 [R1+0x708], R166 ;  /* 0x000708a601007387 */ /* 0x0003e40000100a00 */
[C---:B-1----:R-:W-:Y:S02]  /*7eb20*/  HMMA.1688.F32.TF32 R164, R160.reuse, R110, R176 ;  /* 0x0000006ea0a4723c */ /* 0x042fe400000810b0 */
[----:B------:R-:W-:Y:S04]  /*7eb30*/  STL [R1+0x5490], R233 ;  /* 0x005490e901007387 */ /* 0x000fe80000100800 */
[----:B------:R-:W-:Y:S02]  /*7eb40*/  STL [R1+0x548c], R234 ;  /* 0x00548cea01007387 */ /* 0x000fe40000100800 */
[C---:B------:R-:W-:Y:S02]  /*7eb50*/  HMMA.1688.F32.TF32 R168, R160.reuse, R118, R184 ;  /* 0x00000076a0a8723c */ /* 0x040fe400000810b8 */
[----:B------:R-:W-:Y:S04]  /*7eb60*/  STL [R1+0x5488], R235 ;  /* 0x005488eb01007387 */ /* 0x000fe80000100800 */
[----:B------:R-:W-:Y:S09]  /*7eb70*/  STL [R1+0x5484], R228 ;  /* 0x005484e401007387 */ /* 0x000ff20000100800 */
[----:B------:R-:W-:Y:S04]  /*7eb80*/  STL.64 [R1+0x6f0], R164 ;  /* 0x0006f0a401007387 */ /* 0x000fe80000100a00 */
[----:B------:R1:W-:Y:S02]  /*7eb90*/  STL.64 [R1+0x6f8], R166 ;  /* 0x0006f8a601007387 */ /* 0x0003e40000100a00 */
[C---:B-1----:R-:W-:Y:S02]  /*7eba0*/  HMMA.1688.F32.TF32 R164, R160.reuse, R122, R188 ;  /* 0x0000007aa0a4723c */ /* 0x042fe400000810bc */
[----:B------:R-:W-:Y:S04]  /*7ebb0*/  STL [R1+0x5480], R229 ;  /* 0x005480e501007387 */ /* 0x000fe80000100800 */
[----:B------:R-:W-:Y:S02]  /*7ebc0*/  STL [R1+0x547c], R230 ;  /* 0x00547ce601007387 */ /* 0x000fe40000100800 */
[C---:B------:R-:W-:Y:S02]  /*7ebd0*/  HMMA.1688.F32.TF32 R172, R160.reuse, R126, R192 ;  /* 0x0000007ea0ac723c */ /* 0x040fe400000810c0 */
[----:B------:R-:W-:Y:S04]  /*7ebe0*/  STL [R1+0x5478], R231 ;  /* 0x005478e701007387 */ /* 0x000fe80000100800 */
[----:B------:R-:W-:Y:S04]  /*7ebf0*/  STL.64 [R1+0x6e0], R168 ;  /* 0x0006e0a801007387 */ /* 0x000fe80000100a00 */
[----:B------:R1:W-:Y:S01]  /*7ec00*/  STL.64 [R1+0x6e8], R170 ;  /* 0x0006e8aa01007387 */ /* 0x0003e20000100a00 */
[C---:B------:R-:W-:Y:S01]  /*7ec10*/  HMMA.1688.F32.TF32 R220, R160.reuse, R146, R204 ;  /* 0x00000092a0dc723c */ /* 0x040fe200000810cc */
[----:B------:R-:W-:Y:S01]  /*7ec20*/  IMAD.MOV.U32 R251, RZ, RZ, R57 ;  /* 0x000000fffffb7224 */ /* 0x000fe200078e0039 */
[----:B------:R-:W-:Y:S01]  /*7ec30*/  MOV R70, R112 ;  /* 0x0000007000467202 */ /* 0x000fe20000000f00 */
[----:B------:R-:W-:Y:S01]  /*7ec40*/  IMAD.MOV.U32 R71, RZ, RZ, R49 ;  /* 0x000000ffff477224 */ /* 0x000fe200078e0031 */
[----:B------:R-:W-:Y:S01]  /*7ec50*/  LDS R147, [R2+0x45400] ;  /* 0x0454000002937984 */ /* 0x000fe20000000800 */
[----:B------:R-:W-:Y:S01]  /*7ec60*/  IMAD.MOV.U32 R232, RZ, RZ, R164 ;  /* 0x000000ffffe87224 */ /* 0x000fe200078e00a4 */
[----:B------:R-:W-:Y:S01]  /*7ec70*/  MOV R234, R166 ;  /* 0x000000a600ea7202 */ /* 0x000fe20000000f00 */
[----:B------:R-:W-:Y:S01]  /*7ec80*/  IMAD.MOV.U32 R233, RZ, RZ, R165 ;  /* 0x000000ffffe97224 */ /* 0x000fe200078e00a5 */
[----:B-1----:R-:W-:Y:S01]  /*7ec90*/  HMMA.1688.F32.TF32 R168, R160, R130, R196 ;  /* 0x00000082a0a8723c */ /* 0x002fe200000810c4 */
[----:B------:R-:W-:-:S07]  /*7eca0*/  IMAD.MOV.U32 R235, RZ, RZ, R167 ;  /* 0x000000ffffeb7224 */ /* 0x000fce00078e00a7 */
[C---:B------:R-:W-:Y:S01]  /*7ecb0*/  HMMA.1688.F32.TF32 R164, R160.reuse, R142, R200 ;  /* 0x0000008ea0a4723c */ /* 0x040fe200000810c8 */
[----:B------:R-:W-:Y:S04]  /*7ecc0*/  STL.64 [R1+0x54a0], R234 ;  /* 0x0054a0ea01007387 */ /* 0x000fe80000100a00 */
[----:B------:R-:W-:Y:S04]  /*7ecd0*/  STL.64 [R1+0x5498], R232 ;  /* 0x005498e801007387 */ /* 0x000fe80000100a00 */
[----:B------:R-:W-:Y:S04]  /*7ece0*/  STL.64 [R1+0x6c0], R172 ;  /* 0x0006c0ac01007387 */ /* 0x000fe80000100a00 */
[----:B------:R-:W-:Y:S04]  /*7ecf0*/  STL.64 [R1+0x6c8], R174 ;  /* 0x0006c8ae01007387 */ /* 0x000fe80000100a00 */
[----:B------:R-:W-:Y:S04]  /*7ed00*/  STL.64 [R1+0x6b0], R168 ;  /* 0x0006b0a801007387 */ /* 0x000fe80000100a00 */
[----:B------:R1:W-:Y:S04]  /*7ed10*/  STL.64 [R1+0x6b8], R170 ;  /* 0x0006b8aa01007387 */ /* 0x0003e80000100a00 */
[----:B------:R-:W-:Y:S04]  /*7ed20*/  STL [R1+0x5474], R220 ;  /* 0x005474dc01007387 */ /* 0x000fe80000100800 */
[----:B------:R-:W-:Y:S04]  /*7ed30*/  STL.64 [R1+0x6a0], R164 ;  /* 0x0006a0a401007387 */ /* 0x000fe80000100a00 */
[----:B------:R2:W-:Y:S01]  /*7ed40*/  STL.64 [R1+0x6a8], R166 ;  /* 0x0006a8a601007387 */ /* 0x0005e20000100a00 */
[C---:B-1----:R-:W-:Y:S08]  /*7ed50*/  HMMA.1688.F32.TF32 R168, R160.reuse, R150, R208 ;  /* 0x00000096a0a8723c */ /* 0x042ff000000810d0 */
[----:B--2---:R-:W-:Y:S01]  /*7ed60*/  HMMA.1688.F32.TF32 R164, R160, R154, R212 ;  /* 0x0000009aa0a4723c */ /* 0x004fe200000810d4 */
[----:B------:R-:W-:Y:S04]  /*7ed70*/  STL [R1+0x5470], R221 ;  /* 0x005470dd01007387 */ /* 0x000fe80000100800 */
[----:B------:R-:W-:Y:S04]  /*7ed80*/  STL [R1+0x546c], R222 ;  /* 0x00546cde01007387 */ /* 0x000fe80000100800 */
[----:B------:R-:W-:Y:S04]  /*7ed90*/  STL [R1+0x5468], R223 ;  /* 0x005468df01007387 */ /* 0x000fe80000100800 */
[----:B------:R1:W-:Y:S04]  /*7eda0*/  STL.64 [R1+0x5608], R148 ;  /* 0x0056089401007387 */ /* 0x0003e80000100a00 */
[----:B------:R-:W-:Y:S04]  /*7edb0*/  STL.64 [R1+0x690], R168 ;  /* 0x000690a801007387 */ /* 0x000fe80000100a00 */
[----:B------:R2:W-:Y:S03]  /*7edc0*/  STL.64 [R1+0x698], R170 ;  /* 0x000698aa01007387 */ /* 0x0005e60000100a00 */
[----:B------:R-:W-:Y:S01]  /*7edd0*/  IMAD.MOV.U32 R230, RZ, RZ, R166 ;  /* 0x000000ffffe67224 */ /* 0x000fe200078e00a6 */
[----:B------:R-:W-:Y:S01]  /*7ede0*/  MOV R229, R165 ;  /* 0x000000a500e57202 */ /* 0x000fe20000000f00 */
[----:B------:R-:W-:-:S02]  /*7edf0*/  IMAD.MOV.U32 R231, RZ, RZ, R167 ;  /* 0x000000ffffe77224 */ /* 0x000fc400078e00a7 */
[----:B------:R-:W-:Y:S01]  /*7ee00*/  IMAD.MOV.U32 R228, RZ, RZ, R164 ;  /* 0x000000ffffe47224 */ /* 0x000fe200078e00a4 */
[----:B------:R-:W-:Y:S04]  /*7ee10*/  STL.64 [R1+0x5610], R152 ;  /* 0x0056109801007387 */ /* 0x000fe80000100a00 */
[----:B------:R-:W-:Y:S04]  /*7ee20*/  STL.64 [R1+0x54b0], R230 ;  /* 0x0054b0e601007387 */ /* 0x000fe80000100a00 */
[----:B------:R-:W-:Y:S04]  /*7ee30*/  STL.64 [R1+0x54a8], R228 ;  /* 0x0054a8e401007387 */ /* 0x000fe80000100a00 */
[----:B------:R-:W3:Y:S04]  /*7ee40*/  LDL R215, [R1+0xc50] ;  /* 0x000c500001d77983 */ /* 0x000ee80000100800 */
        /* <DEDUP_REMOVED lines=18> */
[----:B-1----:R-:W-:Y:S01]  /*7ef70*/  HMMA.1688.F32.TF32 R148, R160, R158, R216 ;  /* 0x0000009ea094723c */ /* 0x002fe200000810d8 */
[----:B--2---:R-:W-:Y:S02]  /*7ef80*/  IMAD.MOV.U32 R170, RZ, RZ, R53 ;  /* 0x000000ffffaa7224 */ /* 0x004fe400078e0035 */
[----:B------:R-:W-:Y:S11]  /*7ef90*/  IMAD.MOV.U32 R171, RZ, RZ, R52 ;  /* 0x000000ffffab7224 */ /* 0x000ff600078e0034 */
[----:B------:R-:W-:Y:S10]  /*7efa0*/  @!UPT UIADD3 URZ, URZ, URZ, URZ ;  /* 0x0000003f3f3ff290 */ /* 0x000ff4000fffe03f */
[----:B------:R-:W-:Y:S01]  /*7efb0*/  IMAD.MOV.U32 R222, RZ, RZ, R150 ;  /* 0x000000ffffde7224 */ /* 0x000fe200078e0096 */
[----:B------:R-:W-:Y:S01]  /*7efc0*/  MOV R223, R151 ;  /* 0x0000009700df7202 */ /* 0x000fe20000000f00 */
[----:B------:R-:W-:Y:S01]  /*7efd0*/  IMAD.MOV.U32 R221, RZ, RZ, R149 ;  /* 0x000000ffffdd7224 */ /* 0x000fe200078e0095 */
[----:B------:R-:W-:-:S03]  /*7efe0*/  MOV R220, R148 ;  /* 0x0000009400dc7202 */ /* 0x000fc60000000f00 */
[----:B------:R-:W-:Y:S04]  /*7eff0*/  STL.64 [R1+0x54c8], R222 ;  /* 0x0054c8de01007387 */ /* 0x000fe80000100a00 */
[----:B------:R-:W-:Y:S04]  /*7f000*/  STL.64 [R1+0x54c0], R220 ;  /* 0x0054c0dc01007387 */ /* 0x000fe80000100a00 */
[----:B------:R-:W-:Y:S01]  /*7f010*/  STL.64 [R1+0x54b8], R156 ;  /* 0x0054b89c01007387 */ /* 0x000fe20000100a00 */
[----:B------:R-:W-:Y:S02]  /*7f020*/  IMAD.MOV.U32 R74, RZ, RZ, R44 ;  /* 0x000000ffff4a7224 */ /* 0x000fe400078e002c */
[----:B------:R-:W-:-:S02]  /*7f030*/  IMAD.MOV.U32 R75, RZ, RZ, R0 ;  /* 0x000000ffff4b7224 */ /* 0x000fc400078e0000 */
[----:B------:R-:W-:Y:S02]  /*7f040*/  IMAD.MOV.U32 R78, RZ, RZ, R41 ;  /* 0x000000ffff4e7224 */ /* 0x000fe400078e0029 */
[----:B------:R-:W-:Y:S02]  /*7f050*/  IMAD.MOV.U32 R79, RZ, RZ, R40 ;  /* 0x000000ffff4f7224 */ /* 0x000fe400078e0028 */
[----:B------:R-:W-:Y:S01]  /*7f060*/  IMAD.MOV.U32 R164, RZ, RZ, R144 ;  /* 0x000000ffffa47224 */ /* 0x000fe200078e0090 */
[----:B---3--:R-:W-:Y:S01]  /*7f070*/  LDS R245, [R215+0x45000] ;  /* 0x04500000d7f57984 */ /* 0x008fe20000000800 */
[----:B----4-:R-:W-:-:S03]  /*7f080*/  MOV R169, R108 ;  /* 0x0000006c00a97202 */ /* 0x010fc60000000f00 */
[----:B------:R-:W-:Y:S01]  /*7f090*/  LDS R247, [R215+0x45400] ;  /* 0x04540000d7f77984 */ /* 0x000fe20000000800 */
[----:B------:R-:W-:Y:S02]  /*7f0a0*/  IMAD.MOV.U32 R168, RZ, RZ, R109 ;  /* 0x000000ffffa87224 */ /* 0x000fe400078e006d */
[----:B------:R-:W-:Y:S01]  /*7f0b0*/  IMAD.MOV.U32 R67, RZ, RZ, R56 ;  /* 0x000000ffff437224 */ /* 0x000fe200078e0038 */
[----:B------:R-:W-:Y:S01]  /*7f0c0*/  MOV R66, R57 ;  /* 0x0000003900427202 */ /* 0x000fe20000000f00 */
[----:B------:R-:W1:Y:S04]  /*7f0d0*/  LDSM.16.M88.4 R128, [R3+0x100] ;  /* 0x000100000380783b */ /* 0x000e680000000200 */
[----:B------:R-:W2:Y:S04]  /*7f0e0*/  LDSM.16.M88.4 R124, [R3+0x1100] ;  /* 0x00110000037c783b */ /* 0x000ea80000000200 */
[----:B------:R-:W3:Y:S04]  /*7f0f0*/  LDSM.16.M88.4 R120, [R3+0x2100] ;  /* 0x002100000378783b */ /* 0x000ee80000000200 */
[----:B------:R-:W4:Y:S04]  /*7f100*/  LDSM.16.M88.4 R116, [R3+0x3100] ;  /* 0x003100000374783b */ /* 0x000f280000000200 */
[----:B------:R-:W2:Y:S04]  /*7f110*/  LDSM.16.M88.4 R112, [R3+0x4100] ;  /* 0x004100000370783b */ /* 0x000ea80000000200 */
[----:B------:R-:W3:Y:S01]  /*7f120*/  LDSM.16.M88.4 R108, [R3+0x5100] ;  /* 0x00510000036c783b */ /* 0x000ee20000000200 */
[----:B------:R-:W-:Y:S01]  /*7f130*/  MOV R176, R73 ;  /* 0x0000004900b07202 */ /* 0x000fe20000000f00 */
[----:B------:R-:W-:Y:S01]  /*7f140*/  IMAD.MOV.U32 R177, RZ, RZ, R72 ;  /* 0x000000ffffb17224 */ /* 0x000fe200078e0048 */
[----:B------:R-:W-:Y:S01]  /*7f150*/  MOV R179, R64 ;  /* 0x0000004000b37202 */ /* 0x000fe20000000f00 */
[----:B------:R-:W-:-:S02]  /*7f160*/  IMAD.MOV.U32 R178, RZ, RZ, R65 ;  /* 0x000000ffffb27224 */ /* 0x000fc400078e0041 */
[----:B------:R-:W-:Y:S02]  /*7f170*/  IMAD.MOV.U32 R64, RZ, RZ, R61 ;  /* 0x000000ffff407224 */ /* 0x000fe400078e003d */
[----:B------:R-:W-:-:S03]  /*7f180*/  IMAD.MOV.U32 R65, RZ, RZ, R60 ;  /* 0x000000ffff417224 */ /* 0x000fc600078e003c */
[----:B------:R-:W-:Y:S01]  /*7f190*/  HMMA.1688.F32.TF32 R60, R160, R62, R176 ;  /* 0x0000003ea03c723c */ /* 0x000fe200000810b0 */
[----:B------:R-:W-:-:S07]  /*7f1a0*/  IMAD.MOV.U32 R72, RZ, RZ, R48 ;  /* 0x000000ffff487224 */ /* 0x000fce00078e0030 */
[C---:B------:R-:W-:Y:S01]  /*7f1b0*/  HMMA.1688.F32.TF32 R56, R160.reuse, R58, R64 ;  /* 0x0000003aa038723c */ /* 0x040fe20000081040 */
[----:B-1----:R-:W-:Y:S07]  /*7f1c0*/  STL [R1+0x5450], R130 ;  /* 0x0054508201007387 */ /* 0x002fee0000100800 */
[C---:B------:R-:W-:Y:S01]  /*7f1d0*/  HMMA.1688.F32.TF32 R52, R160.reuse, R54, R168 ;  /* 0x00000036a034723c */ /* 0x040fe200000810a8 */
[----:B------:R-:W-:Y:S07]  /*7f1e0*/  STL [R1+0x544c], R131 ;  /* 0x00544c8301007387 */ /* 0x000fee0000100800 */
[----:B------:R-:W-:Y:S01]  /*7f1f0*/  HMMA.1688.F32.TF32 R48, R160, R50, R68 ;  /* 0x00000032a030723c */ /* 0x000fe20000081044 */
[----:B--2---:R-:W-:Y:S04]  /*7f200*/  STL [R1+0x543c], R126 ;  /* 0x00543c7e01007387 */ /* 0x004fe80000100800 */
[----:B------:R-:W-:Y:S04]  /*7f210*/  STL [R1+0x5438], R127 ;  /* 0x0054387f01007387 */ /* 0x000fe80000100800 */
[----:B---3--:R-:W-:Y:S04]  /*7f220*/  STL [R1+0x5444], R122 ;  /* 0x0054447a01007387 */ /* 0x008fe80000100800 */
[----:B------:R-:W-:Y:S04]  /*7f230*/  STL [R1+0x5440], R123 ;  /* 0x0054407b01007387 */ /* 0x000fe80000100800 */
[----:B----4-:R-:W-:Y:S04]  /*7f240*/  STL [R1+0x5454], R118 ;  /* 0x0054547601007387 */ /* 0x010fe80000100800 */
[----:B------:R-:W-:Y:S04]  /*7f250*/  STL [R1+0x5448], R119 ;  /* 0x0054487701007387 */ /* 0x000fe80000100800 */
[----:B------:R-:W-:Y:S01]  /*7f260*/  STL [R1+0x545c], R114 ;  /* 0x00545c7201007387 */ /* 0x000fe20000100800 */
[----:B------:R-:W-:-:S03]  /*7f270*/  MOV R73, R45 ;  /* 0x0000002d00497202 */ /* 0x000fc60000000f00 */
[----:B------:R-:W-:Y:S04]  /*7f280*/  STL [R1+0x5458], R115 ;  /* 0x0054587301007387 */ /* 0x000fe80000100800 */
[----:B------:R-:W-:Y:S04]  /*7f290*/  STL [R1+0x5464], R110 ;  /* 0x0054646e01007387 */ /* 0x000fe80000100800 */
[----:B------:R-:W-:Y:S04]  /*7f2a0*/  STL [R1+0x5460], R111 ;  /* 0x0054606f01007387 */ /* 0x000fe80000100800 */
[----:B------:R-:W-:Y:S04]  /*7f2b0*/  STL.64 [R1+0x660], R60 ;  /* 0x0006603c01007387 */ /* 0x000fe80000100a00 */
[----:B------:R-:W-:Y:S04]  /*7f2c0*/  STL.64 [R1+0x668], R62 ;  /* 0x0006683e01007387 */ /* 0x000fe80000100a00 */
[----:B------:R-:W-:Y:S04]  /*7f2d0*/  STL.64 [R1+0x590], R56 ;  /* 0x0005903801007387 */ /* 0x000fe80000100a00 */
[----:B------:R-:W-:Y:S04]  /*7f2e0*/  STL.64 [R1+0x598], R58 ;  /* 0x0005983a01007387 */ /* 0x000fe80000100a00 */
[----:B------:R-:W2:Y:S04]  /*7f2f0*/  LDL R214, [R1+0xc54] ;  /* 0x000c540001d67983 */ /* 0x000ea80000100800 */
[----:B------:R-:W-:Y:S04]  /*7f300*/  STL.64 [R1+0x580], R52 ;  /* 0x0005803401007387 */ /* 0x000fe80000100a00 */
[----:B------:R1:W-:Y:S04]  /*7f310*/  STL.64 [R1+0x588], R54 ;  /* 0x0005883601007387 */ /* 0x0003e80000100a00 */
[----:B------:R-:W-:Y:S04]  /*7f320*/  STL.64 [R1+0x570], R48 ;  /* 0x0005703001007387 */ /* 0x000fe80000100a00 */
[----:B------:R3:W-:Y:S01]  /*7f330*/  STL.64 [R1+0x578], R50 ;  /* 0x0005783201007387 */ /* 0x0007e20000100a00 */
[C---:B-1----:R-:W-:Y:S03]  /*7f340*/  HMMA.1688.F32.TF32 R52, R160.reuse, R46, R72 ;  /* 0x0000002ea034723c */ /* 0x042fe60000081048 */
[----:B------:R-:W-:Y:S04]  /*7f350*/  LDSM.16.M88.4 R72, [R3+0xe100] ;  /* 0x00e100000348783b */ /* 0x000fe80000000200 */
[----:B------:R-:W-:Y:S01]  /*7f360*/  LDSM.16.M88.4 R68, [R3+0xf100] ;  /* 0x00f100000344783b */ /* 0x000fe20000000200 */
[C---:B---3--:R-:W-:Y:S03]  /*7f370*/  HMMA.1688.F32.TF32 R48, R160.reuse, R42, R76 ;  /* 0x0000002aa030723c */ /* 0x048fe6000008104c */
[----:B------:R-:W-:Y:S04]  /*7f380*/  LDSM.16.M88.4 R76, [R3+0xd100] ;  /* 0x00d10000034c783b */ /* 0x000fe80000000200 */
[----:B------:R-:W-:Y:S01]  /*7f390*/  LDSM.16.M88.4 R64, [R3+0x10100] ;  /* 0x010100000340783b */ /* 0x000fe20000000200 */
[C---:B------:R-:W-:Y:S03]  /*7f3a0*/  HMMA.1688.F32.TF32 R44, R160.reuse, R38, R80 ;  /* 0x00000026a02c723c */ /* 0x040fe60000081050 */
[----:B------:R-:W-:Y:S04]  /*7f3b0*/  LDSM.16.M88.4 R80, [R3+0xc100] ;  /* 0x00c100000350783b */ /* 0x000fe80000000200 */
[----:B------:R-:W-:Y:S01]  /*7f3c0*/  LDSM.16.M88.4 R60, [R3+0x11100] ;  /* 0x01110000033c783b */ /* 0x000fe20000000200 */
[C---:B------:R-:W-:Y:S03]  /*7f3d0*/  HMMA.1688.F32.TF32 R40, R160.reuse, R34, R84 ;  /* 0x00000022a028723c */ /* 0x040fe60000081054 */
[----:B------:R-:W-:Y:S04]  /*7f3e0*/  STL.64 [R1+0x560], R52 ;  /* 0x0005603401007387 */ /* 0x000fe80000100a00 */
[----:B------:R-:W-:Y:S01]  /*7f3f0*/  LDSM.16.M88.4 R56, [R3+0x12100] ;  /* 0x012100000338783b */ /* 0x000fe20000000200 */
[C---:B------:R-:W-:Y:S03]  /*7f400*/  HMMA.1688.F32.TF32 R36, R160.reuse, R30, R172 ;  /* 0x0000001ea024723c */ /* 0x040fe600000810ac */
        /* <DEDUP_REMOVED lines=10> */
[C---:B---3--:R-:W-:Y:S03]  /*7f4b0*/  HMMA.1688.F32.TF32 R40, R160.reuse, R22, R236 ;  /* 0x00000016a028723c */ /* 0x048fe600000810ec */
[----:B------:R-:W-:Y:S04]  /*7f4c0*/  LDSM.16.M88.4 R84, [R3+0xb100] ;  /* 0x00b100000354783b */ /* 0x000fe80000000200 */
[----:B------:R-:W-:Y:S01]  /*7f4d0*/  LDSM.16.M88.4 R52, [R3+0x13100] ;  /* 0x013100000334783b */ /* 0x000fe20000000200 */
[C---:B-1----:R-:W-:Y:S03]  /*7f4e0*/  HMMA.1688.F32.TF32 R36, R160.reuse, R18, R240 ;  /* 0x00000012a024723c */ /* 0x042fe600000810f0 */
[----:B------:R-:W-:Y:S04]  /*7f4f0*/  LDSM.16.M88.4 R48, [R3+0x14100] ;  /* 0x014100000330783b */ /* 0x000fe80000000200 */
        /* <DEDUP_REMOVED lines=8> */
[----:B-1----:R-:W-:Y:S01]  /*7f580*/  HMMA.1688.F32.TF32 R36, R160, R6, R88 ;  /* 0x00000006a024723c */ /* 0x002fe20000081058 */
[----:B------:R-:W-:Y:S06]  /*7f590*/  LDSM.16.M88.4 R88, [R3+0xa100] ;  /* 0x00a100000358783b */ /* 0x000fec0000000200 */
[----:B------:R-:W-:Y:S04]  /*7f5a0*/  STL.64 [R1+0x610], R44 ;  /* 0x0006102c01007387 */ /* 0x000fe80000100a00 */
[----:B------:R-:W-:Y:S11]  /*7f5b0*/  STL.64 [R1+0x618], R46 ;  /* 0x0006182e01007387 */ /* 0x000ff60000100a00 */
[----:B------:R-:W-:Y:S01]  /*7f5c0*/  @!UPT UIADD3 URZ, URZ, URZ, URZ ;  /* 0x0000003f3f3ff290 */ /* 0x000fe2000fffe03f */
[----:B------:R-:W-:Y:S01]  /*7f5d0*/  STL.64 [R1+0x5f0], R36 ;  /* 0x0005f02401007387 */ /* 0x000fe20000100a00 */
[----:B------:R-:W-:-:S03]  /*7f5e0*/  MOV R0, R39 ;  /* 0x0000002700007202 */ /* 0x000fc60000000f00 */
[----:B------:R-:W-:Y:S04]  /*7f5f0*/  STL.64 [R1+0x600], R40 ;  /* 0x0006002801007387 */ /* 0x000fe80000100a00 */
[----:B------:R-:W-:Y:S04]  /*7f600*/  STL.64 [R1+0x608], R42 ;  /* 0x0006082a01007387 */ /* 0x000fe80000100a00 */
[----:B------:R1:W-:Y:S02]  /*7f610*/  STL [R1+0x5f8], R38 ;  /* 0x0005f82601007387 */ /* 0x0003e40000100800 */
[C---:B-1----:R-:W-:Y:S02]  /*7f620*/  HMMA.1688.F32.TF32 R36, R244.reuse, R128, R92 ;  /* 0x00000080f424723c */ /* 0x042fe4000008105c */
[----:B------:R-:W-:Y:S11]  /*7f630*/  LDSM.16.M88.4 R92, [R3+0x9100] ;  /* 0x00910000035c783b */ /* 0x000ff60000000200 */
[----:B------:R-:W-:Y:S10]  /*7f640*/  @!UPT UIADD3 URZ, URZ, URZ, URZ ;  /* 0x0000003f3f3ff290 */ /* 0x000ff4000fffe03f */
[----:B------:R-:W-:Y:S04]  /*7f650*/  STL.64 [R1+0x5e0], R36 ;  /* 0x0005e02401007387 */ /* 0x000fe80000100a00 */
[----:B------:R1:W-:Y:S02]  /*7f660*/  STL.64 [R1+0x5e8], R38 ;  /* 0x0005e82601007387 */ /* 0x0003e40000100a00 */
[C---:B-1----:R-:W-:Y:S02]  /*7f670*/  HMMA.1688.F32.TF32 R36, R244.reuse, R116, R104 ;  /* 0x00000074f424723c */ /* 0x042fe40000081068 */
[----:B------:R-:W1:Y:S11]  /*7f680*/  LDSM.16.M88.4 R104, [R3+0x6100] ;  /* 0x006100000368783b */ /* 0x000e760000000200 */
[----:B------:R-:W-:Y:S11]  /*7f690*/  @!UPT UIADD3 URZ, URZ, URZ, URZ ;  /* 0x0000003f3f3ff290 */ /* 0x000ff6000fffe03f */
[----:B------:R-:W-:Y:S01]  /*7f6a0*/  IMAD.MOV.U32 R110, RZ, RZ, R36 ;  /* 0x000000ffff6e7224 */ /* 0x000fe200078e0024 */
[----:B------:R-:W-:Y:S01]  /*7f6b0*/  MOV R114, R38 ;  /* 0x0000002600727202 */ /* 0x000fe20000000f00 */
[----:B------:R-:W-:Y:S02]  /*7f6c0*/  IMAD.MOV.U32 R111, RZ, RZ, R37 ;  /* 0x000000ffff6f7224 */ /* 0x000fe400078e0025 */
[----:B------:R-:W-:Y:S02]  /*7f6d0*/  IMAD.MOV.U32 R115, RZ, RZ, R39 ;  /* 0x000000ffff737224 */ /* 0x000fe400078e0027 */
[C---:B------:R-:W-:Y:S08]  /*7f6e0*/  HMMA.1688.F32.TF32 R36, R244.reuse, R112, R132 ;  /* 0x00000070f424723c */ /* 0x040ff00000081084 */
[C---:B------:R-:W-:Y:S01]  /*7f6f0*/  HMMA.1688.F32.TF32 R40, R244.reuse, R120, R100 ;  /* 0x00000078f428723c */ /* 0x040fe20000081064 */
[----:B------:R-:W3:Y:S07]  /*7f700*/  LDSM.16.M88.4 R100, [R3+0x7100] ;  /* 0x007100000364783b */ /* 0x000eee0000000200 */
[----:B------:R-:W-:Y:S01]  /*7f710*/  HMMA.1688.F32.TF32 R44, R244, R124, R96 ;  /* 0x0000007cf42c723c */ /* 0x000fe20000081060 */
[----:B------:R-:W4:Y:S07]  /*7f720*/  LDSM.16.M88.4 R96, [R3+0x8100] ;  /* 0x008100000360783b */ /* 0x000f2e0000000200 */
[----:B------:R-:W-:Y:S01]  /*7f730*/  IMAD.MOV.U32 R118, RZ, RZ, R36 ;  /* 0x000000ffff767224 */ /* 0x000fe200078e0024 */
[----:B------:R-:W-:Y:S01]  /*7f740*/  MOV R130, R37 ;  /* 0x0000002500827202 */ /* 0x000fe20000000f00 */
[----:B------:R-:W-:-:S02]  /*7f750*/  IMAD.MOV.U32 R131, RZ, RZ, R38 ;  /* 0x000000ffff837224 */ /* 0x000fc400078e0026 */
[----:B------:R-:W-:Y:S02]  /*7f760*/  IMAD.MOV.U32 R119, RZ, RZ, R39 ;  /* 0x000000ffff777224 */ /* 0x000fe400078e0027 */
[----:B------:R-:W-:Y:S01]  /*7f770*/  HMMA.1688.F32.TF32 R36, R244, R108, R136 ;  /* 0x0000006cf424723c */ /* 0x000fe20000081088 */
[----:B------:R-:W-:-:S08]  /*7f780*/  IMAD.MOV.U32 R248, RZ, RZ, R33 ;  /* 0x000000fffff87224 */ /* 0x000fd000078e0021 */
[----:B------:R-:W-:Y:S04]  /*7f790*/  STL.64 [R1+0x5d0], R44 ;  /* 0x0005d02c01007387 */ /* 0x000fe80000100a00 */
[----:B------:R-:W-:Y:S04]  /*7f7a0*/  STL.64 [R1+0x5d8], R46 ;  /* 0x0005d82e01007387 */ /* 0x000fe80000100a00 */
[----:B------:R-:W-:Y:S04]  /*7f7b0*/  STL.64 [R1+0x500], R40 ;  /* 0x0005002801007387 */ /* 0x000fe80000100a00 */
[----:B------:R-:W1:Y:S04]  /*7f7c0*/  LDSM.16.M88.4 R44, [R3+0x15100] ;  /* 0x01510000032c783b */ /* 0x000e680000000200 */
[----:B------:R-:W-:Y:S01]  /*7f7d0*/  STL.64 [R1+0x508], R42 ;  /* 0x0005082a01007387 */ /* 0x000fe20000100a00 */
[----:B------:R-:W-:Y:S01]  /*7f7e0*/  MOV R122, R36 ;  /* 0x00000024007a7202 */ /* 0x000fe20000000f00 */
[----:B------:R-:W-:Y:S01]  /*7f7f0*/  IMAD.MOV.U32 R123, RZ, RZ, R37 ;  /* 0x000000ffff7b7224 */ /* 0x000fe200078e0025 */
[----:B------:R-:W-:Y:S01]  /*7f800*/  MOV R127, R39 ;  /* 0x00000027007f7202 */ /* 0x000fe20000000f00 */
[----:B------:R-:W1:Y:S01]  /*7f810*/  LDSM.16.M88.4 R40, [R3+0x16100] ;  /* 0x016100000328783b */ /* 0x000e620000000200 */
[----:B------:R-:W-:-:S02]  /*7f820*/  IMAD.MOV.U32 R126, RZ, RZ, R38 ;  /* 0x000000ffff7e7224 */ /* 0x000fc400078e0026 */
[----:B------:R-:W-:Y:S01]  /*7f830*/  IMAD.MOV.U32 R249, RZ, RZ, R32 ;  /* 0x000000fffff97224 */ /* 0x000fe200078e0020 */
[----:B------:R-:W-:Y:S01]  /*7f840*/  STL.64 [R1+0x5640], R118 ;  /* 0x0056407601007387 */ /* 0x000fe20000100a00 */
[----:B------:R-:W-:-:S03]  /*7f850*/  MOV R250, R29 ;  /* 0x0000001d00fa7202 */ /* 0x000fc60000000f00 */
[----:B------:R-:W2:Y:S01]  /*7f860*/  LDSM.16.M88.4 R36, [R3+0x17100] ;  /* 0x017100000324783b */ /* 0x000ea20000000200 */
[----:B------:R-:W-:-:S03]  /*7f870*/  IMAD.MOV.U32 R251, RZ, RZ, R28 ;  /* 0x000000fffffb7224 */ /* 0x000fc600078e001c */
[----:B------:R-:W-:Y:S01]  /*7f880*/  STL.64 [R1+0x5638], R116 ;  /* 0x0056387401007387 */ /* 0x000fe20000100a00 */
[----:B------:R-:W-:-:S03]  /*7f890*/  IMAD.MOV.U32 R240, RZ, RZ, R25 ;  /* 0x000000fffff07224 */ /* 0x000fc600078e0019 */
[----:B------:R-:W-:Y:S01]  /*7f8a0*/  STL.64 [R1+0x5630], R114 ;  /* 0x0056307201007387 */ /* 0x000fe20000100a00 */
[----:B------:R-:W-:-:S03]  /*7f8b0*/  MOV R241, R24 ;  /* 0x0000001800f17202 */ /* 0x000fc60000000f00 */
[----:B------:R-:W2:Y:S04]  /*7f8c0*/  LDSM.16.M88.4 R32, [R3+0x18100] ;  /* 0x018100000320783b */ /* 0x000ea80000000200 */
[----:B------:R1:W-:Y:S01]  /*7f8d0*/  STL.64 [R1+0x5628], R112 ;  /* 0x0056287001007387 */ /* 0x0003e20000100a00 */
[----:B------:R-:W-:-:S03]  /*7f8e0*/  IMAD.MOV.U32 R242, RZ, RZ, R21 ;  /* 0x000000fffff27224 */ /* 0x000fc600078e0015 */
[----:B------:R-:W-:Y:S01]  /*7f8f0*/  STL.64 [R1+0x5620], R110 ;  /* 0x0056206e01007387 */ /* 0x000fe20000100a00 */
[----:B------:R-:W-:-:S03]  /*7f900*/  IMAD.MOV.U32 R243, RZ, RZ, R20 ;  /* 0x000000fffff37224 */ /* 0x000fc600078e0014 */
[----:B------:R-:W2:Y:S04]  /*7f910*/  LDSM.16.M88.4 R28, [R3+0x19100] ;  /* 0x01910000031c783b */ /* 0x000ea80000000200 */
[----:B------:R-:W-:Y:S01]  /*7f920*/  STL.64 [R1+0x5618], R108 ;  /* 0x0056186c01007387 */ /* 0x000fe20000100a00 */
[----:B------:R-:W-:-:S03]  /*7f930*/  MOV R236, R17 ;  /* 0x0000001100ec7202 */ /* 0x000fc60000000f00 */
[----:B-1----:R-:W-:Y:S01]  /*7f940*/  STL [R1+0x52e0], R106 ;  /* 0x0052e06a01007387 */ /* 0x002fe20000100800 */
[----:B------:R-:W-:-:S03]  /*7f950*/  IMAD.MOV.U32 R237, RZ, RZ, R16 ;  /* 0x000000ffffed7224 */ /* 0x000fc600078e0010 */
[----:B------:R-:W1:Y:S04]  /*7f960*/  LDSM.16.M88.4 R24, [R3+0x1a100] ;  /* 0x01a100000318783b */ /* 0x000e680000000200 */
[----:B------:R-:W-:Y:S01]  /*7f970*/  STL [R1+0x52dc], R107 ;  /* 0x0052dc6b01007387 */ /* 0x000fe20000100800 */
[----:B------:R-:W-:-:S03]  /*7f980*/  IMAD.MOV.U32 R238, RZ, RZ, R13 ;  /* 0x000000ffffee7224 */ /* 0x000fc600078e000d */
[----:B---3--:R-:W-:Y:S01]  /*7f990*/  STL [R1+0x52d8], R102 ;  /* 0x0052d86601007387 */ /* 0x008fe20000100800 */
[----:B------:R-:W-:-:S03]  /*7f9a0*/  MOV R239, R12 ;  /* 0x0000000c00ef7202 */ /* 0x000fc60000000f00 */
[----:B------:R-:W3:Y:S04]  /*7f9b0*/  LDSM.16.M88.4 R20, [R3+0x1b100] ;  /* 0x01b100000314783b */ /* 0x000ee80000000200 */
[----:B------:R-:W-:Y:S01]  /*7f9c0*/  STL [R1+0x52d4], R103 ;  /* 0x0052d46701007387 */ /* 0x000fe20000100800 */
[----:B------:R-:W-:-:S03]  /*7f9d0*/  IMAD.MOV.U32 R164, RZ, RZ, R9 ;  /* 0x000000ffffa47224 */ /* 0x000fc600078e0009 */
[----:B----4-:R-:W-:Y:S01]  /*7f9e0*/  STL [R1+0x52cc], R98 ;  /* 0x0052cc6201007387 */ /* 0x010fe20000100800 */
[----:B------:R-:W-:-:S03]  /*7f9f0*/  IMAD.MOV.U32 R165, RZ, RZ, R8 ;  /* 0x000000ffffa57224 */ /* 0x000fc600078e0008 */
[----:B------:R-:W4:Y:S04]  /*7fa00*/  LDSM.16.M88.4 R16, [R3+0x1c100] ;  /* 0x01c100000310783b */ /* 0x000f280000000200 */
[----:B------:R-:W-:Y:S01]  /*7fa10*/  STL [R1+0x52c8], R99 ;  /* 0x0052c86301007387 */ /* 0x000fe20000100800 */
[----:B------:R-:W-:-:S03]  /*7fa20*/  MOV R166, R5 ;  /* 0x0000000500a67202 */ /* 0x000fc60000000f00 */
        /* <DEDUP_REMOVED lines=28> */
[----:B------:R1:W-:Y:S04]  /*7fbf0*/  STL [R1+0x5338], R51 ;  /* 0x0053383301007387 */ /* 0x0003e80000100800 */
[----:B------:R-:W-:Y:S04]  /*7fc00*/  STL [R1+0x5344], R46 ;  /* 0x0053442e01007387 */ /* 0x000fe80000100800 */
[----:B------:R1:W-:Y:S04]  /*7fc10*/  STL [R1+0x5340], R47 ;  /* 0x0053402f01007387 */ /* 0x0003e80000100800 */
[----:B------:R-:W-:Y:S04]  /*7fc20*/  STL [R1+0x534c], R42 ;  /* 0x00534c2a01007387 */ /* 0x000fe80000100800 */
[----:B------:R-:W-:Y:S04]  /*7fc30*/  STL [R1+0x5348], R43 ;  /* 0x0053482b01007387 */ /* 0x000fe80000100800 */
[----:B--2---:R2:W-:Y:S04]  /*7fc40*/  STL [R1+0x5354], R38 ;  /* 0x0053542601007387 */ /* 0x0045e80000100800 */
[----:B------:R1:W-:Y:S04]  /*7fc50*/  STL [R1+0x5350], R39 ;  /* 0x0053502701007387 */ /* 0x0003e80000100800 */
[----:B------:R-:W-:Y:S04]  /*7fc60*/  STL [R1+0x535c], R34 ;  /* 0x00535c2201007387 */ /* 0x000fe80000100800 */
[----:B------:R1:W-:Y:S04]  /*7fc70*/  STL [R1+0x5358], R35 ;  /* 0x0053582301007387 */ /* 0x0003e80000100800 */
[----:B------:R2:W-:Y:S04]  /*7fc80*/  STL [R1+0x5364], R30 ;  /* 0x0053641e01007387 */ /* 0x0005e80000100800 */
[----:B------:R2:W-:Y:S04]  /*7fc90*/  STL [R1+0x5360], R31 ;  /* 0x0053601f01007387 */ /* 0x0005e80000100800 */
[----:B-1----:R-:W-:Y:S04]  /*7fca0*/  STL [R1+0x536c], R26 ;  /* 0x00536c1a01007387 */ /* 0x002fe80000100800 */
[----:B------:R-:W-:Y:S04]  /*7fcb0*/  STL [R1+0x5368], R27 ;  /* 0x0053681b01007387 */ /* 0x000fe80000100800 */
[----:B---3--:R1:W-:Y:S04]  /*7fcc0*/  STL [R1+0x5374], R22 ;  /* 0x0053741601007387 */ /* 0x0083e80000100800 */
[----:B------:R3:W-:Y:S01]  /*7fcd0*/  STL [R1+0x5370], R23 ;  /* 0x0053701701007387 */ /* 0x0007e20000100800 */
[----:B------:R-:W-:Y:S03]  /*7fce0*/  HMMA.1688.F32.TF32 R108, R244, R100, R236 ;  /* 0x00000064f46c723c */ /* 0x000fe600000810ec */
[----:B----4-:R-:W-:Y:S04]  /*7fcf0*/  STL [R1+0x537c], R18 ;  /* 0x00537c1201007387 */ /* 0x010fe80000100800 */
[----:B------:R-:W-:Y:S04]  /*7fd00*/  STL [R1+0x5378], R19 ;  /* 0x0053781301007387 */ /* 0x000fe80000100800 */
[----:B------:R4:W-:Y:S04]  /*7fd10*/  STL [R1+0x5384], R14 ;  /* 0x0053840e01007387 */ /* 0x0009e80000100800 */
[----:B------:R1:W-:Y:S04]  /*7fd20*/  STL [R1+0x5380], R15 ;  /* 0x0053800f01007387 */ /* 0x0003e80000100800 */
[----:B------:R-:W-:Y:S04]  /*7fd30*/  STL [R1+0x538c], R10 ;  /* 0x00538c0a01007387 */ /* 0x000fe80000100800 */
[----:B------:R1:W-:Y:S04]  /*7fd40*/  STL [R1+0x5388], R11 ;  /* 0x0053880b01007387 */ /* 0x0003e80000100800 */
[----:B------:R-:W-:Y:S04]  /*7fd50*/  STL [R1+0x5394], R6 ;  /* 0x0053940601007387 */ /* 0x000fe80000100800 */
[----:B------:R1:W-:Y:S04]  /*7fd60*/  STL [R1+0x5390], R7 ;  /* 0x0053900701007387 */ /* 0x0003e80000100800 */
[----:B------:R-:W-:Y:S04]  /*7fd70*/  STL [R1+0x4c34], R3 ;  /* 0x004c340301007387 */ /* 0x000fe80000100800 */
[----:B------:R-:W-:Y:S04]  /*7fd80*/  STL.64 [R1+0x4c0], R112 ;  /* 0x0004c07001007387 */ /* 0x000fe80000100a00 */
[----:B------:R-:W-:Y:S04]  /*7fd90*/  STL.64 [R1+0x4c8], R114 ;  /* 0x0004c87201007387 */ /* 0x000fe80000100a00 */
[----:B------:R-:W2:Y:S04]  /*7fda0*/  LDL.LU R236, [R1+0xc00] ;  /* 0x000c000001ec7983 */ /* 0x000ea80000300800 */
[----:B------:R-:W2:Y:S04]  /*7fdb0*/  LDL.LU R237, [R1+0xc04] ;  /* 0x000c040001ed7983 */ /* 0x000ea80000300800 */
[----:B------:R-:W2:Y:S04]  /*7fdc0*/  LDL.LU R238, [R1+0xc08] ;  /* 0x000c080001ee7983 */ /* 0x000ea80000300800 */
[----:B------:R-:W2:Y:S01]  /*7fdd0*/  LDL.LU R239, [R1+0xc0c] ;  /* 0x000c0c0001ef7983 */ /* 0x000ea20000300800 */
[----:B------:R-:W-:Y:S01]  /*7fde0*/  IMAD.MOV.U32 R51, RZ, RZ, R111 ;  /* 0x000000ffff337224 */ /* 0x000fe200078e006f */
[----:B------:R-:W-:Y:S01]  /*7fdf0*/  MOV R47, R109 ;  /* 0x0000006d002f7202 */ /* 0x000fe20000000f00 */
[----:B------:R-:W-:Y:S01]  /*7fe00*/  IMAD.MOV.U32 R50, RZ, RZ, R110 ;  /* 0x000000ffff327224 */ /* 0x000fe200078e006e */
[----:B------:R-:W-:Y:S01]  /*7fe10*/  LDS R144, [R214+0x45000] ;  /* 0x04500000d6907984 */ /* 0x000fe20000000800 */
[----:B------:R-:W-:-:S03]  /*7fe20*/  IMAD.MOV.U32 R46, RZ, RZ, R108 ;  /* 0x000000ffff2e7224 */ /* 0x000fc600078e006c */
[----:B------:R1:W-:Y:S01]  /*7fe30*/  STL [R1+0x53a4], R51 ;  /* 0x0053a43301007387 */ /* 0x0003e20000100800 */
[C---:B------:R-:W-:Y:S03]  /*7fe40*/  HMMA.1688.F32.TF32 R108, R244.reuse, R96, R240 ;  /* 0x00000060f46c723c */ /* 0x040fe600000810f0 */
[----:B------:R1:W-:Y:S04]  /*7fe50*/  STL [R1+0x53a0], R50 ;  /* 0x0053a03201007387 */ /* 0x0003e80000100800 */
[----:B------:R-:W-:Y:S04]  /*7fe60*/  STL [R1+0x539c], R47 ;  /* 0x00539c2f01007387 */ /* 0x000fe80000100800 */
[----:B------:R1:W-:Y:S04]  /*7fe70*/  STL [R1+0x5398], R46 ;  /* 0x0053982e01007387 */ /* 0x0003e80000100800 */
[----:B------:R-:W3:Y:S04]  /*7fe80*/  LDL.LU R240, [R1+0xbf0] ;  /* 0x000bf00001f07983 */ /* 0x000ee80000300800 */
[----:B------:R-:W3:Y:S04]  /*7fe90*/  LDL.LU R241, [R1+0xbf4] ;  /* 0x000bf40001f17983 */ /* 0x000ee80000300800 */
[----:B------:R-:W3:Y:S04]  /*7fea0*/  LDL.LU R242, [R1+0xbf8] ;  /* 0x000bf80001f27983 */ /* 0x000ee80000300800 */
[----:B------:R-:W3:Y:S01]  /*7feb0*/  LDL.LU R243, [R1+0xbfc] ;  /* 0x000bfc0001f37983 */ /* 0x000ee20000300800 */
[----:B------:R-:W-:Y:S01]  /*7fec0*/  MOV R67, R111 ;  /* 0x0000006f00437202 */ /* 0x000fe20000000f00 */
[----:B------:R-:W-:Y:S01]  /*7fed0*/  IMAD.MOV.U32 R66, RZ, RZ, R110 ;  /* 0x000000ffff427224 */ /* 0x000fe200078e006e */
[----:B------:R-:W-:Y:S01]  /*7fee0*/  MOV R62, R108 ;  /* 0x0000006c003e7202 */ /* 0x000fe20000000f00 */
[----:B------:R-:W-:Y:S01]  /*7fef0*/  IMAD.MOV.U32 R63, RZ, RZ, R109 ;  /* 0x000000ffff3f7224 */ /* 0x000fe200078e006d */
[----:B------:R-:W1:Y:S01]  /*7ff00*/  LDS R146, [R214+0x45400] ;  /* 0x04540000d6927984 */ /* 0x000e620000000800 */
[----:B------:R-:W-:Y:S03]  /*7ff10*/  HMMA.1688.F32.TF32 R108, R244, R92, R248 ;  /* 0x0000005cf46c723c */ /* 0x000fe600000810f8 */
[----:B------:R1:W-:Y:S04]  /*7ff20*/  STL [R1+0x53b4], R67 ;  /* 0x0053b44301007387 */ /* 0x0003e80000100800 */
        /* <DEDUP_REMOVED lines=9> */
[----:B------:R-:W-:-:S02]  /*7ffc0*/  IMAD.MOV.U32 R55, RZ, RZ, R109 ;  /* 0x000000ffff377224 */ /* 0x000fc400078e006d */
[----:B------:R-:W-:-:S05]  /*7ffd0*/  IMAD.MOV.U32 R59, RZ, RZ, R111 ;  /* 0x000000ffff3b7224 */ /* 0x000fca00078e006f */
[----:B------:R1:W-:Y:S04]  /*7ffe0*/  STL [R1+0x53c4], R59 ;  /* 0x0053c43b01007387 */ /* 0x0003e80000100800 */
[----:B------:R1:W-:Y:S04]  /*7fff0*/  STL [R1+0x53c0], R58 ;  /* 0x0053c03a01007387 */ /* 0x0003e80000100800 */
[----:B------:R1:W-:Y:S04]  /*80000*/  STL [R1+0x53bc], R55 ;  /* 0x0053bc3701007387 */ /* 0x0003e80000100800 */
[----:B------:R1:W-:Y:S04]  /*80010*/  STL [R1+0x53b8], R54 ;  /* 0x0053b83601007387 */ /* 0x0003e80000100800 */
[----:B------:R-:W4:Y:S04]  /*80020*/  LDL.LU R164, [R1+0xbd0] ;  /* 0x000bd00001a47983 */ /* 0x000f280000300800 */
[----:B------:R-:W4:Y:S04]  /*80030*/  LDL.LU R165, [R1+0xbd4] ;  /* 0x000bd40001a57983 */ /* 0x000f280000300800 */
[----:B------:R-:W4:Y:S04]  /*80040*/  LDL.LU R166, [R1+0xbd8] ;  /* 0x000bd80001a67983 */ /* 0x000f280000300800 */
[----:B------:R-:W4:Y:S01]  /*80050*/  LDL.LU R167, [R1+0xbdc] ;  /* 0x000bdc0001a77983 */ /* 0x000f220000300800 */
[C---:B--2---:R-:W-:Y:S11]  /*80060*/  HMMA.1688.F32.TF32 R108, R244.reuse, R88, R236 ;  /* 0x00000058f46c723c */ /* 0x044ff600000810ec */
[----:B------:R-:W-:Y:S11]  /*80070*/  @!UPT UIADD3 URZ, URZ, URZ, URZ ;  /* 0x0000003f3f3ff290 */ /* 0x000ff6000fffe03f */
[----:B------:R-:W-:Y:S02]  /*80080*/  @!UPT UIADD3 URZ, URZ, URZ, URZ ;  /* 0x0000003f3f3ff290 */ /* 0x000fe4000fffe03f */
[----:B------:R-:W-:Y:S01]  /*80090*/  IMAD.MOV.U32 R38, RZ, RZ, R108 ;  /* 0x000000ffff267224 */ /* 0x000fe200078e006c */
[----:B------:R-:W-:Y:S01]  /*800a0*/  MOV R39, R109 ;  /* 0x0000006d00277202 */ /* 0x000fe20000000f00 */
[----:B------:R-:W-:Y:S02]  /*800b0*/  IMAD.MOV.U32 R42, RZ, RZ, R110 ;  /* 0x000000ffff2a7224 */ /* 0x000fe400078e006e */
[----:B------:R-:W-:Y:S02]  /*800c0*/  IMAD.MOV.U32 R43, RZ, RZ, R111 ;  /* 0x000000ffff2b7224 */ /* 0x000fe400078e006f */
[----:B---3--:R-:W-:Y:S03]  /*800d0*/  HMMA.1688.F32.TF32 R108, R244, R84, R240 ;  /* 0x00000054f46c723c */ /* 0x008fe600000810f0 */
[----:B------:R2:W-:Y:S04]  /*800e0*/  STL [R1+0x53d4], R43 ;  /* 0x0053d42b01007387 */ /* 0x0005e80000100800 */
[----:B------:R-:W-:Y:S04]  /*800f0*/  STL [R1+0x53d0], R42 ;  /* 0x0053d02a01007387 */ /* 0x000fe80000100800 */
[----:B------:R3:W-:Y:S04]  /*80100*/  STL [R1+0x53cc], R39 ;  /* 0x0053cc2701007387 */ /* 0x0007e80000100800 */
[----:B------:R1:W-:Y:S04]  /*80110*/  STL [R1+0x53c8], R38 ;  /* 0x0053c82601007387 */ /* 0x0003e80000100800 */
[----:B------:R-:W2:Y:S04]  /*80120*/  LDL.LU R240, [R1+0xbc0] ;  /* 0x000bc00001f07983 */ /* 0x000ea80000300800 */
[----:B------:R-:W2:Y:S04]  /*80130*/  LDL.LU R241, [R1+0xbc4] ;  /* 0x000bc40001f17983 */ /* 0x000ea80000300800 */
[----:B------:R-:W2:Y:S04]  /*80140*/  LDL.LU R242, [R1+0xbc8] ;  /* 0x000bc80001f27983 */ /* 0x000ea80000300800 */
[----:B------:R-:W2:Y:S01]  /*80150*/  LDL.LU R243, [R1+0xbcc] ;  /* 0x000bcc0001f37983 */ /* 0x000ea20000300800 */
[----:B------:R-:W-:Y:S01]  /*80160*/  MOV R35, R111 ;  /* 0x0000006f00237202 */ /* 0x000fe20000000f00 */
[----:B------:R-:W-:Y:S01]  /*80170*/  IMAD.MOV.U32 R34, RZ, RZ, R110 ;  /* 0x000000ffff227224 */ /* 0x000fe200078e006e */
[----:B------:R-:W-:Y:S01]  /*80180*/  MOV R30, R108 ;  /* 0x0000006c001e7202 */ /* 0x000fe20000000f00 */
[----:B------:R-:W-:-:S02]  /*80190*/  IMAD.MOV.U32 R31, RZ, RZ, R109 ;  /* 0x000000ffff1f7224 */ /* 0x000fc400078e006d */
[----:B------:R1:W-:Y:S04]  /*801a0*/  STL [R1+0x53e4], R35 ;  /* 0x0053e42301007387 */ /* 0x0003e80000100800 */
[----:B------:R1:W-:Y:S04]  /*801b0*/  STL [R1+0x53e0], R34 ;  /* 0x0053e02201007387 */ /* 0x0003e80000100800 */
[----:B------:R1:W-:Y:S04]  /*801c0*/  STL [R1+0x53dc], R31 ;  /* 0x0053dc1f01007387 */ /* 0x0003e80000100800 */
[----:B------:R1:W-:Y:S04]  /*801d0*/  STL [R1+0x53d8], R30 ;  /* 0x0053d81e01007387 */ /* 0x0003e80000100800 */
        /* <DEDUP_REMOVED lines=37> */
[----:B---3--:R-:W-:Y:S02]  /*80430*/  HMMA.1688.F32.TF32 R108, R244, R68, R236 ;  /* 0x00000044f46c723c */ /* 0x008fe400000810ec */
        /* <DEDUP_REMOVED lines=9> */
[----:B------:R-:W-:Y:S04]  /*804d0*/  STL [R1+0x5420], R10 ;  /* 0x0054200a01007387 */ /* 0x000fe80000100800 */
        /* <DEDUP_REMOVED lines=51> */
[----:B----4-:R-:W-:Y:S01]  /*80810*/  HMMA.1688.F32.TF32 R108, R244, R52, R248 ;  /* 0x00000034f46c723c */ /* 0x010fe200000810f8 */
[----:B------:R-:W3:Y:S04]  /*80820*/  LDL.LU R248, [R1+0xb10] ;  /* 0x000b100001f87983 */ /* 0x000ee80000300800 */
[----:B------:R-:W3:Y:S04]  /*80830*/  LDL.LU R249, [R1+0xb14] ;  /* 0x000b140001f97983 */ /* 0x000ee80000300800 */
[----:B------:R-:W3:Y:S04]  /*80840*/  LDL.LU R250, [R1+0xb18] ;  /* 0x000b180001fa7983 */ /* 0x000ee80000300800 */
[----:B------:R-:W3:Y:S04]  /*80850*/  LDL.LU R251, [R1+0xb1c] ;  /* 0x000b1c0001fb7983 */ /* 0x000ee80000300800 */
[----:B------:R-:W4:Y:S04]  /*80860*/  LDL.LU R180, [R1+0xb00] ;  /* 0x000b000001b47983 */ /* 0x000f280000300800 */
[----:B------:R-:W4:Y:S03]  /*80870*/  LDL.LU R181, [R1+0xb04] ;  /* 0x000b040001b57983 */ /* 0x000f260000300800 */
[----:B------:R-:W-:Y:S01]  /*80880*/  IMAD.MOV.U32 R59, RZ, RZ, R108 ;  /* 0x000000ffff3b7224 */ /* 0x000fe200078e006c */
[----:B------:R-:W-:Y:S01]  /*80890*/  MOV R58, R109 ;  /* 0x0000006d003a7202 */ /* 0x000fe20000000f00 */
[----:B------:R-:W-:Y:S01]  /*808a0*/  IMAD.MOV.U32 R55, RZ, RZ, R110 ;  /* 0x000000ffff377224 */ /* 0x000fe200078e006e */
[----:B------:R-:W4:Y:S01]  /*808b0*/  LDL.LU R182, [R1+0xb08] ;  /* 0x000b080001b67983 */ /* 0x000f220000300800 */
[----:B------:R-:W-:-:S02]  /*808c0*/  IMAD.MOV.U32 R54, RZ, RZ, R111 ;  /* 0x000000ffff367224 */ /* 0x000fc400078e006f */
[C---:B------:R-:W-:Y:S01]  /*808d0*/  HMMA.1688.F32.TF32 R108, R244.reuse, R48, R168 ;  /* 0x00000030f46c723c */ /* 0x040fe200000810a8 */
[----:B------:R-:W4:Y:S04]  /*808e0*/  LDL.LU R183, [R1+0xb0c] ;  /* 0x000b0c0001b77983 */ /* 0x000f280000300800 */
[----:B------:R-:W4:Y:S04]  /*808f0*/  LDL.LU R176, [R1+0xaf0] ;  /* 0x000af00001b07983 */ /* 0x000f280000300800 */
[----:B------:R-:W4:Y:S04]  /*80900*/  LDL.LU R177, [R1+0xaf4] ;  /* 0x000af40001b17983 */ /* 0x000f280000300800 */
[----:B------:R-:W4:Y:S04]  /*80910*/  LDL.LU R178, [R1+0xaf8] ;  /* 0x000af80001b27983 */ /* 0x000f280000300800 */
[----:B------:R-:W4:Y:S04]  /*80920*/  LDL.LU R179, [R1+0xafc] ;  /* 0x000afc0001b37983 */ /* 0x000f280000300800 */
[----:B------:R-:W4:Y:S03]  /*80930*/  LDL.LU R168, [R1+0xae0] ;  /* 0x000ae00001a87983 */ /* 0x000f260000300800 */
        /* <DEDUP_REMOVED lines=37> */
[----:B---3--:R-:W-:Y:S01]  /*80b90*/  HMMA.1688.F32.TF32 R108, R244, R28, R248 ;  /* 0x0000001cf46c723c */ /* 0x008fe200000810f8 */
        /* <DEDUP_REMOVED lines=12> */
[----:B------:R-:W-:-:S02]  /*80c60*/  IMAD.MOV.U32 R22, RZ, RZ, R111 ;  /* 0x000000ffff167224 */ /* 0x000fc400078e006f */
[C---:B----4-:R-:W-:Y:S01]  /*80c70*/  HMMA.1688.F32.TF32 R108, R244.reuse, R24, R180 ;  /* 0x00000018f46c723c */ /* 0x050fe200000810b4 */
        /* <DEDUP_REMOVED lines=25> */
[C---:B------:R-:W-:Y:S01]  /*80e10*/  HMMA.1688.F32.TF32 R108, R244.reuse, R12, R172 ;  /* 0x0000000cf46c723c */ /* 0x040fe200000810ac */
[----:B------:R-:W-:Y:S01]  /*80e20*/  IMAD.MOV.U32 R176, RZ, RZ, R140 ;  /* 0x000000ffffb07224 */ /* 0x000fe200078e008c */
[----:B------:R-:W-:Y:S06]  /*80e30*/  LDS R172, [R252+0x45080] ;  /* 0x04508000fcac7984 */ /* 0x000fec0000000800 */
[C---:B--2---:R-:W-:Y:S01]  /*80e40*/  HMMA.1688.F32.TF32 R248, R244.reuse, R8, R248 ;  /* 0x00000008f4f8723c */ /* 0x044fe200000810f8 */
[----:B------:R-:W-:Y:S01]  /*80e50*/  IMAD.MOV.U32 R179, RZ, RZ, R141 ;  /* 0x000000ffffb37224 */ /* 0x000fe200078e008d */
[----:B------:R-:W-:Y:S04]  /*80e60*/  LDS R174, [R252+0x45480] ;  /* 0x04548000fcae7984 */ /* 0x000fe80000000800 */
[----:B------:R-:W-:Y:S04]  /*80e70*/  LDS R173, [R215+0x45080] ;  /* 0x04508000d7ad7984 */ /* 0x000fe80000000800 */
[----:B------:R-:W1:Y:S01]  /*80e80*/  LDS R175, [R215+0x45480] ;  /* 0x04548000d7af7984 */ /* 0x000e620000000800 */
[----:B---3--:R-:W-:Y:S11]  /*80e90*/  HMMA.1688.F32.TF32 R244, R244, R4, R164 ;  /* 0x00000004f4f4723c */ /* 0x008ff600000810a4 */
[----:B------:R-:W-:Y:S01]  /*80ea0*/  @!UPT UIADD3 URZ, URZ, URZ, URZ ;  /* 0x0000003f3f3ff290 */ /* 0x000fe2000fffe03f */
[----:B------:R-:W-:Y:S04]  /*80eb0*/  STL.64 [R1+0x54d8], R250 ;  /* 0x0054d8fa01007387 */ /* 0x000fe80000100a00 */
[----:B------:R2:W-:Y:S07]  /*80ec0*/  STL.64 [R1+0x54d0], R248 ;  /* 0x0054d0f801007387 */ /* 0x0005ee0000100a00 */
[----:B------:R-:W-:Y:S04]  /*80ed0*/  STL.64 [R1+0x54e8], R246 ;  /* 0x0054e8f601007387 */ /* 0x000fe80000100a00 */
[----:B------:R3:W-:Y:S04]  /*80ee0*/  STL.64 [R1+0x54e0], R244 ;  /* 0x0054e0f401007387 */ /* 0x0007e80000100a00 */
[----:B------:R-:W2:Y:S01]  /*80ef0*/  LDL.LU R140, [R1+0x5660] ;  /* 0x00566000018c7983 */ /* 0x000ea20000300800 */
[----:B------:R-:W-:Y:S01]  /*80f00*/  MOV R83, R108 ;  /* 0x0000006c00537202 */ /* 0x000fe20000000f00 */
[----:B------:R-:W-:Y:S01]  /*80f10*/  IMAD.MOV.U32 R82, RZ, RZ, R109 ;  /* 0x000000ffff527224 */ /* 0x000fe200078e006d */
[----:B------:R-:W-:Y:S01]  /*80f20*/  MOV R78, R111 ;  /* 0x0000006f004e7202 */ /* 0x000fe20000000f00 */
[----:B------:R-:W-:-:S02]  /*80f30*/  IMAD.MOV.U32 R79, RZ, RZ, R110 ;  /* 0x000000ffff4f7224 */ /* 0x000fc400078e006e */
[----:B----4-:R-:W-:Y:S11]  /*80f40*/  HMMA.1688.F32.TF32 R108, R144, R124, R236 ;  /* 0x0000007c906c723c */ /* 0x010ff600000810ec */
[----:B------:R-:W-:Y:S11]  /*80f50*/  @!UPT UIADD3 URZ, URZ, URZ, URZ ;  /* 0x0000003f3f3ff290 */ /* 0x000ff6000fffe03f */
[----:B------:R-:W-:Y:S01]  /*80f60*/  @!UPT UIADD3 URZ, URZ, URZ, URZ ;  /* 0x0000003f3f3ff290 */ /* 0x000fe2000fffe03f */
[----:B------:R4:W-:Y:S04]  /*80f70*/  STL.64 [R1+0x350], R108 ;  /* 0x0003506c01007387 */ /* 0x0009e80000100a00 */
[----:B------:R1:W-:Y:S04]  /*80f80*/  STL.64 [R1+0x358], R110 ;  /* 0x0003586e01007387 */ /* 0x0003e80000100a00 */
        /* <DEDUP_REMOVED lines=8> */
[----:B------:R-:W4:Y:S04]  /*81010*/  LDL.LU R188, [R1+0x30] ;  /* 0x0000300001bc7983 */ /* 0x000f280000300800 */
[----:B------:R-:W4:Y:S04]  /*81020*/  LDL.LU R189, [R1+0x34] ;  /* 0x0000340001bd7983 */ /* 0x000f280000300800 */
[----:B------:R-:W4:Y:S01]  /*81030*/  LDL.LU R190, [R1+0x38] ;  /* 0x0000380001be7983 */ /* 0x000f220000300800 */
[----:B---3--:R-:W-:-:S03]  /*81040*/  IMAD.MOV.U32 R191, RZ, RZ, R141 ;  /* 0x000000ffffbf7224 */ /* 0x008fc600078e008d */
[----:B------:R-:W3:Y:S01]  /*81050*/  LDL.LU R141, [R1+0x5654] ;  /* 0x00565400018d7983 */ /* 0x000ee20000300800 */
[----:B--2---:R-:W-:-:S03]  /*81060*/  IMAD.MOV.U32 R232, RZ, RZ, R140 ;  /* 0x000000ffffe87224 */ /* 0x004fc600078e008c */
[----:B------:R-:W2:Y:S04]  /*81070*/  LDL.LU R140, [R1+0x5650] ;  /* 0x00565000018c7983 */ /* 0x000ea80000300800 */
[----:B------:R-:W4:Y:S04]  /*81080*/  LDL.LU R233, [R1+0x44] ;  /* 0x0000440001e97983 */ /* 0x000f280000300800 */
[----:B------:R-:W4:Y:S04]  /*81090*/  LDL.LU R234, [R1+0x48] ;  /* 0x0000480001ea7983 */ /* 0x000f280000300800 */
[----:B------:R-:W4:Y:S04]  /*810a0*/  LDL.LU R235, [R1+0x4c] ;  /* 0x00004c0001eb7983 */ /* 0x000f280000300800 */
[----:B------:R-:W4:Y:S01]  /*810b0*/  LDL.LU R196, [R1+0x60] ;  /* 0x0000600001c47983 */ /* 0x000f220000300800 */
[----:B---3--:R-:W-:-:S03]  /*810c0*/  MOV R197, R141 ;  /* 0x0000008d00c57202 */ /* 0x008fc60000000f00 */
[----:B------:R-:W3:Y:S01]  /*810d0*/  LDL.LU R141, [R1+0x564c] ;  /* 0x00564c00018d7983 */ /* 0x000ee20000300800 */
[----:B--2---:R-:W-:-:S03]  /*810e0*/  IMAD.MOV.U32 R198, RZ, RZ, R140 ;  /* 0x000000ffffc67224 */ /* 0x004fc600078e008c */
[----:B------:R-:W3:Y:S04]  /*810f0*/  LDL.LU R140, [R1+0x5648] ;  /* 0x00564800018c7983 */ /* 0x000ee80000300800 */
[----:B------:R-:W2:Y:S04]  /*81100*/  LDL.LU R199, [R1+0x6c] ;  /* 0x00006c0001c77983 */ /* 0x000ea80000300800 */
[----:B------:R-:W2:Y:S04]  /*81110*/  LDL.LU R200, [R1+0x70] ;  /* 0x0000700001c87983 */ /* 0x000ea80000300800 */
[----:B------:R-:W2:Y:S04]  /*81120*/  LDL.LU R201, [R1+0x74] ;  /* 0x0000740001c97983 */ /* 0x000ea80000300800 */
[----:B------:R-:W2:Y:S04]  /*81130*/  LDL.LU R202, [R1+0x78] ;  /* 0x0000780001ca7983 */ /* 0x000ea80000300800 */
[----:B------:R-:W2:Y:S04]  /*81140*/  LDL.LU R203, [R1+0x7c] ;  /* 0x00007c0001cb7983 */ /* 0x000ea80000300800 */
        /* <DEDUP_REMOVED lines=58> */
[----:B----4-:R-:W4:Y:S04]  /*814f0*/  LDL.LU R108, [R1+0xa80] ;  /* 0x000a8000016c7983 */ /* 0x010f280000300800 */
[----:B------:R-:W4:Y:S04]  /*81500*/  LDL.LU R109, [R1+0xa84] ;  /* 0x000a8400016d7983 */ /* 0x000f280000300800 */
[----:B-1----:R-:W4:Y:S04]  /*81510*/  LDL.LU R110, [R1+0xa88] ;  /* 0x000a8800016e7983 */ /* 0x002f280000300800 */
        /* <DEDUP_REMOVED lines=34> */
[----:B-1----:R-:W2:Y:S04]  /*81740*/  LDL.LU.64 R118, [R1+0x5640] ;  /* 0x0056400001767983 */ /* 0x002ea80000300a00 */
[----:B------:R-:W2:Y:S02]  /*81750*/  LDL.LU.64 R116, [R1+0x5638] ;  /* 0x0056380001747983 */ /* 0x000ea40000300a00 */
[C---:B--2---:R-:W-:Y:S11]  /*81760*/  HMMA.1688.F32.TF32 R112, R144.reuse, R116, R112 ;  /* 0x000000749070723c */ /* 0x044ff60000081070 */
[----:B------:R-:W-:Y:S11]  /*81770*/  @!UPT UIADD3 URZ, URZ, URZ, URZ ;  /* 0x0000003f3f3ff290 */ /* 0x000ff6000fffe03f */
[----:B------:R-:W-:Y:S01]  /*81780*/  @!UPT UIADD3 URZ, URZ, URZ, URZ ;  /* 0x0000003f3f3ff290 */ /* 0x000fe2000fffe03f */
[----:B------:R-:W-:Y:S04]  /*81790*/  STL.64 [R1+0x330], R112 ;  /* 0x0003307001007387 */ /* 0x000fe80000100a00 */
[----:B------:R1:W-:Y:S04]  /*817a0*/  STL.64 [R1+0x338], R114 ;  /* 0x0003387201007387 */ /* 0x0003e80000100a00 */
[----:B-1----:R-:W2:Y:S04]  /*817b0*/  LDL.LU.64 R114, [R1+0x5630] ;  /* 0x0056300001727983 */ /* 0x002ea80000300a00 */
[----:B------:R-:W4:Y:S02]  /*817c0*/  LDL.LU.64 R112, [R1+0x5628] ;  /* 0x0056280001707983 */ /* 0x000f240000300a00 */
[C---:B----4-:R-:W-:Y:S11]  /*817d0*/  HMMA.1688.F32.TF32 R108, R144.reuse, R112, R108 ;  /* 0x00000070906c723c */ /* 0x050ff6000008106c */
[----:B------:R-:W-:Y:S11]  /*817e0*/  @!UPT UIADD3 URZ, URZ, URZ, URZ ;  /* 0x0000003f3f3ff290 */ /* 0x000ff6000fffe03f */
[----:B------:R-:W-:Y:S01]  /*817f0*/  @!UPT UIADD3 URZ, URZ, URZ, URZ ;  /* 0x0000003f3f3ff290 */ /* 0x000fe2000fffe03f */
[----:B------:R-:W-:Y:S04]  /*81800*/  STL.64 [R1+0x320], R108 ;  /* 0x0003206c01007387 */ /* 0x000fe80000100a00 */
[----:B------:R1:W-:Y:S04]  /*81810*/  STL.64 [R1+0x328], R110 ;  /* 0x0003286e01007387 */ /* 0x0003e80000100a00 */
[----:B-1----:R-:W4:Y:S04]  /*81820*/  LDL.LU.64 R110, [R1+0x5620] ;  /* 0x00562000016e7983 */ /* 0x002f280000300a00 */
[----:B------:R-:W2:Y:S01]  /*81830*/  LDL.LU.64 R108, [R1+0x5618] ;  /* 0x00561800016c7983 */ /* 0x000ea20000300a00 */
[C---:B------:R-:W-:Y:S08]  /*81840*/  HMMA.1688.F32.TF32 R148, R144.reuse, R104, R148 ;  /* 0x000000689094723c */ /* 0x040ff00000081094 */
[C---:B------:R-:W-:Y:S08]  /*81850*/  HMMA.1688.F32.TF32 R164, R144.reuse, R100, R164 ;  /* 0x0000006490a4723c */ /* 0x040ff000000810a4 */
[C---:B---3--:R-:W-:Y:S08]  /*81860*/  HMMA.1688.F32.TF32 R236, R144.reuse, R96, R236 ;  /* 0x0000006090ec723c */ /* 0x048ff000000810ec */
[C---:B------:R-:W-:Y:S08]  /*81870*/  HMMA.1688.F32.TF32 R244, R144.reuse, R92, R244 ;  /* 0x0000005c90f4723c */ /* 0x040ff000000810f4 */
[C---:B------:R-:W-:Y:S08]  /*81880*/  HMMA.1688.F32.TF32 R248, R144.reuse, R88, R248 ;  /* 0x0000005890f8723c */ /* 0x040ff000000810f8 */
[C---:B------:R-:W-:Y:S08]  /*81890*/  HMMA.1688.F32.TF32 R136, R144.reuse, R84, R136 ;  /* 0x000000549088723c */ /* 0x040ff00000081088 */
[C---:B------:R-:W-:Y:S08]  /*818a0*/  HMMA.1688.F32.TF32 R156, R144.reuse, R68, R156 ;  /* 0x00000044909c723c */ /* 0x040ff0000008109c */
[C---:B--2---:R-:W-:Y:S11]  /*818b0*/  HMMA.1688.F32.TF32 R152, R144.reuse, R108, R152 ;  /* 0x0000006c9098723c */ /* 0x044ff60000081098 */
[----:B------:R-:W-:Y:S11]  /*818c0*/  @!UPT UIADD3 URZ, URZ, URZ, URZ ;  /* 0x0000003f3f3ff290 */ /* 0x000ff6000fffe03f */
[----:B------:R-:W-:Y:S01]  /*818d0*/  @!UPT UIADD3 URZ, URZ, URZ, URZ ;  /* 0x0000003f3f3ff290 */ /* 0x000fe2000fffe03f */
[----:B------:R1:W-:Y:S04]  /*818e0*/  STL.64 [R1+0x310], R152 ;  /* 0x0003109801007387 */ /* 0x0003e80000100a00 */
[----:B------:R-:W-:Y:S04]  /*818f0*/  STL.64 [R1+0x318], R154 ;  /* 0x0003189a01007387 */ /* 0x000fe80000100a00 */
[----:B-1----:R-:W2:Y:S04]  /*81900*/  LDL.LU.64 R152, [R1+0x5610] ;  /* 0x0056100001987983 */ /* 0x002ea80000300a00 */
[----:B------:R1:W-:Y:S04]  /*81910*/  STL.64 [R1+0x300], R148 ;  /* 0x0003009401007387 */ /* 0x0003e80000100a00 */
[----:B------:R-:W-:Y:S04]  /*81920*/  STL.64 [R1+0x308], R150 ;  /* 0x0003089601007387 */ /* 0x000fe80000100a00 */
[----:B-1----:R-:W3:Y:S04]  /*81930*/  LDL.LU.64 R148, [R1+0x5608] ;  /* 0x0056080001947983 */ /* 0x002ee80000300a00 */
[----:B------:R-:W-:Y:S04]  /*81940*/  STL.64 [R1+0x2f0], R164 ;  /* 0x0002f0a401007387 */ /* 0x000fe80000100a00 */
[----:B------:R1:W-:Y:S04]  /*81950*/  STL.64 [R1+0x2f8], R166 ;  /* 0x0002f8a601007387 */ /* 0x0003e80000100a00 */
[----:B-1----:R-:W2:Y:S04]  /*81960*/  LDL.LU.64 R166, [R1+0x5600] ;  /* 0x0056000001a67983 */ /* 0x002ea80000300a00 */
[----:B------:R-:W4:Y:S04]  /*81970*/  LDL.LU.64 R164, [R1+0x55f8] ;  /* 0x0055f80001a47983 */ /* 0x000f280000300a00 */
[----:B------:R-:W-:Y:S04]  /*81980*/  STL.64 [R1+0x2e0], R236 ;  /* 0x0002e0ec01007387 */ /* 0x000fe80000100a00 */
[----:B------:R1:W-:Y:S04]  /*81990*/  STL.64 [R1+0x2e8], R238 ;  /* 0x0002e8ee01007387 */ /* 0x0003e80000100a00 */
[----:B-1----:R-:W4:Y:S04]  /*819a0*/  LDL.LU.64 R238, [R1+0x55f0] ;  /* 0x0055f00001ee7983 */ /* 0x002f280000300a00 */
[----:B------:R-:W4:Y:S04]  /*819b0*/  LDL.LU.64 R236, [R1+0x55e8] ;  /* 0x0055e80001ec7983 */ /* 0x000f280000300a00 */
[----:B------:R-:W-:Y:S04]  /*819c0*/  STL.64 [R1+0x2d0], R244 ;  /* 0x0002d0f401007387 */ /* 0x000fe80000100a00 */
[----:B------:R1:W-:Y:S04]  /*819d0*/  STL.64 [R1+0x2d8], R246 ;  /* 0x0002d8f601007387 */ /* 0x0003e80000100a00 */
[----:B------:R-:W-:Y:S04]  /*819e0*/  STL.64 [R1+0x130], R248 ;  /* 0x000130f801007387 */ /* 0x000fe80000100a00 */
[----:B------:R-:W-:Y:S01]  /*819f0*/  STL.64 [R1+0x138], R250 ;  /* 0x000138fa01007387 */ /* 0x000fe20000100a00 */
[C---:B-1----:R-:W-:Y:S03]  /*81a00*/  HMMA.1688.F32.TF32 R244, R144.reuse, R80, R132 ;  /* 0x0000005090f4723c */ /* 0x042fe60000081084 */
[----:B------:R-:W-:Y:S04]  /*81a10*/  STL.64 [R1+0x120], R136 ;  /* 0x0001208801007387 */ /* 0x000fe80000100a00 */
[----:B------:R1:W-:Y:S01]  /*81a20*/  STL.64 [R1+0x128], R138 ;  /* 0x0001288a01007387 */ /* 0x0003e20000100a00 */
[C---:B------:R-:W-:Y:S08]  /*81a30*/  HMMA.1688.F32.TF32 R132, R144.reuse, R76, R160 ;  /* 0x0000004c9084723c */ /* 0x040ff000000810a0 */
[C---:B-1----:R-:W-:Y:S07]  /*81a40*/  HMMA.1688.F32.TF32 R136, R144.reuse, R72, R224 ;  /* 0x000000489088723c */ /* 0x042fee00000810e0 */
[----:B------:R-:W-:Y:S04]  /*81a50*/  STL.64 [R1+0x110], R244 ;  /* 0x000110f401007387 */ /* 0x000fe80000100a00 */
[----:B------:R-:W-:Y:S04]  /*81a60*/  STL.64 [R1+0x118], R246 ;  /* 0x000118f601007387 */ /* 0x000fe80000100a00 */
        /* <DEDUP_REMOVED lines=14> */
[C---:B------:R-:W-:Y:S02]  /*81b50*/  HMMA.1688.F32.TF32 R136, R144.reuse, R48, R204 ;  /* 0x000000309088723c */ /* 0x040fe400000810cc */
[----:B------:R-:W-:Y:S04]  /*81b60*/  STL.64 [R1+0xb0], R156 ;  /* 0x0000b09c01007387 */ /* 0x000fe80000100a00 */
[----:B------:R-:W-:Y:S02]  /*81b70*/  STL.64 [R1+0xb8], R158 ;  /* 0x0000b89e01007387 */ /* 0x000fe40000100a00 */
[C---:B------:R-:W-:Y:S07]  /*81b80*/  HMMA.1688.F32.TF32 R140, R144.reuse, R44, R140 ;  /* 0x0000002c908c723c */ /* 0x040fee000008108c */
        /* <DEDUP_REMOVED lines=16> */
[----:B------:R1:W-:Y:S09]  /*81c90*/  STL.64 [R1+0x58], R142 ;  /* 0x0000588e01007387 */ /* 0x0003f20000100a00 */
        /* <DEDUP_REMOVED lines=8> */
[----:B------:R1:W-:Y:S02]  /*81d20*/  STL.64 [R1+0x28], R142 ;  /* 0x0000288e01007387 */ /* 0x0003e40000100a00 */
[----:B-1----:R-:W-:Y:S11]  /*81d30*/  HMMA.1688.F32.TF32 R140, R144, R8, R168 ;  /* 0x00000008908c723c */ /* 0x002ff600000810a8 */
[----:B------:R-:W-:Y:S04]  /*81d40*/  @!UPT UIADD3 URZ, URZ, URZ, URZ ;  /* 0x0000003f3f3ff290 */ /* 0x000fe8000fffe03f */
[----:B------:R-:W-:Y:S04]  /*81d50*/  STL.64 [R1+0x5248], R138 ;  /* 0x0052488a01007387 */ /* 0x000fe80000100a00 */
[----:B------:R1:W-:Y:S01]  /*81d60*/  STL.64 [R1+0x10], R132 ;  /* 0x0000108401007387 */ /* 0x0003e20000100a00 */
[----:B---3--:R-:W-:-:S03]  /*81d70*/  IMAD.MOV.U32 R170, RZ, RZ, R148 ;  /* 0x000000ffffaa7224 */ /* 0x008fc600078e0094 */
[----:B------:R3:W-:Y:S04]  /*81d80*/  STL.64 [R1+0x18], R134 ;  /* 0x0000188601007387 */ /* 0x0007e80000100a00 */
[----:B------:R1:W-:Y:S01]  /*81d90*/  STL.64 [R1+0x5240], R136 ;  /* 0x0052408801007387 */ /* 0x0003e20000100a00 */
[----:B--2---:R-:W-:Y:S01]  /*81da0*/  IMAD.MOV.U32 R168, RZ, RZ, R166 ;  /* 0x000000ffffa87224 */ /* 0x004fe200078e00a6 */
[----:B------:R-:W-:Y:S02]  /*81db0*/  MOV R169, R167 ;  /* 0x000000a700a97202 */ /* 0x000fe40000000f00 */
[----:B------:R-:W2:Y:S01]  /*81dc0*/  LDL.LU R166, [R1+0x55e4] ;  /* 0x0055e40001a67983 */ /* 0x000ea20000300800 */
[----:B----4-:R-:W-:-:S03]  /*81dd0*/  IMAD.MOV.U32 R171, RZ, RZ, R165 ;  /* 0x000000ffffab7224 */ /* 0x010fc600078e00a5 */
[----:B------:R-:W4:Y:S04]  /*81de0*/  LDL.LU R167, [R1+0x55e0] ;  /* 0x0055e00001a77983 */ /* 0x000f280000300800 */
[----:B------:R-:W3:Y:S04]  /*81df0*/  LDL.LU R148, [R1+0x55dc] ;  /* 0x0055dc0001947983 */ /* 0x000ee80000300800 */
[----:B------:R-:W3:Y:S01]  /*81e00*/  LDL.LU R165, [R1+0x55d8] ;  /* 0x0055d80001a57983 */ /* 0x000ee20000300800 */
[----:B------:R-:W-:Y:S01]  /*81e10*/  IMAD.MOV.U32 R180, RZ, RZ, R152 ;  /* 0x000000ffffb47224 */ /* 0x000fe200078e0098 */
[----:B------:R-:W-:Y:S01]  /*81e20*/  MOV R182, R164 ;  /* 0x000000a400b67202 */ /* 0x000fe20000000f00 */
[----:B------:R-:W-:-:S02]  /*81e30*/  IMAD.MOV.U32 R181, RZ, RZ, R153 ;  /* 0x000000ffffb57224 */ /* 0x000fc400078e0099 */
[----:B------:R-:W-:Y:S02]  /*81e40*/  IMAD.MOV.U32 R183, RZ, RZ, R149 ;  /* 0x000000ffffb77224 */ /* 0x000fe400078e0095 */
[----:B------:R-:W-:Y:S01]  /*81e50*/  IMAD.MOV.U32 R178, RZ, RZ, R239 ;  /* 0x000000ffffb27224 */ /* 0x000fe200078e00ef */
[----:B------:R-:W-:Y:S02]  /*81e60*/  MOV R179, R238 ;  /* 0x000000ee00b37202 */ /* 0x000fe40000000f00 */
[----:B------:R-:W-:Y:S01]  /*81e70*/  MOV R176, R236 ;  /* 0x000000ec00b07202 */ /* 0x000fe20000000f00 */
[----:B------:R-:W-:Y:S01]  /*81e80*/  IMAD.MOV.U32 R177, RZ, RZ, R237 ;  /* 0x000000ffffb17224 */ /* 0x000fe200078e00ed */
        /* <DEDUP_REMOVED lines=8> */
[----:B--2---:R-:W-:-:S02]  /*81f10*/  IMAD.MOV.U32 R187, RZ, RZ, R166 ;  /* 0x000000ffffbb7224 */ /* 0x004fc400078e00a6 */
[----:B----4-:R-:W-:Y:S01]  /*81f20*/  IMAD.MOV.U32 R186, RZ, RZ, R167 ;  /* 0x000000ffffba7224 */ /* 0x010fe200078e00a7 */
[----:B---3--:R-:W-:Y:S01]  /*81f30*/  MOV R185, R148 ;  /* 0x0000009400b97202 */ /* 0x008fe20000000f00 */
[----:B------:R-:W-:Y:S02]  /*81f40*/  IMAD.MOV.U32 R184, RZ, RZ, R165 ;  /* 0x000000ffffb87224 */ /* 0x000fe400078e00a5 */
[----:B------:R-:W2:Y:S04]  /*81f50*/  LDL.LU R165, [R1+0x55b4] ;  /* 0x0055b40001a57983 */ /* 0x000ea80000300800 */
[----:B------:R-:W3:Y:S04]  /*81f60*/  LDL.LU R148, [R1+0x55b0] ;  /* 0x0055b00001947983 */ /* 0x000ee80000300800 */
[----:B------:R-:W4:Y:S04]  /*81f70*/  LDL.LU R167, [R1+0x55ac] ;  /* 0x0055ac0001a77983 */ /* 0x000f280000300800 */
[----:B------:R-:W4:Y:S01]  /*81f80*/  LDL.LU R166, [R1+0x55a8] ;  /* 0x0055a80001a67983 */ /* 0x000f220000300800 */
[----:B------:R-:W-:Y:S01]  /*81f90*/  MOV R191, R236 ;  /* 0x000000ec00bf7202 */ /* 0x000fe20000000f00 */
        /* <DEDUP_REMOVED lines=13> */
[----:B------:R-:W4:Y:S04]  /*82070*/  LDL.LU R153, [R1+0x558c] ;  /* 0x00558c0001997983 */ /* 0x000f280000300800 */
[----:B------:R-:W4:Y:S01]  /*82080*/  LDL.LU R152, [R1+0x5588] ;  /* 0x0055880001987983 */ /* 0x000f220000300800 */
[----:B--2---:R-:W-:Y:S02]  /*82090*/  IMAD.MOV.U32 R199, RZ, RZ, R165 ;  /* 0x000000ffffc77224 */ /* 0x004fe400078e00a5 */
[----:B---3--:R-:W-:Y:S01]  /*820a0*/  IMAD.MOV.U32 R198, RZ, RZ, R148 ;  /* 0x000000ffffc67224 */ /* 0x008fe200078e0094 */
[----:B----4-:R-:W-:Y:S01]  /*820b0*/  MOV R197, R167 ;  /* 0x000000a700c57202 */ /* 0x010fe20000000f00 */
[----:B------:R-:W-:-:S02]  /*820c0*/  IMAD.MOV.U32 R196, RZ, RZ, R166 ;  /* 0x000000ffffc47224 */ /* 0x000fc400078e00a6 */
[----:B------:R-:W2:Y:S04]  /*820d0*/  LDL.LU R166, [R1+0x5584] ;  /* 0x0055840001a67983 */ /* 0x000ea80000300800 */
[----:B------:R-:W3:Y:S04]  /*820e0*/  LDL.LU R167, [R1+0x5580] ;  /* 0x0055800001a77983 */ /* 0x000ee80000300800 */
[----:B------:R-:W4:Y:S04]  /*820f0*/  LDL.LU R148, [R1+0x557c] ;  /* 0x00557c0001947983 */ /* 0x000f280000300800 */
[----:B------:R-:W4:Y:S01]  /*82100*/  LDL.LU R165, [R1+0x5578] ;  /* 0x0055780001a57983 */ /* 0x000f220000300800 */
[----:B------:R-:W-:Y:S01]  /*82110*/  MOV R207, R149 ;  /* 0x0000009500cf7202 */ /* 0x000fe20000000f00 */
[----:B------:R-:W-:Y:S01]  /*82120*/  IMAD.MOV.U32 R206, RZ, RZ, R164 ;  /* 0x000000ffffce7224 */ /* 0x000fe200078e00a4 */
[----:B------:R-:W-:-:S02]  /*82130*/  MOV R204, R153 ;  /* 0x0000009900cc7202 */ /* 0x000fc40000000f00 */
[----:B------:R-:W4:Y:S01]  /*82140*/  LDL.LU R153, [R1+0x5574] ;  /* 0x0055740001997983 */ /* 0x000f220000300800 */
[----:B------:R-:W-:-:S03]  /*82150*/  IMAD.MOV.U32 R205, RZ, RZ, R152 ;  /* 0x000000ffffcd7224 */ /* 0x000fc600078e0098 */
        /* <DEDUP_REMOVED lines=10> */
[----:B------:R-:W2:Y:S04]  /*82200*/  LDL.LU R166, [R1+0x5558] ;  /* 0x0055580001a67983 */ /* 0x000ea80000300800 */
[----:B------:R-:W3:Y:S04]  /*82210*/  LDL.LU R154, [R1+0x848] ;  /* 0x00084800019a7983 */ /* 0x000ee80000300800 */
[----:B------:R-:W3:Y:S04]  /*82220*/  LDL.LU R155, [R1+0x84c] ;  /* 0x00084c00019b7983 */ /* 0x000ee80000300800 */
[----:B------:R-:W3:Y:S04]  /*82230*/  LDL.LU R224, [R1+0x860] ;  /* 0x0008600001e07983 */ /* 0x000ee80000300800 */
[----:B------:R-:W3:Y:S01]  /*82240*/  LDL.LU R225, [R1+0x864] ;  /* 0x0008640001e17983 */ /* 0x000ee20000300800 */
[----:B----4-:R-:W-:Y:S01]  /*82250*/  MOV R227, R167 ;  /* 0x000000a700e37202 */ /* 0x010fe20000000f00 */
[----:B--2---:R-:W-:-:S02]  /*82260*/  IMAD.MOV.U32 R226, RZ, RZ, R166 ;  /* 0x000000ffffe27224 */ /* 0x004fc400078e00a6 */
[----:B------:R-:W2:Y:S04]  /*82270*/  LDL.LU R166, [R1+0x5554] ;  /* 0x0055540001a67983 */ /* 0x000ea80000300800 */
[----:B------:R-:W4:Y:S04]  /*82280*/  LDL.LU R167, [R1+0x5550] ;  /* 0x0055500001a77983 */ /* 0x000f280000300800 */
[----:B------:R-:W4:Y:S04]  /*82290*/  LDL.LU R160, [R1+0x870] ;  /* 0x0008700001a07983 */ /* 0x000f280000300800 */
[----:B------:R-:W4:Y:S04]  /*822a0*/  LDL.LU R161, [R1+0x874] ;  /* 0x0008740001a17983 */ /* 0x000f280000300800 */
[----:B------:R-:W4:Y:S04]  /*822b0*/  LDL.LU R162, [R1+0x878] ;  /* 0x0008780001a27983 */ /* 0x000f280000300800 */
[----:B------:R-:W4:Y:S04]  /*822c0*/  LDL.LU R163, [R1+0x87c] ;  /* 0x00087c0001a37983 */ /* 0x000f280000300800 */
[----:B-1----:R-:W4:Y:S04]  /*822d0*/  LDL.LU R132, [R1+0x880] ;  /* 0x0008800001847983 */ /* 0x002f280000300800 */
[----:B------:R-:W4:Y:S01]  /*822e0*/  LDL.LU R133, [R1+0x884] ;  /* 0x0008840001857983 */ /* 0x000f220000300800 */
[----:B---3--:R-:W-:Y:S01]  /*822f0*/  MOV R216, R165 ;  /* 0x000000a500d87202 */ /* 0x008fe20000000f00 */
[----:B------:R-:W-:Y:S01]  /*82300*/  IMAD.MOV.U32 R217, RZ, RZ, R148 ;  /* 0x000000ffffd97224 */ /* 0x000fe200078e0094 */
[----:B------:R-:W-:Y:S01]  /*82310*/  MOV R219, R164 ;  /* 0x000000a400db7202 */ /* 0x000fe20000000f00 */
[----:B------:R-:W-:-:S02]  /*82320*/  IMAD.MOV.U32 R218, RZ, RZ, R149 ;  /* 0x000000ffffda7224 */ /* 0x000fc400078e0095 */
[----:B--2---:R-:W-:Y:S02]  /*82330*/  IMAD.MOV.U32 R135, RZ, RZ, R166 ;  /* 0x000000ffff877224 */ /* 0x004fe400078e00a6 */
[----:B----4-:R-:W-:Y:S02]  /*82340*/  IMAD.MOV.U32 R134, RZ, RZ, R167 ;  /* 0x000000ffff867224 */ /* 0x010fe400078e00a7 */
[----:B------:R-:W2:Y:S04]  /*82350*/  LDL.LU R167, [R1+0x554c] ;  /* 0x00554c0001a77983 */ /* 0x000ea80000300800 */
        /* <DEDUP_REMOVED lines=8> */
[----:B------:R-:W2:Y:S01]  /*823e0*/  LDL.LU R164, [R1+0x5538] ;  /* 0x0055380001a47983 */ /* 0x000ea20000300800 */
[----:B------:R-:W-:Y:S01]  /*823f0*/  IMAD.MOV.U32 R200, RZ, RZ, R236 ;  /* 0x000000ffffc87224 */ /* 0x000fe200078e00ec */
[----:B------:R-:W-:Y:S01]  /*82400*/  MOV R202, R239 ;  /* 0x000000ef00ca7202 */ /* 0x000fe20000000f00 */
[----:B------:R-:W-:Y:S01]  /*82410*/  IMAD.MOV.U32 R201, RZ, RZ, R237 ;  /* 0x000000ffffc97224 */ /* 0x000fe200078e00ed */
[----:B------:R-:W3:Y:S01]  /*82420*/  LDL.LU R236, [R1+0x5534] ;  /* 0x0055340001ec7983 */ /* 0x000ee20000300800 */
[----:B------:R-:W-:-:S03]  /*82430*/  IMAD.MOV.U32 R203, RZ, RZ, R238 ;  /* 0x000000ffffcb7224 */ /* 0x000fc600078e00ee */
        /* <DEDUP_REMOVED lines=8> */
[----:B---3--:R-:W-:Y:S01]  /*824c0*/  MOV R231, R236 ;  /* 0x000000ec00e77202 */ /* 0x008fe20000000f00 */
[----:B----4-:R-:W-:Y:S01]  /*824d0*/  IMAD.MOV.U32 R230, RZ, RZ, R237 ;  /* 0x000000ffffe67224 */ /* 0x010fe200078e00ed */
[----:B------:R-:W-:Y:S02]  /*824e0*/  MOV R228, R239 ;  /* 0x000000ef00e47202 */ /* 0x000fe40000000f00 */
[----:B------:R-:W3:Y:S01]  /*824f0*/  LDL.LU R239, [R1+0x5520] ;  /* 0x0055200001ef7983 */ /* 0x000ee20000300800 */
[----:B------:R-:W-:-:S03]  /*82500*/  IMAD.MOV.U32 R229, RZ, RZ, R238 ;  /* 0x000000ffffe57224 */ /* 0x000fc600078e00ee */
[----:B------:R-:W4:Y:S04]  /*82510*/  LDL.LU R238, [R1+0x551c] ;  /* 0x00551c0001ee7983 */ /* 0x000f280000300800 */
[----:B------:R-:W3:Y:S04]  /*82520*/  LDL.LU R237, [R1+0x5518] ;  /* 0x0055180001ed7983 */ /* 0x000ee80000300800 */
[----:B------:R-:W4:Y:S04]  /*82530*/  LDL.LU R236, [R1+0x5514] ;  /* 0x0055140001ec7983 */ /* 0x000f280000300800 */
[----:B------:R-:W4:Y:S01]  /*82540*/  LDL.LU R156, [R1+0x900] ;  /* 0x00090000019c7983 */ /* 0x000f220000300800 */
[----:B--2---:R-:W-:-:S03]  /*82550*/  IMAD.MOV.U32 R157, RZ, RZ, R164 ;  /* 0x000000ffff9d7224 */ /* 0x004fc600078e00a4 */
[----:B------:R-:W2:Y:S04]  /*82560*/  LDL.LU R164, [R1+0x5510] ;  /* 0x0055100001a47983 */ /* 0x000ea80000300800 */
[----:B------:R-:W2:Y:S04]  /*82570*/  LDL.LU R158, [R1+0x908] ;  /* 0x00090800019e7983 */ /* 0x000ea80000300800 */
[----:B------:R-:W2:Y:S04]  /*82580*/  LDL.LU R159, [R1+0x90c] ;  /* 0x00090c00019f7983 */ /* 0x000ea80000300800 */
[----:B------:R-:W2:Y:S04]  /*82590*/  LDL.LU R248, [R1+0x920] ;  /* 0x0009200001f87983 */ /* 0x000ea80000300800 */
[----:B------:R-:W2:Y:S04]  /*825a0*/  LDL.LU R249, [R1+0x924] ;  /* 0x0009240001f97983 */ /* 0x000ea80000300800 */
[----:B------:R-:W2:Y:S01]  /*825b0*/  LDL.LU R250, [R1+0x928] ;  /* 0x0009280001fa7983 */ /* 0x000ea20000300800 */
[----:B---3--:R-:W-:Y:S01]  /*825c0*/  IMAD.MOV.U32 R221, RZ, RZ, R237 ;  /* 0x000000ffffdd7224 */ /* 0x008fe200078e00ed */
[----:B----4-:R-:W-:Y:S01]  /*825d0*/  MOV R220, R236 ;  /* 0x000000ec00dc7202 */ /* 0x010fe20000000f00 */
[----:B------:R-:W-:Y:S01]  /*825e0*/  IMAD.MOV.U32 R222, RZ, RZ, R238 ;  /* 0x000000ffffde7224 */ /* 0x000fe200078e00ee */
[----:B------:R-:W-:Y:S01]  /*825f0*/  MOV R223, R239 ;  /* 0x000000ef00df7202 */ /* 0x000fe20000000f00 */
[----:B--2---:R-:W-:-:S02]  /*82600*/  IMAD.MOV.U32 R251, RZ, RZ, R164 ;  /* 0x000000fffffb7224 */ /* 0x004fc400078e00a4 */
        /* <DEDUP_REMOVED lines=9> */
[----:B------:R1:W-:Y:S04]  /*826a0*/  STL.64 [R1+0x5258], R142 ;  /* 0x0052588e01007387 */ /* 0x0003e80000100a00 */
[----:B------:R1:W-:Y:S02]  /*826b0*/  STL.64 [R1+0x5250], R140 ;  /* 0x0052508c01007387 */ /* 0x0003e40000100a00 */
[----:B-1----:R-:W-:Y:S01]  /*826c0*/  MOV R142, R167 ;  /* 0x000000a7008e7202 */ /* 0x002fe20000000f00 */
[----:B------:R-:W-:-:S02]  /*826d0*/  IMAD.MOV.U32 R140, RZ, RZ, R165 ;  /* 0x000000ffff8c7224 */ /* 0x000fc400078e00a5 */
[----:B------:R-:W2:Y:S01]  /*826e0*/  LDL.LU R165, [R1+0x54f8] ;  /* 0x0054f80001a57983 */ /* 0x000ea20000300800 */
[----:B------:R-:W-:-:S03]  /*826f0*/  IMAD.MOV.U32 R141, RZ, RZ, R166 ;  /* 0x000000ffff8d7224 */ /* 0x000fc600078e00a6 */
[----:B------:R-:W2:Y:S04]  /*82700*/  LDL.LU R166, [R1+0x54f4] ;  /* 0x0054f40001a67983 */ /* 0x000ea80000300800 */
[----:B------:R-:W2:Y:S01]  /*82710*/  LDL.LU R167, [R1+0x54f0] ;  /* 0x0054f00001a77983 */ /* 0x000ea20000300800 */
[C---:B------:R-:W-:Y:S03]  /*82720*/  HMMA.1688.F32.TF32 R240, R144.reuse, R128, R240 ;  /* 0x0000008090f0723c */ /* 0x040fe600000810f0 */
[----:B------:R-:W2:Y:S05]  /*82730*/  LDL.LU R143, [R1+0x8ac] ;  /* 0x0008ac00018f7983 */ /* 0x000eaa0000300800 */
[----:B----4-:R-:W-:Y:S01]  /*82740*/  HMMA.1688.F32.TF32 R144, R144, R4, R236 ;  /* 0x000000049090723c */ /* 0x010fe200000810ec */
[----:B------:R-:W-:Y:S04]  /*82750*/  LDS R236, [R214+0x45080] ;  /* 0x04508000d6ec7984 */ /* 0x000fe80000000800 */
[----:B------:R-:W-:Y:S03]  /*82760*/  LDS R238, [R214+0x45480] ;  /* 0x04548000d6ee7984 */ /* 0x000fe60000000800 */
[----:B---3--:R-:W-:Y:S01]  /*82770*/  HMMA.1688.F32.TF32 R244, R172, R124, R244 ;  /* 0x0000007cacf4723c */ /* 0x008fe200000810f4 */
[----:B------:R-:W-:Y:S04]  /*82780*/  LDS R237, [R2+0x45080] ;  /* 0x0450800002ed7984 */ /* 0x000fe80000000800 */
[----:B------:R-:W1:Y:S10]  /*82790*/  LDS R239, [R2+0x45480] ;  /* 0x0454800002ef7984 */ /* 0x000e740000000800 */
[----:B------:R3:W-:Y:S02]  /*827a0*/  STL.64 [R1+0x5268], R146 ;  /* 0x0052689201007387 */ /* 0x0007e40000100a00 */
[----:B---3--:R-:W-:-:S02]  /*827b0*/  IMAD.MOV.U32 R146, RZ, RZ, R149 ;  /* 0x000000ffff927224 */ /* 0x008fc400078e0095 */
[----:B------:R-:W-:Y:S02]  /*827c0*/  IMAD.MOV.U32 R147, RZ, RZ, R148 ;  /* 0x000000ffff937224 */ /* 0x000fe400078e0094 */
[C---:B--2---:R-:W-:Y:S01]  /*827d0*/  HMMA.1688.F32.TF32 R148, R172.reuse, R128, R164 ;  /* 0x00000080ac94723c */ /* 0x044fe200000810a4 */
[----:B------:R2:W-:Y:S04]  /*827e0*/  STL.64 [R1+0x5260], R144 ;  /* 0x0052609001007387 */ /* 0x0005e80000100a00 */
[----:B--2---:R-:W2:Y:S04]  /*827f0*/  LDL.LU R144, [R1+0x8b0] ;  /* 0x0008b00001907983 */ /* 0x004ea80000300800 */
[----:B------:R-:W2:Y:S04]  /*82800*/  LDL.LU R145, [R1+0x8b4] ;  /* 0x0008b40001917983 */ /* 0x000ea80000300800 */
[----:B------:R-:W3:Y:S04]  /*82810*/  LDL.LU R164, [R1+0x8c0] ;  /* 0x0008c00001a47983 */ /* 0x000ee80000300800 */
[----:B------:R-:W3:Y:S04]  /*82820*/  LDL.LU R165, [R1+0x8c4] ;  /* 0x0008c40001a57983 */ /* 0x000ee80000300800 */
[----:B------:R-:W3:Y:S04]  /*82830*/  LDL.LU R166, [R1+0x8c8] ;  /* 0x0008c80001a67983 */ /* 0x000ee80000300800 */
[----:B------:R-:W3:Y:S04]  /*82840*/  LDL.LU R167, [R1+0x8cc] ;  /* 0x0008cc0001a77983 */ /* 0x000ee80000300800 */
[----:B------:R-:W-:Y:S04]  /*82850*/  STL.64 [R1+0x5278], R150 ;  /* 0x0052789601007387 */ /* 0x000fe80000100a00 */
[----:B------:R4:W-:Y:S04]  /*82860*/  STL.64 [R1+0x5270], R148 ;  /* 0x0052709401007387 */ /* 0x0009e80000100a00 */
[----:B----4-:R-:W4:Y:S04]  /*82870*/  LDL.LU R148, [R1+0x8d0] ;  /* 0x0008d00001947983 */ /* 0x010f280000300800 */
[----:B------:R-:W4:Y:S04]  /*82880*/  LDL.LU R149, [R1+0x8d4] ;  /* 0x0008d40001957983 */ /* 0x000f280000300800 */
[----:B------:R-:W4:Y:S04]  /*82890*/  LDL.LU R150, [R1+0x8d8] ;  /* 0x0008d80001967983 */ /* 0x000f280000300800 */
[----:B------:R-:W4:Y:S01]  /*828a0*/  LDL.LU R151, [R1+0x8dc] ;  /* 0x0008dc0001977983 */ /* 0x000f220000300800 */
[C---:B------:R-:W-:Y:S08]  /*828b0*/  HMMA.1688.F32.TF32 R248, R172.reuse, R120, R248 ;  /* 0x00000078acf8723c */ /* 0x040ff000000810f8 */
[C---:B------:R-:W-:Y:S08]  /*828c0*/  HMMA.1688.F32.TF32 R220, R172.reuse, R116, R220 ;  /* 0x00000074acdc723c */ /* 0x040ff000000810dc */
[C---:B------:R-:W-:Y:S08]  /*828d0*/  HMMA.1688.F32.TF32 R156, R172.reuse, R112, R156 ;  /* 0x00000070ac9c723c */ /* 0x040ff0000008109c */
[C---:B------:R-:W-:Y:S01]  /*828e0*/  HMMA.1688.F32.TF32 R228, R172.reuse, R108, R228 ;  /* 0x0000006cace4723c */ /* 0x040fe200000810e4 */
[----:B------:R-:W-:Y:S07]  /*828f0*/  STL.64 [R1+0x2c0], R244 ;  /* 0x0002c0f401007387 */ /* 0x000fee0000100a00 */
[C---:B------:R-:W-:Y:S01]  /*82900*/  HMMA.1688.F32.TF32 R232, R172.reuse, R104, R232 ;  /* 0x00000068ace8723c */ /* 0x040fe200000810e8 */
        /* <DEDUP_REMOVED lines=11> */
[----:B------:R1:W-:Y:S04]  /*829c0*/  STL.64 [R1+0x290], R156 ;  /* 0x0002909c01007387 */ /* 0x0003e80000100a00 */
[----:B------:R-:W-:Y:S04]  /*829d0*/  STL.64 [R1+0x298], R158 ;  /* 0x0002989e01007387 */ /* 0x000fe80000100a00 */
[----:B-1----:R-:W2:Y:S04]  /*829e0*/  LDL.LU.64 R156, [R1+0x54b8] ;  /* 0x0054b800019c7983 */ /* 0x002ea80000300a00 */
[----:B------:R-:W-:Y:S04]  /*829f0*/  STL.64 [R1+0x280], R228 ;  /* 0x000280e401007387 */ /* 0x000fe80000100a00 */
[----:B------:R1:W-:Y:S04]  /*82a00*/  STL.64 [R1+0x288], R230 ;  /* 0x000288e601007387 */ /* 0x0003e80000100a00 */
[----:B-1----:R-:W2:Y:S04]  /*82a10*/  LDL.LU.64 R230, [R1+0x54b0] ;  /* 0x0054b00001e67983 */ /* 0x002ea80000300a00 */
[----:B------:R-:W2:Y:S04]  /*82a20*/  LDL.LU.64 R228, [R1+0x54a8] ;  /* 0x0054a80001e47983 */ /* 0x000ea80000300a00 */
[----:B------:R-:W-:Y:S04]  /*82a30*/  STL.64 [R1+0x270], R232 ;  /* 0x000270e801007387 */ /* 0x000fe80000100a00 */
[----:B------:R1:W-:Y:S04]  /*82a40*/  STL.64 [R1+0x278], R234 ;  /* 0x000278ea01007387 */ /* 0x0003e80000100a00 */
[----:B-1----:R-:W2:Y:S04]  /*82a50*/  LDL.LU.64 R234, [R1+0x54a0] ;  /* 0x0054a00001ea7983 */ /* 0x002ea80000300a00 */
[----:B------:R-:W2:Y:S01]  /*82a60*/  LDL.LU.64 R232, [R1+0x5498] ;  /* 0x0054980001e87983 */ /* 0x000ea20000300a00 */
[C---:B---3--:R-:W-:Y:S08]  /*82a70*/  HMMA.1688.F32.TF32 R164, R172.reuse, R96, R164 ;  /* 0x00000060aca4723c */ /* 0x048ff000000810a4 */
[C---:B----4-:R-:W-:Y:S11]  /*82a80*/  HMMA.1688.F32.TF32 R148, R172.reuse, R100, R148 ;  /* 0x00000064ac94723c */ /* 0x050ff60000081094 */
[----:B------:R-:W-:Y:S11]  /*82a90*/  @!UPT UIADD3 URZ, URZ, URZ, URZ ;  /* 0x0000003f3f3ff290 */ /* 0x000ff6000fffe03f */
[----:B------:R-:W-:Y:S01]  /*82aa0*/  @!UPT UIADD3 URZ, URZ, URZ, URZ ;  /* 0x0000003f3f3ff290 */ /* 0x000fe2000fffe03f */
[----:B------:R-:W-:Y:S04]  /*82ab0*/  STL.64 [R1+0x260], R148 ;  /* 0x0002609401007387 */ /* 0x000fe80000100a00 */
[----:B------:R2:W-:Y:S02]  /*82ac0*/  STL.64 [R1+0x268], R150 ;  /* 0x0002689601007387 */ /* 0x0005e40000100a00 */
[C---:B--2---:R-:W-:Y:S08]  /*82ad0*/  HMMA.1688.F32.TF32 R148, R172.reuse, R92, R144 ;  /* 0x0000005cac94723c */ /* 0x044ff00000081090 */
        /* <DEDUP_REMOVED lines=48> */
[----:B------:R-:W-:Y:S04]  /*82de0*/  STL.64 [R1+0x150], R136 ;  /* 0x0001508801007387 */ /* 0x000fe80000100a00 */
[----:B------:R-:W-:Y:S04]  /*82df0*/  STL.64 [R1+0x158], R138 ;  /* 0x0001588a01007387 */ /* 0x000fe80000100a00 */
[----:B------:R-:W2:Y:S04]  /*82e00*/  LDL.LU R176, [R1+0x740] ;  /* 0x0007400001b07983 */ /* 0x000ea80000300800 */
        /* <DEDUP_REMOVED lines=38> */
[----:B------:R-:W-:Y:S04]  /*83070*/  STL.64 [R1+0x5128], R154 ;  /* 0x0051289a01007387 */ /* 0x000fe80000100a00 */
[----:B------:R-:W-:Y:S01]  /*83080*/  STL.64 [R1+0x5120], R152 ;  /* 0x0051209801007387 */ /* 0x000fe20000100a00 */
[----:B-1----:R-:W-:Y:S01]  /*83090*/  IMAD.MOV.U32 R132, RZ, RZ, R232 ;  /* 0x000000ffff847224 */ /* 0x002fe200078e00e8 */
[----:B------:R-:W-:Y:S01]  /*830a0*/  MOV R133, R233 ;  /* 0x000000e900857202 */ /* 0x000fe20000000f00 */
[----:B---3--:R-:W-:Y:S02]  /*830b0*/  IMAD.MOV.U32 R134, RZ, RZ, R234 ;  /* 0x000000ffff867224 */ /* 0x008fe400078e00ea */
[----:B------:R-:W-:Y:S01]  /*830c0*/  IMAD.MOV.U32 R135, RZ, RZ, R235 ;  /* 0x000000ffff877224 */ /* 0x000fe200078e00eb */
[----:B--2---:R-:W-:Y:S08]  /*830d0*/  HMMA.1688.F32.TF32 R176, R236, R128, R176 ;  /* 0x00000080ecb0723c */ /* 0x004ff000000810b0 */
[C---:B----4-:R-:W-:Y:S01]  /*830e0*/  HMMA.1688.F32.TF32 R156, R172.reuse, R20, R192 ;  /* 0x00000014ac9c723c */ /* 0x050fe200000810c0 */
[----:B------:R-:W2:Y:S04]  /*830f0*/  LDL.LU R192, [R1+0x700] ;  /* 0x0007000001c07983 */ /* 0x000ea80000300800 */
[----:B------:R-:W2:Y:S04]  /*83100*/  LDL.LU R193, [R1+0x704] ;  /* 0x0007040001c17983 */ /* 0x000ea80000300800 */
[----:B------:R-:W2:Y:S04]  /*83110*/  LDL.LU R194, [R1+0x708] ;  /* 0x0007080001c27983 */ /* 0x000ea80000300800 */
[----:B------:R-:W2:Y:S01]  /*83120*/  LDL.LU R195, [R1+0x70c] ;  /* 0x00070c0001c37983 */ /* 0x000ea20000300800 */
        /* <DEDUP_REMOVED lines=27> */
[----:B------:R-:W-:Y:S04]  /*832e0*/  STL.64 [R1+0x51b8], R190 ;  /* 0x0051b8be01007387 */ /* 0x000fe80000100a00 */
[----:B------:R-:W-:Y:S04]  /*832f0*/  STL.64 [R1+0x51b0], R188 ;  /* 0x0051b0bc01007387 */ /* 0x000fe80000100a00 */
        /* <DEDUP_REMOVED lines=16> */
[C---:B--2---:R-:W-:Y:S11]  /*83400*/  HMMA.1688.F32.TF32 R192, R236.reuse, R112, R192 ;  /* 0x00000070ecc0723c */ /* 0x044ff600000810c0 */
[----:B------:R-:W-:Y:S11]  /*83410*/  @!UPT UIADD3 URZ, URZ, URZ, URZ ;  /* 0x0000003f3f3ff290 */ /* 0x000ff6000fffe03f */
[----:B------:R-:W-:Y:S01]  /*83420*/  @!UPT UIADD3 URZ, URZ, URZ, URZ ;  /* 0x0000003f3f3ff290 */ /* 0x000fe2000fffe03f */
[----:B------:R-:W-:Y:S04]  /*83430*/  STL.64 [R1+0x51c8], R194 ;  /* 0x0051c8c201007387 */ /* 0x000fe80000100a00 */
[----:B------:R-:W-:Y:S01]  /*83440*/  STL.64 [R1+0x51c0], R192 ;  /* 0x0051c0c001007387 */ /* 0x000fe20000100a00 */
[C---:B---3--:R-:W-:Y:S03]  /*83450*/  HMMA.1688.F32.TF32 R196, R236.reuse, R108, R232 ;  /* 0x0000006cecc4723c */ /* 0x048fe600000810e8 */
[----:B------:R-:W-:Y:S04]  /*83460*/  LDS R233, [R215+0x45800] ;  /* 0x04580000d7e97984 */ /* 0x000fe80000000800 */
[----:B------:R1:W-:Y:S01]  /*83470*/  LDS R235, [R215+0x45c00] ;  /* 0x045c0000d7eb7984 */ /* 0x0003e20000000800 */
[C---:B------:R-:W-:Y:S01]  /*83480*/  HMMA.1688.F32.TF32 R200, R236.reuse, R104, R200 ;  /* 0x00000068ecc8723c */ /* 0x040fe200000810c8 */
[----:B------:R-:W-:Y:S01]  /*83490*/  IMAD.MOV.U32 R144, RZ, RZ, R220 ;  /* 0x000000ffff907224 */ /* 0x000fe200078e00dc */
[----:B------:R-:W-:Y:S01]  /*834a0*/  MOV R146, R222 ;  /* 0x000000de00927202 */ /* 0x000fe20000000f00 */
[----:B------:R-:W-:Y:S01]  /*834b0*/  IMAD.MOV.U32 R145, RZ, RZ, R221 ;  /* 0x000000ffff917224 */ /* 0x000fe200078e00dd */
[----:B------:R-:W-:Y:S04]  /*834c0*/  LDS R232, [R252+0x45800] ;  /* 0x04580000fce87984 */ /* 0x000fe80000000800 */
[C---:B----4-:R-:W-:Y:S01]  /*834d0*/  HMMA.1688.F32.TF32 R204, R236.reuse, R96, R204 ;  /* 0x00000060eccc723c */ /* 0x050fe200000810cc */
[----:B------:R-:W-:Y:S01]  /*834e0*/  IMAD.MOV.U32 R147, RZ, RZ, R223 ;  /* 0x000000ffff937224 */ /* 0x000fe200078e00df */
[----:B------:R-:W2:Y:S05]  /*834f0*/  LDS R234, [R252+0x45c00] ;  /* 0x045c0000fcea7984 */ /* 0x000eaa0000000800 */
[----:B------:R-:W-:Y:S04]  /*83500*/  STL.64 [R1+0x51d8], R198 ;  /* 0x0051d8c601007387 */ /* 0x000fe80000100a00 */
[----:B------:R-:W-:Y:S04]  /*83510*/  STL.64 [R1+0x51d0], R196 ;  /* 0x0051d0c401007387 */ /* 0x000fe80000100a00 */
[----:B------:R-:W3:Y:S04]  /*83520*/  LDL.LU R212, [R1+0x6b0] ;  /* 0x0006b00001d47983 */ /* 0x000ee80000300800 */
[----:B------:R-:W3:Y:S04]  /*83530*/  LDL.LU R213, [R1+0x6b4] ;  /* 0x0006b40001d57983 */ /* 0x000ee80000300800 */
[----:B------:R-:W3:Y:S04]  /*83540*/  LDL.LU R214, [R1+0x6b8] ;  /* 0x0006b80001d67983 */ /* 0x000ee80000300800 */
[----:B-1----:R-:W3:Y:S04]  /*83550*/  LDL.LU R215, [R1+0x6bc] ;  /* 0x0006bc0001d77983 */ /* 0x002ee80000300800 */
        /* <DEDUP_REMOVED lines=8> */
[C---:B------:R-:W-:Y:S03]  /*835e0*/  HMMA.1688.F32.TF32 R132, R236.reuse, R92, R132 ;  /* 0x0000005cec84723c */ /* 0x040fe60000081084 */
[----:B------:R-:W3:Y:S04]  /*835f0*/  LDL.LU R224, [R1+0x690] ;  /* 0x0006900001e07983 */ /* 0x000ee80000300800 */
[----:B------:R-:W3:Y:S04]  /*83600*/  LDL.LU R225, [R1+0x694] ;  /* 0x0006940001e17983 */ /* 0x000ee80000300800 */
[----:B------:R-:W3:Y:S04]  /*83610*/  LDL.LU R226, [R1+0x698] ;  /* 0x0006980001e27983 */ /* 0x000ee80000300800 */
[----:B------:R-:W3:Y:S04]  /*83620*/  LDL.LU R227, [R1+0x69c] ;  /* 0x00069c0001e37983 */ /* 0x000ee80000300800 */
[----:B------:R-:W-:Y:S04]  /*83630*/  STL.64 [R1+0x51e8], R202 ;  /* 0x0051e8ca01007387 */ /* 0x000fe80000100a00 */
[----:B------:R-:W-:Y:S01]  /*83640*/  STL.64 [R1+0x51e0], R200 ;  /* 0x0051e0c801007387 */ /* 0x000fe20000100a00 */
[C---:B------:R-:W-:Y:S08]  /*83650*/  HMMA.1688.F32.TF32 R208, R236.reuse, R88, R208 ;  /* 0x00000058ecd0723c */ /* 0x040ff000000810d0 */
[C---:B--2---:R-:W-:Y:S11]  /*83660*/  HMMA.1688.F32.TF32 R228, R236.reuse, R100, R228 ;  /* 0x00000064ece4723c */ /* 0x044ff600000810e4 */
[----:B------:R-:W-:Y:S11]  /*83670*/  @!UPT UIADD3 URZ, URZ, URZ, URZ ;  /* 0x0000003f3f3ff290 */ /* 0x000ff6000fffe03f */
[----:B------:R-:W-:Y:S01]  /*83680*/  @!UPT UIADD3 URZ, URZ, URZ, URZ ;  /* 0x0000003f3f3ff290 */ /* 0x000fe2000fffe03f */
[----:B------:R-:W-:Y:S04]  /*83690*/  STL.64 [R1+0x51f8], R230 ;  /* 0x0051f8e601007387 */ /* 0x000fe80000100a00 */
        /* <DEDUP_REMOVED lines=9> */
[C---:B---3--:R-:W-:Y:S03]  /*83730*/  HMMA.1688.F32.TF32 R212, R236.reuse, R84, R212 ;  /* 0x00000054ecd4723c */ /* 0x048fe600000810d4 */
[----:B------:R-:W-:Y:S04]  /*83740*/  STL.64 [R1+0x5228], R210 ;  /* 0x005228d201007387 */ /* 0x000fe80000100a00 */
[----:B------:R-:W-:Y:S11]  /*83750*/  STL.64 [R1+0x5220], R208 ;  /* 0x005220d001007387 */ /* 0x000ff60000100a00 */
[----:B------:R-:W-:Y:S05]  /*83760*/  @!UPT UIADD3 URZ, URZ, URZ, URZ ;  /* 0x0000003f3f3ff290 */ /* 0x000fea000fffe03f */
[----:B------:R-:W-:Y:S04]  /*83770*/  STL.64 [R1+0x5238], R214 ;  /* 0x005238d601007387 */ /* 0x000fe80000100a00 */
[----:B------:R-:W-:Y:S04]  /*83780*/  STL.64 [R1+0x5230], R212 ;  /* 0x005230d401007387 */ /* 0x000fe80000100a00 */
[----:B------:R-:W3:Y:S04]  /*83790*/  LDL.LU R140, [R1+0x660] ;  /* 0x00066000018c7983 */ /* 0x000ee80000300800 */
[----:B------:R-:W3:Y:S04]  /*837a0*/  LDL.LU R141, [R1+0x664] ;  /* 0x00066400018d7983 */ /* 0x000ee80000300800 */
[----:B------:R-:W3:Y:S04]  /*837b0*/  LDL.LU R142, [R1+0x668] ;  /* 0x00066800018e7983 */ /* 0x000ee80000300800 */
[----:B------:R-:W3:Y:S01]  /*837c0*/  LDL.LU R143, [R1+0x66c] ;  /* 0x00066c00018f7983 */ /* 0x000ee20000300800 */
[C---:B----4-:R-:W-:Y:S08]  /*837d0*/  HMMA.1688.F32.TF32 R216, R236.reuse, R80, R216 ;  /* 0x00000050ecd8723c */ /* 0x050ff000000810d8 */
[C---:B------:R-:W-:Y:S08]  /*837e0*/  HMMA.1688.F32.TF32 R224, R236.reuse, R72, R224 ;  /* 0x00000048ece0723c */ /* 0x040ff000000810e0 */
[C---:B-1----:R-:W-:Y:S07]  /*837f0*/  HMMA.1688.F32.TF32 R132, R236.reuse, R68, R136 ;  /* 0x00000044ec84723c */ /* 0x042fee0000081088 */
[----:B------:R-:W-:Y:S04]  /*83800*/  STL.64 [R1+0x5288], R218 ;  /* 0x005288da01007387 */ /* 0x000fe80000100a00 */
[----:B------:R-:W-:Y:S11]  /*83810*/  STL.64 [R1+0x5280], R216 ;  /* 0x005280d801007387 */ /* 0x000ff60000100a00 */
[----:B------:R-:W-:Y:S02]  /*83820*/  @!UPT UIADD3 URZ, URZ, URZ, URZ ;  /* 0x0000003f3f3ff290 */ /* 0x000fe4000fffe03f */
[----:B------:R-:W-:Y:S01]  /*83830*/  IMAD.MOV.U32 R80, RZ, RZ, R135 ;  /* 0x000000ffff507224 */ /* 0x000fe200078e0087 */
[C---:B--2---:R-:W-:Y:S11]  /*83840*/  HMMA.1688.F32.TF32 R220, R236.reuse, R76, R220 ;  /* 0x0000004cecdc723c */ /* 0x044ff600000810dc */
        /* <DEDUP_REMOVED lines=13> */
[----:B------:R-:W-:Y:S01]  /*83920*/  STL [R1+0x50a0], R80 ;  /* 0x0050a05001007387 */ /* 0x000fe20000100800 */
[----:B------:R-:W-:Y:S03]  /*83930*/  HMMA.1688.F32.TF32 R132, R236, R64, R144 ;  /* 0x00000040ec84723c */ /* 0x000fe60000081090 */
[----:B------:R-:W-:Y:S04]  /*83940*/  STL [R1+0x509c], R81 ;  /* 0x00509c5101007387 */ /* 0x000fe80000100800 */
[----:B------:R1:W-:Y:S04]  /*83950*/  STL [R1+0x5098], R84 ;  /* 0x0050985401007387 */ /* 0x0003e80000100800 */
[----:B------:R4:W-:Y:S04]  /*83960*/  STL [R1+0x5094], R85 ;  /* 0x0050945501007387 */ /* 0x0009e80000100800 */
[----:B------:R-:W4:Y:S04]  /*83970*/  LDL.LU R148, [R1+0x580] ;  /* 0x0005800001947983 */ /* 0x000f280000300800 */
[----:B------:R-:W4:Y:S04]  /*83980*/  LDL.LU R149, [R1+0x584] ;  /* 0x0005840001957983 */ /* 0x000f280000300800 */
[----:B------:R-:W4:Y:S04]  /*83990*/  LDL.LU R150, [R1+0x588] ;  /* 0x0005880001967983 */ /* 0x000f280000300800 */
[----:B------:R-:W4:Y:S01]  /*839a0*/  LDL.LU R151, [R1+0x58c] ;  /* 0x00058c0001977983 */ /* 0x000f220000300800 */
[----:B------:R-:W-:Y:S01]  /*839b0*/  MOV R77, R132 ;  /* 0x00000084004d7202 */ /* 0x000fe20000000f00 */
[----:B------:R-:W-:Y:S01]  /*839c0*/  IMAD.MOV.U32 R76, RZ, RZ, R133 ;  /* 0x000000ffff4c7224 */ /* 0x000fe200078e0085 */
[----:B------:R-:W-:Y:S01]  /*839d0*/  MOV R72, R135 ;  /* 0x0000008700487202 */ /* 0x000fe20000000f00 */
[----:B------:R-:W-:-:S02]  /*839e0*/  IMAD.MOV.U32 R73, RZ, RZ, R134 ;  /* 0x000000ffff497224 */ /* 0x000fc400078e0086 */
[----:B---3--:R-:W-:Y:S02]  /*839f0*/  HMMA.1688.F32.TF32 R132, R236, R60, R140 ;  /* 0x0000003cec84723c */ /* 0x008fe4000008108c */
        /* <DEDUP_REMOVED lines=29> */
[----:B----4-:R-:W-:Y:S03]  /*83bd0*/  HMMA.1688.F32.TF32 R132, R236, R52, R148 ;  /* 0x00000034ec84723c */ /* 0x010fe60000081094 */
[----:B------:R-:W-:Y:S04]  /*83be0*/  STL [R1+0x50d0], R56 ;  /* 0x0050d03801007387 */ /* 0x000fe80000100800 */
[----:B------:R-:W-:Y:S04]  /*83bf0*/  STL [R1+0x50cc], R57 ;  /* 0x0050cc3901007387 */ /* 0x000fe80000100800 */
[----:B------:R4:W-:Y:S04]  /*83c00*/  STL [R1+0x50c8], R60 ;  /* 0x0050c83c01007387 */ /* 0x0009e80000100800 */
[----:B------:R1:W-:Y:S09]  /*83c10*/  STL [R1+0x50c4], R61 ;  /* 0x0050c43d01007387 */ /* 0x0003f20000100800 */
[----:B------:R-:W-:Y:S01]  /*83c20*/  MOV R52, R135 ;  /* 0x0000008700347202 */ /* 0x000fe20000000f00 */
[----:B------:R-:W-:Y:S01]  /*83c30*/  IMAD.MOV.U32 R53, RZ, RZ, R134 ;  /* 0x000000ffff357224 */ /* 0x000fe200078e0086 */
[----:B------:R-:W-:Y:S01]  /*83c40*/  MOV R89, R132 ;  /* 0x0000008400597202 */ /* 0x000fe20000000f00 */
[----:B------:R-:W-:-:S02]  /*83c50*/  IMAD.MOV.U32 R88, RZ, RZ, R133 ;  /* 0x000000ffff587224 */ /* 0x000fc400078e0085 */
        /* <DEDUP_REMOVED lines=12> */
[----:B------:R-:W-:Y:S02]  /*83d20*/  IMAD.MOV.U32 R92, RZ, RZ, R135 ;  /* 0x000000ffff5c7224 */ /* 0x000fe400078e0087 */
[----:B------:R-:W-:Y:S03]  /*83d30*/  HMMA.1688.F32.TF32 R132, R236, R44, R140 ;  /* 0x0000002cec84723c */ /* 0x000fe6000008108c */
[----:B------:R-:W-:Y:S04]  /*83d40*/  STL [R1+0x50f0], R92 ;  /* 0x0050f05c01007387 */ /* 0x000fe80000100800 */
[----:B------:R-:W-:Y:S04]  /*83d50*/  STL [R1+0x50ec], R93 ;  /* 0x0050ec5d01007387 */ /* 0x000fe80000100800 */
[----:B------:R1:W-:Y:S04]  /*83d60*/  STL [R1+0x50e8], R96 ;  /* 0x0050e86001007387 */ /* 0x0003e80000100800 */
[----:B------:R1:W-:Y:S09]  /*83d70*/  STL [R1+0x50e4], R97 ;  /* 0x0050e46101007387 */ /* 0x0003f20000100800 */
        /* <DEDUP_REMOVED lines=25> */
[----:B------:R-:W-:Y:S04]  /*83f10*/  STL [R1+0x5110], R41 ;  /* 0x0051102901007387 */ /* 0x000fe80000100800 */
[----:B------:R-:W-:Y:S04]  /*83f20*/  STL [R1+0x510c], R100 ;  /* 0x00510c6401007387 */ /* 0x000fe80000100800 */
[----:B------:R-:W-:Y:S04]  /*83f30*/  STL [R1+0x5108], R101 ;  /* 0x0051086501007387 */ /* 0x000fe80000100800 */
[----:B------:R-:W-:Y:S01]  /*83f40*/  STL [R1+0x5104], R104 ;  /* 0x0051046801007387 */ /* 0x000fe20000100800 */
        /* <DEDUP_REMOVED lines=17> */
[----:B----4-:R-:W-:Y:S01]  /*84060*/  HMMA.1688.F32.TF32 R132, R236, R32, R140 ;  /* 0x00000020ec84723c */ /* 0x010fe2000008108c */
[----:B------:R-:W-:Y:S04]  /*84070*/  STL [R1+0x5118], R109 ;  /* 0x0051186d01007387 */ /* 0x000fe80000100800 */
[----:B------:R-:W-:Y:S04]  /*84080*/  STL [R1+0x5114], R112 ;  /* 0x0051147001007387 */ /* 0x000fe80000100800 */
[----:B------:R-:W4:Y:S04]  /*84090*/  LDL.LU R140, [R1+0x600] ;  /* 0x00060000018c7983 */ /* 0x000f280000300800 */
[----:B------:R-:W4:Y:S04]  /*840a0*/  LDL.LU R141, [R1+0x604] ;  /* 0x00060400018d7983 */ /* 0x000f280000300800 */
[----:B------:R-:W4:Y:S04]  /*840b0*/  LDL.LU R142, [R1+0x608] ;  /* 0x00060800018e7983 */ /* 0x000f280000300800 */
[----:B------:R-:W4:Y:S03]  /*840c0*/  LDL.LU R143, [R1+0x60c] ;  /* 0x00060c00018f7983 */ /* 0x000f260000300800 */
[----:B------:R-:W-:Y:S01]  /*840d0*/  IMAD.MOV.U32 R120, RZ, RZ, R132 ;  /* 0x000000ffff787224 */ /* 0x000fe200078e0084 */
[----:B------:R-:W-:Y:S01]  /*840e0*/  MOV R117, R133 ;  /* 0x0000008500757202 */ /* 0x000fe20000000f00 */
[----:B------:R-:W-:-:S02]  /*840f0*/  IMAD.MOV.U32 R116, RZ, RZ, R134 ;  /* 0x000000ffff747224 */ /* 0x000fc400078e0086 */
[----:B------:R-:W-:Y:S02]  /*84100*/  IMAD.MOV.U32 R113, RZ, RZ, R135 ;  /* 0x000000ffff717224 */ /* 0x000fe400078e0087 */
[C---:B--2---:R-:W-:Y:S11]  /*84110*/  HMMA.1688.F32.TF32 R132, R236.reuse, R28, R152 ;  /* 0x0000001cec84723c */ /* 0x044ff60000081098 */
[----:B------:R-:W-:Y:S11]  /*84120*/  @!UPT UIADD3 URZ, URZ, URZ, URZ ;  /* 0x0000003f3f3ff290 */ /* 0x000ff6000fffe03f */
[----:B------:R-:W-:Y:S02]  /*84130*/  @!UPT UIADD3 URZ, URZ, URZ, URZ ;  /* 0x0000003f3f3ff290 */ /* 0x000fe4000fffe03f */
[----:B------:R-:W-:Y:S01]  /*84140*/  MOV R40, R132 ;  /* 0x0000008400287202 */ /* 0x000fe20000000f00 */
[----:B------:R-:W-:Y:S01]  /*84150*/  IMAD.MOV.U32 R37, RZ, RZ, R133 ;  /* 0x000000ffff257224 */ /* 0x000fe200078e0085 */
[----:B------:R-:W-:Y:S01]  /*84160*/  MOV R3, R135 ;  /* 0x0000008700037202 */ /* 0x000fe20000000f00 */
[----:B------:R-:W-:Y:S02]  /*84170*/  IMAD.MOV.U32 R36, RZ, RZ, R134 ;  /* 0x000000ffff247224 */ /* 0x000fe400078e0086 */
[----:B------:R-:W-:Y:S01]  /*84180*/  HMMA.1688.F32.TF32 R132, R236, R24, R136 ;  /* 0x00000018ec84723c */ /* 0x000fe20000081088 */
[----:B------:R-:W2:Y:S04]  /*84190*/  LDL.LU R136, [R1+0x5f0] ;  /* 0x0005f00001887983 */ /* 0x000ea80000300800 */
[----:B------:R-:W2:Y:S04]  /*841a0*/  LDL.LU R137, [R1+0x5f4] ;  /* 0x0005f40001897983 */ /* 0x000ea80000300800 */
[----:B------:R-:W2:Y:S01]  /*841b0*/  LDL.LU R138, [R1+0x5f8] ;  /* 0x0005f800018a7983 */ /* 0x000ea20000300800 */
[----:B------:R-:W-:-:S03]  /*841c0*/  IMAD.MOV.U32 R139, RZ, RZ, R0 ;  /* 0x000000ffff8b7224 */ /* 0x000fc600078e0000 */
[----:B------:R-:W2:Y:S04]  /*841d0*/  LDL R155, [R1+0xc54] ;  /* 0x000c5400019b7983 */ /* 0x000ea80000100800 */
[----:B------:R-:W2:Y:S04]  /*841e0*/  LDL.LU R160, [R1+0x5e0] ;  /* 0x0005e00001a07983 */ /* 0x000ea80000300800 */
[----:B------:R-:W2:Y:S03]  /*841f0*/  LDL.LU R161, [R1+0x5e4] ;  /* 0x0005e40001a17983 */ /* 0x000ea60000300800 */
[----:B------:R-:W-:Y:S01]  /*84200*/  IMAD.MOV.U32 R128, RZ, RZ, R132 ;  /* 0x000000ffff807224 */ /* 0x000fe200078e0084 */
[----:B------:R-:W-:Y:S01]  /*84210*/  MOV R124, R134 ;  /* 0x00000086007c7202 */ /* 0x000fe20000000f00 */
[----:B------:R-:W-:Y:S01]  /*84220*/  IMAD.MOV.U32 R125, RZ, RZ, R133 ;  /* 0x000000ffff7d7224 */ /* 0x000fe200078e0085 */
[----:B------:R-:W2:Y:S01]  /*84230*/  LDL.LU R162, [R1+0x5e8] ;  /* 0x0005e80001a27983 */ /* 0x000ea20000300800 */
[----:B------:R-:W-:-:S03]  /*84240*/  IMAD.MOV.U32 R121, RZ, RZ, R135 ;  /* 0x000000ffff797224 */ /* 0x000fc600078e0087 */
[----:B------:R-:W2:Y:S01]  /*84250*/  LDL.LU R163, [R1+0x5ec] ;  /* 0x0005ec0001a37983 */ /* 0x000ea20000300800 */
[----:B---3--:R-:W-:Y:S03]  /*84260*/  HMMA.1688.F32.TF32 R132, R236, R20, R156 ;  /* 0x00000014ec84723c */ /* 0x008fe6000008109c */
[----:B------:R-:W3:Y:S04]  /*84270*/  LDL.LU R156, [R1+0x5d0] ;  /* 0x0005d000019c7983 */ /* 0x000ee80000300800 */
[----:B------:R-:W3:Y:S04]  /*84280*/  LDL.LU R157, [R1+0x5d4] ;  /* 0x0005d400019d7983 */ /* 0x000ee80000300800 */
[----:B------:R-:W3:Y:S04]  /*84290*/  LDL.LU R158, [R1+0x5d8] ;  /* 0x0005d800019e7983 */ /* 0x000ee80000300800 */
[----:B------:R-:W3:Y:S09]  /*842a0*/  LDL.LU R159, [R1+0x5dc] ;  /* 0x0005dc00019f7983 */ /* 0x000ef20000300800 */
[----:B-1----:R-:W-:Y:S01]  /*842b0*/  MOV R84, R132 ;  /* 0x0000008400547202 */ /* 0x002fe20000000f00 */
[----:B------:R-:W-:Y:S01]  /*842c0*/  IMAD.MOV.U32 R85, RZ, RZ, R133 ;  /* 0x000000ffff557224 */ /* 0x000fe200078e0085 */
[----:B------:R-:W-:Y:S01]  /*842d0*/  MOV R129, R135 ;  /* 0x0000008700817202 */ /* 0x000fe20000000f00 */
[----:B------:R-:W-:-:S02]  /*842e0*/  IMAD.MOV.U32 R0, RZ, RZ, R134 ;  /* 0x000000ffff007224 */ /* 0x000fc400078e0086 */
        /* <DEDUP_REMOVED lines=9> */
[----:B------:R-:W-:Y:S07]  /*84380*/  HMMA.1688.F32.TF32 R132, R236, R12, R144 ;  /* 0x0000000cec84723c */ /* 0x000fee0000081090 */
[----:B------:R-:W-:Y:S01]  /*84390*/  IMAD.MOV.U32 R144, RZ, RZ, R110 ;  /* 0x000000ffff907224 */ /* 0x000fe200078e006e */
[----:B------:R-:W-:Y:S01]  /*843a0*/  MOV R145, R111 ;  /* 0x0000006f00917202 */ /* 0x000fe20000000f00 */
[----:B------:R-:W3:Y:S01]  /*843b0*/  LDL.LU R110, [R1+0x5464] ;  /* 0x00546400016e7983 */ /* 0x000ee20000300800 */
[----:B------:R-:W-:-:S02]  /*843c0*/  IMAD.MOV.U32 R146, RZ, RZ, R114 ;  /* 0x000000ffff927224 */ /* 0x000fc400078e0072 */
[----:B------:R-:W-:Y:S01]  /*843d0*/  IMAD.MOV.U32 R147, RZ, RZ, R115 ;  /* 0x000000ffff937224 */ /* 0x000fe200078e0073 */
[----:B------:R-:W3:Y:S04]  /*843e0*/  LDL.LU R111, [R1+0x5460] ;  /* 0x00546000016f7983 */ /* 0x000ee80000300800 */
[----:B------:R-:W3:Y:S04]  /*843f0*/  LDL.LU R114, [R1+0x545c] ;  /* 0x00545c0001727983 */ /* 0x000ee80000300800 */
[----:B------:R-:W3:Y:S03]  /*84400*/  LDL.LU R115, [R1+0x5458] ;  /* 0x0054580001737983 */ /* 0x000ee60000300800 */
[----:B------:R-:W-:Y:S01]  /*84410*/  IMAD.MOV.U32 R68, RZ, RZ, R132 ;  /* 0x000000ffff447224 */ /* 0x000fe200078e0084 */
[----:B------:R-:W-:Y:S01]  /*84420*/  MOV R69, R133 ;  /* 0x0000008500457202 */ /* 0x000fe20000000f00 */
[----:B------:R-:W-:-:S02]  /*84430*/  IMAD.MOV.U32 R72, RZ, RZ, R134 ;  /* 0x000000ffff487224 */ /* 0x000fc400078e0086 */
[----:B------:R-:W-:Y:S02]  /*84440*/  IMAD.MOV.U32 R73, RZ, RZ, R135 ;  /* 0x000000ffff497224 */ /* 0x000fe400078e0087 */
[----:B----4-:R-:W-:Y:S07]  /*84450*/  HMMA.1688.F32.TF32 R132, R236, R8, R140 ;  /* 0x00000008ec84723c */ /* 0x010fee000008108c */
[----:B------:R-:W-:Y:S01]  /*84460*/  MOV R140, R118 ;  /* 0x00000076008c7202 */ /* 0x000fe20000000f00 */
[----:B------:R-:W-:Y:S01]  /*84470*/  IMAD.MOV.U32 R141, RZ, RZ, R130 ;  /* 0x000000ffff8d7224 */ /* 0x000fe200078e0082 */
[----:B------:R-:W4:Y:S01]  /*84480*/  LDL.LU R118, [R1+0x5454] ;  /* 0x0054540001767983 */ /* 0x000f220000300800 */
[----:B------:R-:W-:-:S03]  /*84490*/  IMAD.MOV.U32 R142, RZ, RZ, R131 ;  /* 0x000000ffff8e7224 */ /* 0x000fc600078e0083 */
[----:B------:R-:W3:Y:S04]  /*844a0*/  LDL.LU R130, [R1+0x5450] ;  /* 0x0054500001827983 */ /* 0x000ee80000300800 */
[----:B------:R-:W3:Y:S01]  /*844b0*/  LDL.LU R131, [R1+0x544c] ;  /* 0x00544c0001837983 */ /* 0x000ee20000300800 */
[----:B------:R-:W-:-:S03]  /*844c0*/  MOV R143, R119 ;  /* 0x00000077008f7202 */ /* 0x000fc60000000f00 */
[----:B------:R-:W4:Y:S03]  /*844d0*/  LDL.LU R119, [R1+0x5448] ;  /* 0x0054480001777983 */ /* 0x000f260000300800 */
[----:B------:R-:W-:Y:S01]  /*844e0*/  MOV R60, R132 ;  /* 0x00000084003c7202 */ /* 0x000fe20000000f00 */
[----:B------:R-:W-:Y:S01]  /*844f0*/  IMAD.MOV.U32 R61, RZ, RZ, R133 ;  /* 0x000000ffff3d7224 */ /* 0x000fe200078e0085 */
[----:B------:R-:W-:Y:S01]  /*84500*/  MOV R65, R135 ;  /* 0x0000008700417202 */ /* 0x000fe20000000f00 */
[----:B------:R-:W-:Y:S02]  /*84510*/  IMAD.MOV.U32 R64, RZ, RZ, R134 ;  /* 0x000000ffff407224 */ /* 0x000fe400078e0086 */
[----:B--2---:R-:W-:Y:S01]  /*84520*/  HMMA.1688.F32.TF32 R132, R236, R4, R136 ;  /* 0x00000004ec84723c */ /* 0x004fe20000081088 */
[----:B------:R-:W-:Y:S01]  /*84530*/  MOV R164, R75 ;  /* 0x0000004b00a47202 */ /* 0x000fe20000000f00 */
[----:B------:R-:W-:Y:S01]  /*84540*/  IMAD.MOV.U32 R165, RZ, RZ, R74 ;  /* 0x000000ffffa57224 */ /* 0x000fe200078e004a */
[----:B------:R-:W-:Y:S01]  /*84550*/  MOV R167, R70 ;  /* 0x0000004600a77202 */ /* 0x000fe20000000f00 */
[----:B------:R-:W-:-:S02]  /*84560*/  IMAD.MOV.U32 R166, RZ, RZ, R71 ;  /* 0x000000ffffa67224 */ /* 0x000fc400078e0047 */
[----:B------:R-:W-:Y:S01]  /*84570*/  IMAD.MOV.U32 R168, RZ, RZ, R35 ;  /* 0x000000ffffa87224 */ /* 0x000fe200078e0023 */
[----:B------:R-:W-:Y:S01]  /*84580*/  MOV R170, R31 ;  /* 0x0000001f00aa7202 */ /* 0x000fe20000000f00 */
[----:B------:R-:W-:Y:S01]  /*84590*/  IMAD.MOV.U32 R136, RZ, RZ, R122 ;  /* 0x000000ffff887224 */ /* 0x000fe200078e007a */
[----:B------:R-:W-:Y:S01]  /*845a0*/  MOV R138, R126 ;  /* 0x0000007e008a7202 */ /* 0x000fe20000000f00 */
[----:B------:R-:W2:Y:S01]  /*845b0*/  LDL.LU R122, [R1+0x5444] ;  /* 0x00544400017a7983 */ /* 0x000ea20000300800 */
[----:B------:R-:W-:Y:S02]  /*845c0*/  IMAD.MOV.U32 R137, RZ, RZ, R123 ;  /* 0x000000ffff897224 */ /* 0x000fe400078e007b */
[----:B------:R-:W-:Y:S01]  /*845d0*/  IMAD.MOV.U32 R139, RZ, RZ, R127 ;  /* 0x000000ffff8b7224 */ /* 0x000fe200078e007f */
[----:B------:R-:W2:Y:S04]  /*845e0*/  LDL.LU R123, [R1+0x5440] ;  /* 0x00544000017b7983 */ /* 0x000ea80000300800 */
[----:B------:R-:W2:Y:S04]  /*845f0*/  LDL.LU R126, [R1+0x543c] ;  /* 0x00543c00017e7983 */ /* 0x000ea80000300800 */
[----:B------:R-:W2:Y:S02]  /*84600*/  LDL.LU R127, [R1+0x5438] ;  /* 0x00543800017f7983 */ /* 0x000ea40000300800 */
[----:B------:R-:W-:Y:S01]  /*84610*/  IMAD.MOV.U32 R88, RZ, RZ, R132 ;  /* 0x000000ffff587224 */ /* 0x000fe200078e0084 */
[----:B------:R-:W-:Y:S01]  /*84620*/  MOV R56, R134 ;  /* 0x0000008600387202 */ /* 0x000fe20000000f00 */
[----:B------:R-:W-:-:S02]  /*84630*/  IMAD.MOV.U32 R89, RZ, RZ, R133 ;  /* 0x000000ffff597224 */ /* 0x000fc400078e0085 */
[----:B------:R-:W-:Y:S02]  /*84640*/  IMAD.MOV.U32 R169, RZ, RZ, R34 ;  /* 0x000000ffffa97224 */ /* 0x000fe400078e0022 */
[----:B------:R-:W-:Y:S01]  /*84650*/  IMAD.MOV.U32 R171, RZ, RZ, R30 ;  /* 0x000000ffffab7224 */ /* 0x000fe200078e001e */
[----:B------:R-:W-:Y:S01]  /*84660*/  MOV R173, R42 ;  /* 0x0000002a00ad7202 */ /* 0x000fe20000000f00 */
[----:B------:R-:W-:Y:S01]  /*84670*/  IMAD.MOV.U32 R57, RZ, RZ, R135 ;  /* 0x000000ffff397224 */ /* 0x000fe200078e0087 */
[----:B------:R-:W-:Y:S01]  /*84680*/  STL [R1+0x52b0], R155 ;  /* 0x0052b09b01007387 */ /* 0x000fe20000100800 */
[----:B------:R-:W-:Y:S02]  /*84690*/  IMAD.MOV.U32 R172, RZ, RZ, R43 ;  /* 0x000000ffffac7224 */ /* 0x000fe400078e002b */
        /* <DEDUP_REMOVED lines=20> */
[----:B------:R-:W-:Y:S04]  /*847e0*/  LDS R237, [R2+0x45800] ;  /* 0x0458000002ed7984 */ /* 0x000fe80000000800 */
[----:B------:R-:W1:Y:S01]  /*847f0*/  LDS R239, [R2+0x45c00] ;  /* 0x045c000002ef7984 */ /* 0x000e620000000800 */
[C---:B---3--:R-:W-:Y:S11]  /*84800*/  HMMA.1688.F32.TF32 R132, R232.reuse, R130, R160 ;  /* 0x00000082e884723c */ /* 0x048ff600000810a0 */
[----:B------:R-:W-:Y:S11]  /*84810*/  @!UPT UIADD3 URZ, URZ, URZ, URZ ;  /* 0x0000003f3f3ff290 */ /* 0x000ff6000fffe03f */
[----:B------:R-:W-:Y:S02]  /*84820*/  @!UPT UIADD3 URZ, URZ, URZ, URZ ;  /* 0x0000003f3f3ff290 */ /* 0x000fe4000fffe03f */
[----:B------:R-:W-:Y:S01]  /*84830*/  IMAD.MOV.U32 R96, RZ, RZ, R132 ;  /* 0x000000ffff607224 */ /* 0x000fe200078e0084 */
[----:B------:R-:W-:Y:S01]  /*84840*/  MOV R97, R133 ;  /* 0x0000008500617202 */ /* 0x000fe20000000f00 */
[----:B------:R-:W-:Y:S02]  /*84850*/  IMAD.MOV.U32 R52, RZ, RZ, R134 ;  /* 0x000000ffff347224 */ /* 0x000fe400078e0086 */
[----:B------:R-:W-:Y:S02]  /*84860*/  IMAD.MOV.U32 R53, RZ, RZ, R135 ;  /* 0x000000ffff357224 */ /* 0x000fe400078e0087 */
[C---:B--2---:R-:W-:Y:S01]  /*84870*/  HMMA.1688.F32.TF32 R132, R232.reuse, R126, R156 ;  /* 0x0000007ee884723c */ /* 0x044fe2000008109c */
[----:B------:R-:W-:Y:S04]  /*84880*/  STL.64 [R1+0x52c0], R122 ;  /* 0x0052c07a01007387 */ /* 0x000fe80000100a00 */
[----:B------:R2:W-:Y:S11]  /*84890*/  STL.64 [R1+0x52b8], R120 ;  /* 0x0052b87801007387 */ /* 0x0005f60000100a00 */
[----:B------:R-:W-:Y:S08]  /*848a0*/  @!UPT UIADD3 URZ, URZ, URZ, URZ ;  /* 0x0000003f3f3ff290 */ /* 0x000ff0000fffe03f */
[----:B------:R-:W-:Y:S01]  /*848b0*/  MOV R48, R132 ;  /* 0x0000008400307202 */ /* 0x000fe20000000f00 */
[----:B------:R-:W-:Y:S01]  /*848c0*/  IMAD.MOV.U32 R49, RZ, RZ, R133 ;  /* 0x000000ffff317224 */ /* 0x000fe200078e0085 */
[----:B------:R-:W-:Y:S01]  /*848d0*/  MOV R93, R135 ;  /* 0x00000087005d7202 */ /* 0x000fe20000000f00 */
[----:B------:R-:W-:Y:S02]  /*848e0*/  IMAD.MOV.U32 R92, RZ, RZ, R134 ;  /* 0x000000ffff5c7224 */ /* 0x000fe400078e0086 */
[C---:B------:R-:W-:Y:S08]  /*848f0*/  HMMA.1688.F32.TF32 R132, R232.reuse, R122, R148 ;  /* 0x0000007ae884723c */ /* 0x040ff00000081094 */
[----:B--2---:R-:W-:Y:S01]  /*84900*/  HMMA.1688.F32.TF32 R120, R232, R114, R140 ;  /* 0x00000072e878723c */ /* 0x004fe2000008108c */
[----:B------:R-:W-:Y:S01]  /*84910*/  IMAD.MOV.U32 R148, RZ, RZ, R19 ;  /* 0x000000ffff947224 */ /* 0x000fe200078e0013 */
[----:B------:R-:W-:Y:S01]  /*84920*/  MOV R150, R15 ;  /* 0x0000000f00967202 */ /* 0x000fe20000000f00 */
[----:B------:R-:W-:-:S02]  /*84930*/  IMAD.MOV.U32 R149, RZ, RZ, R18 ;  /* 0x000000ffff957224 */ /* 0x000fc400078e0012 */
[----:B------:R-:W-:-:S11]  /*84940*/  IMAD.MOV.U32 R151, RZ, RZ, R14 ;  /* 0x000000ffff977224 */ /* 0x000fd600078e000e */
[----:B------:R-:W-:Y:S01]  /*84950*/  IMAD.MOV.U32 R101, RZ, RZ, R132 ;  /* 0x000000ffff657224 */ /* 0x000fe200078e0084 */
[----:B------:R-:W-:Y:S01]  /*84960*/  MOV R44, R134 ;  /* 0x00000086002c7202 */ /* 0x000fe20000000f00 */
[----:B------:R-:W-:Y:S02]  /*84970*/  IMAD.MOV.U32 R104, RZ, RZ, R133 ;  /* 0x000000ffff687224 */ /* 0x000fe400078e0085 */
[----:B------:R-:W-:-:S04]  /*84980*/  IMAD.MOV.U32 R45, RZ, RZ, R135 ;  /* 0x000000ffff2d7224 */ /* 0x000fc800078e0087 */
[----:B------:R-:W-:Y:S01]  /*84990*/  MOV R9, R120 ;  /* 0x0000007800097202 */ /* 0x000fe20000000f00 */
[----:B------:R-:W-:Y:S01]  /*849a0*/  IMAD.MOV.U32 R8, RZ, RZ, R121 ;  /* 0x000000ffff087224 */ /* 0x000fe200078e0079 */
[----:B------:R-:W-:Y:S01]  /*849b0*/  MOV R4, R123 ;  /* 0x0000007b00047202 */ /* 0x000fe20000000f00 */
[----:B------:R-:W-:Y:S02]  /*849c0*/  IMAD.MOV.U32 R5, RZ, RZ, R122 ;  /* 0x000000ffff057224 */ /* 0x000fe400078e007a */
[C---:B------:R-:W-:Y:S07]  /*849d0*/  HMMA.1688.F32.TF32 R120, R232.reuse, R110, R136 ;  /* 0x0000006ee878723c */ /* 0x040fee0000081088 */
[----:B------:R-:W-:Y:S01]  /*849e0*/  IMAD.MOV.U32 R136, RZ, RZ, R83 ;  /* 0x000000ffff887224 */ /* 0x000fe200078e0053 */
[----:B------:R-:W-:Y:S01]  /*849f0*/  MOV R137, R82 ;  /* 0x0000005200897202 */ /* 0x000fe20000000f00 */
[----:B------:R-:W2:Y:S01]  /*84a00*/  LDL.LU R83, [R1+0x5434] ;  /* 0x0054340001537983 */ /* 0x000ea20000300800 */
[----:B------:R-:W-:Y:S01]  /*84a10*/  IMAD.MOV.U32 R138, RZ, RZ, R79 ;  /* 0x000000ffff8a7224 */ /* 0x000fe200078e004f */
[----:B----4-:R-:W-:Y:S01]  /*84a20*/  HMMA.1688.F32.TF32 R132, R232, R118, R144 ;  /* 0x00000076e884723c */ /* 0x010fe20000081090 */
[----:B------:R-:W-:Y:S01]  /*84a30*/  IMAD.MOV.U32 R139, RZ, RZ, R78 ;  /* 0x000000ffff8b7224 */ /* 0x000fe200078e004e */
[----:B------:R-:W3:Y:S04]  /*84a40*/  LDL.LU R82, [R1+0x5430] ;  /* 0x0054300001527983 */ /* 0x000ee80000300800 */
[----:B------:R-:W4:Y:S01]  /*84a50*/  LDL.LU R79, [R1+0x542c] ;  /* 0x00542c00014f7983 */ /* 0x000f220000300800 */
[----:B------:R-:W-:Y:S01]  /*84a60*/  MOV R144, R11 ;  /* 0x0000000b00907202 */ /* 0x000fe20000000f00 */
[----:B------:R-:W-:-:S02]  /*84a70*/  IMAD.MOV.U32 R145, RZ, RZ, R10 ;  /* 0x000000ffff917224 */ /* 0x000fc400078e000a */
[----:B------:R-:W2:Y:S01]  /*84a80*/  LDL.LU R78, [R1+0x5428] ;  /* 0x00542800014e7983 */ /* 0x000ea20000300800 */
[----:B------:R-:W-:Y:S01]  /*84a90*/  IMAD.MOV.U32 R146, RZ, RZ, R7 ;  /* 0x000000ffff927224 */ /* 0x000fe200078e0007 */
[----:B------:R-:W-:Y:S02]  /*84aa0*/  MOV R147, R6 ;  /* 0x0000000600937202 */ /* 0x000fe40000000f00 */
[----:B------:R-:W2:Y:S04]  /*84ab0*/  LDL.LU R11, [R1+0x5424] ;  /* 0x00542400010b7983 */ /* 0x000ea80000300800 */
[----:B------:R-:W3:Y:S04]  /*84ac0*/  LDL.LU R10, [R1+0x5420] ;  /* 0x00542000010a7983 */ /* 0x000ee80000300800 */
[----:B------:R-:W4:Y:S04]  /*84ad0*/  LDL.LU R7, [R1+0x541c] ;  /* 0x00541c0001077983 */ /* 0x000f280000300800 */
        /* <DEDUP_REMOVED lines=49> */
[----:B--2---:R-:W-:Y:S01]  /*84df0*/  MOV R199, R11 ;  /* 0x0000000b00c77202 */ /* 0x004fe20000000f00 */
[----:B---3--:R-:W-:-:S02]  /*84e00*/  IMAD.MOV.U32 R198, RZ, RZ, R10 ;  /* 0x000000ffffc67224 */ /* 0x008fc400078e000a */
[----:B----4-:R-:W-:Y:S01]  /*84e10*/  IMAD.MOV.U32 R197, RZ, RZ, R7 ;  /* 0x000000ffffc57224 */ /* 0x010fe200078e0007 */
[----:B------:R-:W-:Y:S02]  /*84e20*/  MOV R196, R6 ;  /* 0x0000000600c47202 */ /* 0x000fe40000000f00 */
[----:B------:R-:W2:Y:S04]  /*84e30*/  LDL.LU R6, [R1+0x5394] ;  /* 0x0053940001067983 */ /* 0x000ea80000300800 */
[----:B------:R-:W2:Y:S04]  /*84e40*/  LDL.LU R7, [R1+0x5390] ;  /* 0x0053900001077983 */ /* 0x000ea80000300800 */
[----:B------:R-:W3:Y:S01]  /*84e50*/  LDL.LU R10, [R1+0x538c] ;  /* 0x00538c00010a7983 */ /* 0x000ee20000300800 */
[----:B------:R-:W-:Y:S01]  /*84e60*/  MOV R202, R18 ;  /* 0x0000001200ca7202 */ /* 0x000fe20000000f00 */
[----:B------:R-:W-:-:S02]  /*84e70*/  IMAD.MOV.U32 R201, RZ, RZ, R15 ;  /* 0x000000ffffc97224 */ /* 0x000fc400078e000f */
[----:B------:R-:W3:Y:S01]  /*84e80*/  LDL.LU R11, [R1+0x5388] ;  /* 0x00538800010b7983 */ /* 0x000ee20000300800 */
[----:B------:R-:W-:-:S03]  /*84e90*/  IMAD.MOV.U32 R200, RZ, RZ, R14 ;  /* 0x000000ffffc87224 */ /* 0x000fc600078e000e */
[----:B------:R-:W4:Y:S01]  /*84ea0*/  LDL.LU R14, [R1+0x5384] ;  /* 0x00538400010e7983 */ /* 0x000f220000300800 */
[----:B------:R-:W-:-:S03]  /*84eb0*/  IMAD.MOV.U32 R203, RZ, RZ, R19 ;  /* 0x000000ffffcb7224 */ /* 0x000fc600078e0013 */
[----:B------:R-:W4:Y:S04]  /*84ec0*/  LDL.LU R15, [R1+0x5380] ;  /* 0x00538000010f7983 */ /* 0x000f280000300800 */
        /* <DEDUP_REMOVED lines=10> */
[----:B------:R-:W-:Y:S01]  /*84f70*/  MOV R135, R35 ;  /* 0x0000002300877202 */ /* 0x000fe20000000f00 */
[----:B------:R-:W-:-:S02]  /*84f80*/  IMAD.MOV.U32 R134, RZ, RZ, R34 ;  /* 0x000000ffff867224 */ /* 0x000fc400078e0022 */
[----:B------:R-:W-:Y:S01]  /*84f90*/  IMAD.MOV.U32 R133, RZ, RZ, R31 ;  /* 0x000000ffff857224 */ /* 0x000fe200078e001f */
[----:B------:R-:W-:Y:S02]  /*84fa0*/  MOV R132, R30 ;  /* 0x0000001e00847202 */ /* 0x000fe40000000f00 */
[----:B------:R-:W2:Y:S04]  /*84fb0*/  LDL.LU R30, [R1+0x5364] ;  /* 0x00536400011e7983 */ /* 0x000ea80000300800 */
[----:B------:R-:W2:Y:S04]  /*84fc0*/  LDL.LU R31, [R1+0x5360] ;  /* 0x00536000011f7983 */ /* 0x000ea80000300800 */
[----:B------:R-:W2:Y:S01]  /*84fd0*/  LDL.LU R34, [R1+0x535c] ;  /* 0x00535c0001227983 */ /* 0x000ea20000300800 */
[----:B------:R-:W-:Y:S01]  /*84fe0*/  MOV R210, R42 ;  /* 0x0000002a00d27202 */ /* 0x000fe20000000f00 */
[----:B------:R-:W-:-:S02]  /*84ff0*/  IMAD.MOV.U32 R209, RZ, RZ, R39 ;  /* 0x000000ffffd17224 */ /* 0x000fc400078e0027 */
        /* <DEDUP_REMOVED lines=13> */
[----:B------:R-:W-:Y:S02]  /*850d0*/  IMAD.MOV.U32 R223, RZ, RZ, R51 ;  /* 0x000000ffffdf7224 */ /* 0x000fe400078e0033 */
[----:B------:R-:W-:Y:S01]  /*850e0*/  IMAD.MOV.U32 R222, RZ, RZ, R50 ;  /* 0x000000ffffde7224 */ /* 0x000fe200078e0032 */
[----:B------:R-:W-:Y:S01]  /*850f0*/  MOV R221, R47 ;  /* 0x0000002f00dd7202 */ /* 0x000fe20000000f00 */
[----:B------:R-:W-:Y:S02]  /*85100*/  IMAD.MOV.U32 R220, RZ, RZ, R46 ;  /* 0x000000ffffdc7224 */ /* 0x000fe400078e002e */
[----:B------:R-:W2:Y:S04]  /*85110*/  LDL.LU R46, [R1+0x5344] ;  /* 0x00534400012e7983 */ /* 0x000ea80000300800 */
        /* <DEDUP_REMOVED lines=56> */
[C---:B---3--:R-:W-:Y:S08]  /*854a0*/  HMMA.1688.F32.TF32 R120, R232.reuse, R102, R220 ;  /* 0x00000066e878723c */ /* 0x048ff000000810dc */
        /* <DEDUP_REMOVED lines=8> */
[----:B------:R-:W-:Y:S03]  /*85530*/  STL.64 [R1+0x4a8], R218 ;  /* 0x0004a8da01007387 */ /* 0x000fe60000100a00 */
        /* <DEDUP_REMOVED lines=51> */
[----:B------:R-:W-:Y:S01]  /*85870*/  STL.64 [R1+0x888], R154 ;  /* 0x0008889a01007387 */ /* 0x000fe20000100a00 */
[C---:B------:R-:W-:Y:S03]  /*85880*/  HMMA.1688.F32.TF32 R140, R232.reuse, R18, R140 ;  /* 0x00000012e88c723c */ /* 0x040fe6000008108c */
[----:B------:R-:W-:Y:S04]  /*85890*/  STL.64 [R1+0x870], R132 ;  /* 0x0008708401007387 */ /* 0x000fe80000100a00 */
[----:B------:R4:W-:Y:S04]  /*858a0*/  STL.64 [R1+0x878], R134 ;  /* 0x0008788601007387 */ /* 0x0009e80000100a00 */
[----:B------:R-:W-:Y:S01]  /*858b0*/  STL.64 [R1+0x860], R120 ;  /* 0x0008607801007387 */ /* 0x000fe20000100a00 */
[C---:B----4-:R-:W-:Y:S03]  /*858c0*/  HMMA.1688.F32.TF32 R132, R232.reuse, R14, R136 ;  /* 0x0000000ee884723c */ /* 0x050fe60000081088 */
[----:B------:R2:W-:Y:S05]  /*858d0*/  STL.64 [R1+0x868], R122 ;  /* 0x0008687a01007387 */ /* 0x0005ea0000100a00 */
[C---:B--2---:R-:W-:Y:S03]  /*858e0*/  HMMA.1688.F32.TF32 R120, R232.reuse, R10, R248 ;  /* 0x0000000ae878723c */ /* 0x044fe600000810f8 */
[----:B------:R-:W-:Y:S04]  /*858f0*/  STL.64 [R1+0x850], R140 ;  /* 0x0008508c01007387 */ /* 0x000fe80000100a00 */
[----:B------:R-:W-:Y:S04]  /*85900*/  STL.64 [R1+0x858], R142 ;  /* 0x0008588e01007387 */ /* 0x000fe80000100a00 */
[----:B------:R-:W2:Y:S04]  /*85910*/  LDL R251, [R1+0xc50] ;  /* 0x000c500001fb7983 */ /* 0x000ea80000100800 */
[----:B------:R-:W-:Y:S04]  /*85920*/  STL.64 [R1+0x840], R132 ;  /* 0x0008408401007387 */ /* 0x000fe80000100a00 */
[----:B------:R3:W-:Y:S04]  /*85930*/  STL.64 [R1+0x848], R134 ;  /* 0x0008488601007387 */ /* 0x0007e80000100a00 */
[----:B------:R-:W-:Y:S04]  /*85940*/  LDS R248, [R252+0x46000] ;  /* 0x04600000fcf87984 */ /* 0x000fe80000000800 */
[----:B------:R-:W-:Y:S01]  /*85950*/  STL.64 [R1], R120 ;  /* 0x0000007801007387 */ /* 0x000fe20000100a00 */
[----:B---3--:R-:W-:Y:S03]  /*85960*/  HMMA.1688.F32.TF32 R132, R232, R6, R244 ;  /* 0x00000006e884723c */ /* 0x008fe600000810f4 */
[----:B------:R1:W-:Y:S04]  /*85970*/  STL.64 [R1+0x8], R122 ;  /* 0x0000087a01007387 */ /* 0x0003e80000100a00 */
[----:B------:R-:W3:Y:S04]  /*85980*/  LDL.LU R156, [R1+0x10] ;  /* 0x00001000019c7983 */ /* 0x000ee80000300800 */
[----:B------:R-:W-:Y:S01]  /*85990*/  LDS R232, [R252+0x45880] ;  /* 0x04588000fce87984 */ /* 0x000fe20000000800 */
[C---:B-1----:R-:W-:Y:S03]  /*859a0*/  HMMA.1688.F32.TF32 R120, R236.reuse, R130, R240 ;  /* 0x00000082ec78723c */ /* 0x042fe600000810f0 */
[----:B------:R-:W-:Y:S04]  /*859b0*/  LDS R234, [R252+0x45c80] ;  /* 0x045c8000fcea7984 */ /* 0x000fe80000000800 */
[----:B------:R-:W-:Y:S04]  /*859c0*/  LDS R250, [R252+0x46400] ;  /* 0x04640000fcfa7984 */ /* 0x000fe80000000800 */
[----:B------:R1:W-:Y:S04]  /*859d0*/  STL.64 [R1+0x370], R132 ;  /* 0x0003708401007387 */ /* 0x0003e80000100a00 */
[----:B------:R4:W-:Y:S08]  /*859e0*/  STL.64 [R1+0x378], R134 ;  /* 0x0003788601007387 */ /* 0x0009f00000100a00 */
        /* <DEDUP_REMOVED lines=41> */
[----:B-1----:R-:W3:Y:S04]  /*85c80*/  LDL.LU R132, [R1+0xf0] ;  /* 0x0000f00001847983 */ /* 0x002ee80000300800 */
[----:B------:R-:W3:Y:S04]  /*85c90*/  LDL.LU R133, [R1+0xf4] ;  /* 0x0000f40001857983 */ /* 0x000ee80000300800 */
[----:B----4-:R-:W3:Y:S04]  /*85ca0*/  LDL.LU R134, [R1+0xf8] ;  /* 0x0000f80001867983 */ /* 0x010ee80000300800 */
        /* <DEDUP_REMOVED lines=70> */
[----:B------:R-:W1:Y:S04]  /*86110*/  LDS R235, [R251+0x45c80] ;  /* 0x045c8000fbeb7984 */ /* 0x000e680000000800 */
[----:B------:R-:W-:Y:S01]  /*86120*/  LDS R249, [R251+0x46000] ;  /* 0x04600000fbf97984 */ /* 0x000fe20000000800 */
[C---:B------:R-:W-:Y:S03]  /*86130*/  HMMA.1688.F32.TF32 R200, R236.reuse, R62, R200 ;  /* 0x0000003eecc8723c */ /* 0x040fe600000810c8 */
[----:B------:R-:W-:Y:S05]  /*86140*/  LDS R251, [R251+0x46400] ;  /* 0x04640000fbfb7984 */ /* 0x000fea0000000800 */
[C---:B---3--:R-:W-:Y:S11]  /*86150*/  HMMA.1688.F32.TF32 R120, R236.reuse, R126, R120 ;  /* 0x0000007eec78723c */ /* 0x048ff60000081078 */
[----:B------:R-:W-:Y:S11]  /*86160*/  @!UPT UIADD3 URZ, URZ, URZ, URZ ;  /* 0x0000003f3f3ff290 */ /* 0x000ff6000fffe03f */
[----:B------:R-:W-:Y:S01]  /*86170*/  @!UPT UIADD3 URZ, URZ, URZ, URZ ;  /* 0x0000003f3f3ff290 */ /* 0x000fe2000fffe03f */
[----:B------:R-:W-:Y:S04]  /*86180*/  STL.64 [R1+0x3a0], R120 ;  /* 0x0003a07801007387 */ /* 0x000fe80000100a00 */
[----:B------:R2:W-:Y:S04]  /*86190*/  STL.64 [R1+0x3a8], R122 ;  /* 0x0003a87a01007387 */ /* 0x0005e80000100a00 */
[----:B--2---:R-:W2:Y:S01]  /*861a0*/  LDL.LU.64 R122, [R1+0x52c0] ;  /* 0x0052c000017a7983 */ /* 0x004ea20000300a00 */
[C---:B----4-:R-:W-:Y:S03]  /*861b0*/  HMMA.1688.F32.TF32 R224, R236.reuse, R118, R224 ;  /* 0x00000076ece0723c */ /* 0x050fe600000810e0 */
        /* <DEDUP_REMOVED lines=14> */
[----:B--2---:R-:W2:Y:S04]  /*862a0*/  LDL.LU R155, [R1+0x52b0] ;  /* 0x0052b000019b7983 */ /* 0x004ea80000300800 */
        /* <DEDUP_REMOVED lines=30> */
[C---:B------:R-:W-:Y:S08]  /*86490*/  HMMA.1688.F32.TF32 R204, R236.reuse, R70, R204 ;  /* 0x00000046eccc723c */ /* 0x040ff000000810cc */
        /* <DEDUP_REMOVED lines=47> */
[----:B------:R-:W-:Y:S01]  /*86790*/  STL.64 [R1+0x70], R160 ;  /* 0x000070a001007387 */ /* 0x000fe20000100a00 */
[----:B--2---:R-:W-:Y:S03]  /*867a0*/  HMMA.1688.F32.TF32 R244, R232, R130, R148 ;  /* 0x00000082e8f4723c */ /* 0x004fe60000081094 */
[----:B------:R-:W-:Y:S09]  /*867b0*/  STL.64 [R1+0x78], R162 ;  /* 0x000078a201007387 */ /* 0x000ff20000100a00 */
[----:B------:R-:W-:Y:S04]  /*867c0*/  STL.64 [R1+0x810], R132 ;  /* 0x0008108401007387 */ /* 0x000fe80000100a00 */
[----:B------:R3:W-:Y:S02]  /*867d0*/  STL.64 [R1+0x818], R134 ;  /* 0x0008188601007387 */ /* 0x0007e40000100a00 */
[C---:B---3--:R-:W-:Y:S08]  /*867e0*/  HMMA.1688.F32.TF32 R132, R236.reuse, R6, R144 ;  /* 0x00000006ec84723c */ /* 0x048ff00000081090 */
[C---:B----4-:R-:W-:Y:S08]  /*867f0*/  HMMA.1688.F32.TF32 R156, R236.reuse, R14, R136 ;  /* 0x0000000eec9c723c */ /* 0x050ff00000081088 */
[----:B------:R-:W-:Y:S11]  /*86800*/  HMMA.1688.F32.TF32 R136, R236, R10, R140 ;  /* 0x0000000aec88723c */ /* 0x000ff6000008108c */
[----:B------:R-:W-:Y:S04]  /*86810*/  @!UPT UIADD3 URZ, URZ, URZ, URZ ;  /* 0x0000003f3f3ff290 */ /* 0x000fe8000fffe03f */
[----:B------:R1:W-:Y:S04]  /*86820*/  STL.64 [R1+0x800], R156 ;  /* 0x0008009c01007387 */ /* 0x0003e80000100a00 */
[----:B------:R2:W-:Y:S04]  /*86830*/  STL.64 [R1+0x808], R158 ;  /* 0x0008089e01007387 */ /* 0x0005e80000100a00 */
[----:B------:R-:W-:Y:S04]  /*86840*/  STL.64 [R1+0x7f0], R136 ;  /* 0x0007f08801007387 */ /* 0x000fe80000100a00 */
[----:B------:R-:W-:Y:S04]  /*86850*/  STL.64 [R1+0x7f8], R138 ;  /* 0x0007f88a01007387 */ /* 0x000fe80000100a00 */
[----:B------:R3:W-:Y:S04]  /*86860*/  STL [R1+0x507c], R244 ;  /* 0x00507cf401007387 */ /* 0x0007e80000100800 */
[----:B------:R-:W-:Y:S04]  /*86870*/  STL.64 [R1+0x790], R132 ;  /* 0x0007908401007387 */ /* 0x000fe80000100a00 */
[----:B------:R-:W-:Y:S04]  /*86880*/  STL.64 [R1+0x798], R134 ;  /* 0x0007988601007387 */ /* 0x000fe80000100a00 */
        /* <DEDUP_REMOVED lines=64> */
[----:B----4-:R-:W3:Y:S04]  /*86c90*/  LDL.LU R245, [R1+0x2b4] ;  /* 0x0002b40001f57983 */ /* 0x010ee80000300800 */
        /* <DEDUP_REMOVED lines=32> */
[----:B------:R-:W-:Y:S04]  /*86ea0*/  LDS R136, [R155+0x45880] ;  /* 0x045880009b887984 */ /* 0x000fe80000000800 */
[----:B------:R1:W-:Y:S04]  /*86eb0*/  LDS R138, [R155+0x45c80] ;  /* 0x045c80009b8a7984 */ /* 0x0003e80000000800 */
[----:B------:R-:W4:Y:S04]  /*86ec0*/  LDL.LU R154, [R1+0x1a8] ;  /* 0x0001a800019a7983 */ /* 0x000f280000300800 */
[----:B-1----:R-:W4:Y:S01]  /*86ed0*/  LDL.LU R155, [R1+0x1ac] ;  /* 0x0001ac00019b7983 */ /* 0x002f220000300800 */
[C---:B--2---:R-:W-:Y:S03]  /*86ee0*/  HMMA.1688.F32.TF32 R156, R232.reuse, R58, R156 ;  /* 0x0000003ae89c723c */ /* 0x044fe6000008109c */
[----:B------:R-:W-:Y:S04]  /*86ef0*/  LDS R137, [R2+0x45880] ;  /* 0x0458800002897984 */ /* 0x000fe80000000800 */
[----:B------:R-:W1:Y:S01]  /*86f00*/  LDS R139, [R2+0x45c80] ;  /* 0x045c8000028b7984 */ /* 0x000e620000000800 */
        /* <DEDUP_REMOVED lines=8> */
[C---:B---3--:R-:W-:Y:S08]  /*86f90*/  HMMA.1688.F32.TF32 R244, R232.reuse, R122, R244 ;  /* 0x0000007ae8f4723c */ /* 0x048ff000000810f4 */
[C---:B----4-:R-:W-:Y:S08]  /*86fa0*/  HMMA.1688.F32.TF32 R212, R232.reuse, R126, R212 ;  /* 0x0000007ee8d4723c */ /* 0x050ff000000810d4 */
[C---:B------:R-:W-:Y:S08]  /*86fb0*/  HMMA.1688.F32.TF32 R196, R232.reuse, R98, R196 ;  /* 0x00000062e8c4723c */ /* 0x040ff000000810c4 */
[C---:B------:R-:W-:Y:S07]  /*86fc0*/  HMMA.1688.F32.TF32 R228, R232.reuse, R106, R228 ;  /* 0x0000006ae8e4723c */ /* 0x040fee00000810e4 */
[----:B------:R-:W-:Y:S01]  /*86fd0*/  STL.64 [R1+0x2c0], R212 ;  /* 0x0002c0d401007387 */ /* 0x000fe20000100a00 */
[----:B------:R2:W-:Y:S01]  /*86fe0*/  STL.64 [R1+0x2c8], R214 ;  /* 0x0002c8d601007387 */ /* 0x0005e20000100a00 */
[C---:B------:R-:W-:Y:S02]  /*86ff0*/  HMMA.1688.F32.TF32 R204, R232.reuse, R110, R204 ;  /* 0x0000006ee8cc723c */ /* 0x040fe400000810cc */
[----:B--2---:R-:W2:Y:S01]  /*87000*/  LDL.LU.64 R214, [R1+0x5238] ;  /* 0x0052380001d67983 */ /* 0x004ea20000300a00 */
[----:B------:R-:W2:Y:S02]  /*87010*/  LDL.LU.64 R212, [R1+0x5230] ;  /* 0x0052300001d47983 */ /* 0x000ea40000300a00 */
[----:B------:R3:W-:Y:S03]  /*87020*/  STL.64 [R1+0x2b0], R244 ;  /* 0x0002b0f401007387 */ /* 0x0007e60000100a00 */
[----:B------:R-:W-:Y:S01]  /*87030*/  HMMA.1688.F32.TF32 R132, R232, R114, R132 ;  /* 0x00000072e884723c */ /* 0x000fe20000081084 */
[----:B------:R4:W-:Y:S01]  /*87040*/  STL.64 [R1+0x2b8], R246 ;  /* 0x0002b8f601007387 */ /* 0x0009e20000100a00 */
[----:B---3--:R-:W-:Y:S01]  /*87050*/  MOV R244, R208 ;  /* 0x000000d000f47202 */ /* 0x008fe20000000f00 */
[----:B------:R-:W-:-:S02]  /*87060*/  IMAD.MOV.U32 R245, RZ, RZ, R209 ;  /* 0x000000fffff57224 */ /* 0x000fc400078e00d1 */
[----:B----4-:R-:W-:Y:S01]  /*87070*/  IMAD.MOV.U32 R246, RZ, RZ, R210 ;  /* 0x000000fffff67224 */ /* 0x010fe200078e00d2 */
[----:B------:R-:W-:Y:S02]  /*87080*/  MOV R247, R211 ;  /* 0x000000d300f77202 */ /* 0x000fe40000000f00 */
[C---:B------:R-:W-:Y:S01]  /*87090*/  HMMA.1688.F32.TF32 R200, R232.reuse, R102, R200 ;  /* 0x00000066e8c8723c */ /* 0x040fe200000810c8 */
[----:B------:R-:W3:Y:S01]  /*870a0*/  LDL.LU.64 R210, [R1+0x5228] ;  /* 0x0052280001d27983 */ /* 0x000ee20000300a00 */
[----:B------:R-:W3:Y:S02]  /*870b0*/  LDL.LU.64 R208, [R1+0x5220] ;  /* 0x0052200001d07983 */ /* 0x000ee40000300a00 */
[----:B------:R-:W-:Y:S02]  /*870c0*/  STL.64 [R1+0x5088], R246 ;  /* 0x005088f601007387 */ /* 0x000fe40000100a00 */
[----:B------:R4:W-:Y:S02]  /*870d0*/  STL.64 [R1+0x5080], R244 ;  /* 0x005080f401007387 */ /* 0x0009e40000100a00 */
[----:B----4-:R-:W4:Y:S01]  /*870e0*/  LDL.LU R244, [R1+0x190] ;  /* 0x0001900001f47983 */ /* 0x010f220000300800 */
[----:B------:R-:W4:Y:S02]  /*870f0*/  LDL.LU R245, [R1+0x194] ;  /* 0x0001940001f57983 */ /* 0x000f240000300800 */
[----:B------:R-:W4:Y:S02]  /*87100*/  LDL.LU R246, [R1+0x198] ;  /* 0x0001980001f67983 */ /* 0x000f240000300800 */
[----:B------:R-:W4:Y:S02]  /*87110*/  LDL.LU R247, [R1+0x19c] ;  /* 0x00019c0001f77983 */ /* 0x000f240000300800 */
[----:B------:R-:W-:Y:S01]  /*87120*/  STL.64 [R1+0x290], R132 ;  /* 0x0002908401007387 */ /* 0x000fe20000100a00 */
[----:B------:R1:W-:Y:S01]  /*87130*/  STL.64 [R1+0x298], R134 ;  /* 0x0002988601007387 */ /* 0x0003e20000100a00 */
[C---:B------:R-:W-:Y:S02]  /*87140*/  HMMA.1688.F32.TF32 R184, R232.reuse, R86, R184 ;  /* 0x00000056e8b8723c */ /* 0x040fe400000810b8 */
[----:B-1----:R-:W2:Y:S01]  /*87150*/  LDL.LU.64 R134, [R1+0x5218] ;  /* 0x0052180001867983 */ /* 0x002ea20000300a00 */
[----:B------:R-:W2:Y:S02]  /*87160*/  LDL.LU.64 R132, [R1+0x5210] ;  /* 0x0052100001847983 */ /* 0x000ea40000300a00 */
[----:B------:R-:W-:Y:S02]  /*87170*/  STL.64 [R1+0x280], R204 ;  /* 0x000280cc01007387 */ /* 0x000fe40000100a00 */
[----:B------:R1:W-:Y:S02]  /*87180*/  STL.64 [R1+0x288], R206 ;  /* 0x000288ce01007387 */ /* 0x0003e40000100a00 */
[----:B-1----:R-:W2:Y:S01]  /*87190*/  LDL.LU.64 R206, [R1+0x5208] ;  /* 0x0052080001ce7983 */ /* 0x002ea20000300a00 */
[----:B------:R-:W2:Y:S02]  /*871a0*/  LDL.LU.64 R204, [R1+0x5200] ;  /* 0x0052000001cc7983 */ /* 0x000ea40000300a00 */
[----:B------:R-:W-:Y:S02]  /*871b0*/  STL.64 [R1+0x270], R228 ;  /* 0x000270e401007387 */ /* 0x000fe40000100a00 */
[----:B------:R1:W-:Y:S01]  /*871c0*/  STL.64 [R1+0x278], R230 ;  /* 0x000278e601007387 */ /* 0x0003e20000100a00 */
[C---:B------:R-:W-:Y:S01]  /*871d0*/  HMMA.1688.F32.TF32 R168, R232.reuse, R70, R168 ;  /* 0x00000046e8a8723c */ /* 0x040fe200000810a8 */
[----:B-1----:R-:W2:Y:S01]  /*871e0*/  LDL.LU.64 R230, [R1+0x51f8] ;  /* 0x0051f80001e67983 */ /* 0x002ea20000300a00 */
[----:B------:R-:W2:Y:S02]  /*871f0*/  LDL.LU.64 R228, [R1+0x51f0] ;  /* 0x0051f00001e47983 */ /* 0x000ea40000300a00 */
[----:B------:R-:W-:Y:S02]  /*87200*/  STL.64 [R1+0x260], R200 ;  /* 0x000260c801007387 */ /* 0x000fe40000100a00 */
[----:B------:R1:W-:Y:S02]  /*87210*/  STL.64 [R1+0x268], R202 ;  /* 0x000268ca01007387 */ /* 0x0003e40000100a00 */
        /* <DEDUP_REMOVED lines=8> */
[----:B-1----:R-:W3:Y:S01]  /*872a0*/  LDL.LU.64 R194, [R1+0x51c8] ;  /* 0x0051c80001c27983 */ /* 0x002ee20000300a00 */
[----:B------:R-:W3:Y:S02]  /*872b0*/  LDL.LU.64 R192, [R1+0x51c0] ;  /* 0x0051c00001c07983 */ /* 0x000ee40000300a00 */
[----:B------:R-:W-:Y:S02]  /*872c0*/  STL.64 [R1+0x230], R188 ;  /* 0x000230bc01007387 */ /* 0x000fe40000100a00 */
[----:B------:R1:W-:Y:S01]  /*872d0*/  STL.64 [R1+0x238], R190 ;  /* 0x000238be01007387 */ /* 0x0003e20000100a00 */
[C---:B------:R-:W-:Y:S01]  /*872e0*/  HMMA.1688.F32.TF32 R152, R232.reuse, R54, R152 ;  /* 0x00000036e898723c */ /* 0x040fe20000081098 */
[----:B-1----:R-:W3:Y:S01]  /*872f0*/  LDL.LU.64 R190, [R1+0x51b8] ;  /* 0x0051b80001be7983 */ /* 0x002ee20000300a00 */
[----:B------:R-:W3:Y:S02]  /*87300*/  LDL.LU.64 R188, [R1+0x51b0] ;  /* 0x0051b00001bc7983 */ /* 0x000ee40000300a00 */
[----:B------:R-:W-:Y:S02]  /*87310*/  STL.64 [R1+0x220], R184 ;  /* 0x000220b801007387 */ /* 0x000fe40000100a00 */
[----:B------:R1:W-:Y:S02]  /*87320*/  STL.64 [R1+0x228], R186 ;  /* 0x000228ba01007387 */ /* 0x0003e40000100a00 */
        /* <DEDUP_REMOVED lines=33> */
[----:B------:R-:W3:Y:S01]  /*87540*/  LDL.LU.64 R152, [R1+0x5120] ;  /* 0x0051200001987983 */ /* 0x000ee20000300a00 */
[C---:B------:R-:W-:Y:S08]  /*87550*/  HMMA.1688.F32.TF32 R236, R232.reuse, R42, R236 ;  /* 0x0000002ae8ec723c */ /* 0x040ff000000810ec */
[C---:B----4-:R-:W-:Y:S11]  /*87560*/  HMMA.1688.F32.TF32 R244, R232.reuse, R50, R244 ;  /* 0x00000032e8f4723c */ /* 0x050ff600000810f4 */
[----:B------:R-:W-:Y:S11]  /*87570*/  @!UPT UIADD3 URZ, URZ, URZ, URZ ;  /* 0x0000003f3f3ff290 */ /* 0x000ff6000fffe03f */
[----:B------:R-:W-:Y:S01]  /*87580*/  @!UPT UIADD3 URZ, URZ, URZ, URZ ;  /* 0x0000003f3f3ff290 */ /* 0x000fe2000fffe03f */
[----:B------:R-:W-:Y:S01]  /*87590*/  STL.64 [R1+0x190], R244 ;  /* 0x000190f401007387 */ /* 0x000fe20000100a00 */
[----:B------:R1:W-:Y:S02]  /*875a0*/  STL.64 [R1+0x198], R246 ;  /* 0x000198f601007387 */ /* 0x0003e40000100a00 */
[C---:B-1----:R-:W-:Y:S08]  /*875b0*/  HMMA.1688.F32.TF32 R244, R232.reuse, R46, R148 ;  /* 0x0000002ee8f4723c */ /* 0x042ff00000081094 */
[C---:B------:R-:W-:Y:S08]  /*875c0*/  HMMA.1688.F32.TF32 R148, R232.reuse, R38, R144 ;  /* 0x00000026e894723c */ /* 0x040ff00000081090 */
[C---:B------:R-:W-:Y:S08]  /*875d0*/  HMMA.1688.F32.TF32 R144, R232.reuse, R34, R140 ;  /* 0x00000022e890723c */ /* 0x040ff0000008108c */
[----:B------:R-:W-:Y:S01]  /*875e0*/  HMMA.1688.F32.TF32 R140, R232, R30, R240 ;  /* 0x0000001ee88c723c */ /* 0x000fe200000810f0 */
[----:B------:R-:W-:Y:S01]  /*875f0*/  STL.64 [R1+0x180], R244 ;  /* 0x000180f401007387 */ /* 0x000fe20000100a00 */
[----:B------:R-:W-:Y:S02]  /*87600*/  STL.64 [R1+0x188], R246 ;  /* 0x000188f601007387 */ /* 0x000fe40000100a00 */
[----:B------:R-:W-:Y:S02]  /*87610*/  STL.64 [R1+0x170], R236 ;  /* 0x000170ec01007387 */ /* 0x000fe40000100a00 */
[----:B------:R-:W-:Y:S01]  /*87620*/  STL.64 [R1+0x178], R238 ;  /* 0x000178ee01007387 */ /* 0x000fe20000100a00 */
[----:B------:R-:W-:Y:S01]  /*87630*/  STL.64 [R1+0x160], R148 ;  /* 0x0001609401007387 */ /* 0x000fe20000100a00 */
[----:B------:R-:W-:Y:S07]  /*87640*/  STL.64 [R1+0x168], R150 ;  /* 0x0001689601007387 */ /* 0x000fee0000100a00 */
[----:B------:R-:W-:Y:S02]  /*87650*/  STL.64 [R1+0x150], R144 ;  /* 0x0001509001007387 */ /* 0x000fe40000100a00 */
[----:B------:R-:W-:Y:S06]  /*87660*/  STL.64 [R1+0x158], R146 ;  /* 0x0001589201007387 */ /* 0x000fec0000100a00 */
[----:B------:R-:W-:Y:S01]  /*87670*/  STL.64 [R1+0x140], R140 ;  /* 0x0001408c01007387 */ /* 0x000fe20000100a00 */
[----:B------:R3:W-:Y:S01]  /*87680*/  STL.64 [R1+0x148], R142 ;  /* 0x0001488e01007387 */ /* 0x0007e20000100a00 */
[C---:B--2---:R-:W-:Y:S08]  /*87690*/  HMMA.1688.F32.TF32 R240, R136.reuse, R110, R196 ;  /* 0x0000006e88f0723c */ /* 0x044ff000000810c4 */
[----:B------:R-:W-:Y:S08]  /*876a0*/  HMMA.1688.F32.TF32 R132, R136, R94, R132 ;  /* 0x0000005e8884723c */ /* 0x000ff00000081084 */
[C---:B---3--:R-:W-:Y:S08]  /*876b0*/  HMMA.1688.F32.TF32 R140, R232.reuse, R18, R160 ;  /* 0x00000012e88c723c */ /* 0x048ff000000810a0 */
[C---:B------:R-:W-:Y:S08]  /*876c0*/  HMMA.1688.F32.TF32 R144, R232.reuse, R22, R156 ;  /* 0x00000016e890723c */ /* 0x040ff0000008109c */
[C---:B------:R-:W-:Y:S11]  /*876d0*/  HMMA.1688.F32.TF32 R148, R232.reuse, R26, R152 ;  /* 0x0000001ae894723c */ /* 0x040ff60000081098 */
[----:B------:R-:W-:Y:S11]  /*876e0*/  @!UPT UIADD3 URZ, URZ, URZ, URZ ;  /* 0x0000003f3f3ff290 */ /* 0x000ff6000fffe03f */
[----:B------:R-:W-:Y:S01]  /*876f0*/  @!UPT UIADD3 URZ, URZ, URZ, URZ ;  /* 0x0000003f3f3ff290 */ /* 0x000fe2000fffe03f */
[----:B------:R-:W-:Y:S01]  /*87700*/  STL.64 [R1+0x7e0], R148 ;  /* 0x0007e09401007387 */ /* 0x000fe20000100a00 */
[----:B------:R-:W-:Y:S02]  /*87710*/  STL.64 [R1+0x7e8], R150 ;  /* 0x0007e89601007387 */ /* 0x000fe40000100a00 */
[----:B------:R-:W-:Y:S02]  /*87720*/  STL.64 [R1+0x7d0], R144 ;  /* 0x0007d09001007387 */ /* 0x000fe40000100a00 */
[----:B------:R-:W-:Y:S01]  /*87730*/  STL.64 [R1+0x7d8], R146 ;  /* 0x0007d89201007387 */ /* 0x000fe20000100a00 */
[----:B------:R-:W-:Y:S01]  /*87740*/  STL.64 [R1+0x7c0], R140 ;  /* 0x0007c08c01007387 */ /* 0x000fe20000100a00 */
[----:B------:R1:W-:Y:S02]  /*87750*/  STL.64 [R1+0x7c8], R142 ;  /* 0x0007c88e01007387 */ /* 0x0003e40000100a00 */
[C---:B-1----:R-:W-:Y:S08]  /*87760*/  HMMA.1688.F32.TF32 R140, R232.reuse, R6, R172 ;  /* 0x00000006e88c723c */ /* 0x042ff000000810ac */
[C---:B------:R-:W-:Y:S08]  /*87770*/  HMMA.1688.F32.TF32 R148, R232.reuse, R14, R164 ;  /* 0x0000000ee894723c */ /* 0x040ff000000810a4 */
[----:B------:R-:W-:Y:S08]  /*87780*/  HMMA.1688.F32.TF32 R144, R232, R10, R168 ;  /* 0x0000000ae890723c */ /* 0x000ff000000810a8 */
[----:B------:R-:W-:-:S02]  /*87790*/  IMAD.MOV.U32 R163, RZ, RZ, R140 ;  /* 0x000000ffffa37224 */ /* 0x000fc400078e008c */
[----:B------:R-:W-:Y:S01]  /*877a0*/  IMAD.MOV.U32 R162, RZ, RZ, R141 ;  /* 0x000000ffffa27224 */ /* 0x000fe200078e008d */
[----:B------:R-:W-:Y:S01]  /*877b0*/  MOV R161, R142 ;  /* 0x0000008e00a17202 */ /* 0x000fe20000000f00 */
[----:B------:R-:W-:Y:S02]  /*877c0*/  IMAD.MOV.U32 R160, RZ, RZ, R143 ;  /* 0x000000ffffa07224 */ /* 0x000fe400078e008f */
[C---:B------:R-:W-:Y:S01]  /*877d0*/  HMMA.1688.F32.TF32 R140, R136.reuse, R130, R176 ;  /* 0x00000082888c723c */ /* 0x040fe200000810b0 */
[----:B------:R-:W-:Y:S01]  /*877e0*/  STL.64 [R1+0x7b0], R148 ;  /* 0x0007b09401007387 */ /* 0x000fe20000100a00 */
[----:B------:R-:W-:Y:S07]  /*877f0*/  STL.64 [R1+0x7b8], R150 ;  /* 0x0007b89601007387 */ /* 0x000fee0000100a00 */
[----:B------:R-:W-:Y:S02]  /*87800*/  STL.64 [R1+0x7a0], R144 ;  /* 0x0007a09001007387 */ /* 0x000fe40000100a00 */
[----:B------:R-:W-:Y:S01]  /*87810*/  STL.64 [R1+0x7a8], R146 ;  /* 0x0007a89201007387 */ /* 0x000fe20000100a00 */
[----:B------:R-:W-:Y:S01]  /*87820*/  STL.64 [R1+0x5068], R162 ;  /* 0x005068a201007387 */ /* 0x000fe20000100a00 */
[----:B------:R-:W-:Y:S10]  /*87830*/  STL.64 [R1+0x5060], R160 ;  /* 0x005060a001007387 */ /* 0x000ff40000100a00 */
[----:B------:R-:W-:Y:S01]  /*87840*/  STL.64 [R1+0x770], R140 ;  /* 0x0007708c01007387 */ /* 0x000fe20000100a00 */
[----:B------:R1:W-:Y:S02]  /*87850*/  STL.64 [R1+0x778], R142 ;  /* 0x0007788e01007387 */ /* 0x0003e40000100a00 */
[C---:B-1----:R-:W-:Y:S08]  /*87860*/  HMMA.1688.F32.TF32 R140, R136.reuse, R118, R188 ;  /* 0x00000076888c723c */ /* 0x042ff000000810bc */
[C---:B------:R-:W-:Y:S08]  /*87870*/  HMMA.1688.F32.TF32 R148, R136.reuse, R126, R180 ;  /* 0x0000007e8894723c */ /* 0x040ff000000810b4 */
[----:B------:R-:W-:Y:S08]  /*87880*/  HMMA.1688.F32.TF32 R144, R136, R122, R184 ;  /* 0x0000007a8890723c */ /* 0x000ff000000810b8 */
[----:B------:R-:W-:Y:S01]  /*87890*/  IMAD.MOV.U32 R167, RZ, RZ, R140 ;  /* 0x000000ffffa77224 */ /* 0x000fe200078e008c */
[----:B------:R-:W-:Y:S01]  /*878a0*/  MOV R166, R141 ;  /* 0x0000008d00a67202 */ /* 0x000fe20000000f00 */
[----:B------:R-:W-:-:S02]  /*878b0*/  IMAD.MOV.U32 R165, RZ, RZ, R142 ;  /* 0x000000ffffa57224 */ /* 0x000fc400078e008e */
[----:B------:R-:W-:Y:S02]  /*878c0*/  IMAD.MOV.U32 R164, RZ, RZ, R143 ;  /* 0x000000ffffa47224 */ /* 0x000fe400078e008f */
[C---:B------:R-:W-:Y:S01]  /*878d0*/  HMMA.1688.F32.TF32 R140, R136.reuse, R114, R192 ;  /* 0x00000072888c723c */ /* 0x040fe200000810c0 */
[----:B------:R-:W-:Y:S01]  /*878e0*/  STL.64 [R1+0x760], R148 ;  /* 0x0007609401007387 */ /* 0x000fe20000100a00 */
[----:B------:R1:W-:Y:S07]  /*878f0*/  STL.64 [R1+0x768], R150 ;  /* 0x0007689601007387 */ /* 0x0003ee0000100a00 */
[----:B------:R-:W-:Y:S02]  /*87900*/  STL.64 [R1+0x750], R144 ;  /* 0x0007509001007387 */ /* 0x000fe40000100a00 */
[----:B------:R2:W-:Y:S01]  /*87910*/  STL.64 [R1+0x758], R146 ;  /* 0x0007589201007387 */ /* 0x0005e20000100a00 */
[----:B------:R-:W-:Y:S01]  /*87920*/  STL [R1+0x505c], R240 ;  /* 0x00505cf001007387 */ /* 0x000fe20000100800 */
[C---:B-1----:R-:W-:Y:S08]  /*87930*/  HMMA.1688.F32.TF32 R148, R136.reuse, R106, R200 ;  /* 0x0000006a8894723c */ /* 0x042ff000000810c8 */
[C---:B--2---:R-:W-:Y:S02]  /*87940*/  HMMA.1688.F32.TF32 R144, R136.reuse, R102, R228 ;  /* 0x000000668890723c */ /* 0x044fe400000810e4 */
[----:B------:R-:W-:Y:S01]  /*87950*/  STL.64 [R1+0x730], R140 ;  /* 0x0007308c01007387 */ /* 0x000fe20000100a00 */
[----:B------:R1:W-:Y:S05]  /*87960*/  STL.64 [R1+0x738], R142 ;  /* 0x0007388e01007387 */ /* 0x0003ea0000100a00 */
[----:B-1----:R-:W-:Y:S01]  /*87970*/  HMMA.1688.F32.TF32 R140, R136, R98, R204 ;  /* 0x00000062888c723c */ /* 0x002fe200000810cc */
[----:B------:R1:W-:Y:S01]  /*87980*/  STL [R1+0x5058], R241 ;  /* 0x005058f101007387 */ /* 0x0003e20000100800 */
[----:B------:R-:W-:Y:S02]  /*87990*/  STL [R1+0x5054], R242 ;  /* 0x005054f201007387 */ /* 0x000fe40000100800 */
[----:B------:R-:W-:Y:S03]  /*879a0*/  STL [R1+0x5050], R243 ;  /* 0x005050f301007387 */ /* 0x000fe60000100800 */
[----:B------:R-:W-:Y:S01]  /*879b0*/  STL.64 [R1+0x720], R148 ;  /* 0x0007209401007387 */ /* 0x000fe20000100a00 */
[----:B------:R-:W-:Y:S07]  /*879c0*/  STL.64 [R1+0x728], R150 ;  /* 0x0007289601007387 */ /* 0x000fee0000100a00 */
[----:B------:R-:W-:Y:S02]  /*879d0*/  STL.64 [R1+0x710], R144 ;  /* 0x0007109001007387 */ /* 0x000fe40000100a00 */
[----:B------:R-:W-:Y:S01]  /*879e0*/  STL.64 [R1+0x718], R146 ;  /* 0x0007189201007387 */ /* 0x000fe20000100a00 */
[----:B------:R-:W-:Y:S01]  /*879f0*/  MOV R240, R134 ;  /* 0x0000008600f07202 */ /* 0x000fe20000000f00 */
[----:B-1----:R-:W-:-:S04]  /*87a00*/  IMAD.MOV.U32 R241, RZ, RZ, R135 ;  /* 0x000000fffff17224 */ /* 0x002fc800078e0087 */
[----:B------:R-:W-:Y:S01]  /*87a10*/  STL.64 [R1+0x700], R140 ;  /* 0x0007008c01007387 */ /* 0x000fe20000100a00 */
[----:B------:R-:W-:Y:S02]  /*87a20*/  STL.64 [R1+0x708], R142 ;  /* 0x0007088e01007387 */ /* 0x000fe40000100a00 */
[----:B------:R1:W-:Y:S02]  /*87a30*/  STL.64 [R1+0x6f0], R132 ;  /* 0x0006f08401007387 */ /* 0x0003e40000100a00 */
[C---:B-1----:R-:W-:Y:S08]  /*87a40*/  HMMA.1688.F32.TF32 R132, R136.reuse, R90, R208 ;  /* 0x0000005a8884723c */ /* 0x042ff000000810d0 */
[C---:B------:R-:W-:Y:S08]  /*87a50*/  HMMA.1688.F32.TF32 R228, R136.reuse, R82, R216 ;  /* 0x0000005288e4723c */ /* 0x040ff000000810d8 */
[C---:B------:R-:W-:Y:S08]  /*87a60*/  HMMA.1688.F32.TF32 R232, R136.reuse, R78, R220 ;  /* 0x0000004e88e8723c */ /* 0x040ff000000810dc */
[----:B------:R-:W-:Y:S01]  /*87a70*/  HMMA.1688.F32.TF32 R236, R136, R74, R224 ;  /* 0x0000004a88ec723c */ /* 0x000fe200000810e0 */
[----:B------:R-:W-:Y:S01]  /*87a80*/  IMAD.MOV.U32 R207, RZ, RZ, R132 ;  /* 0x000000ffffcf7224 */ /* 0x000fe200078e0084 */
[----:B------:R-:W-:Y:S01]  /*87a90*/  MOV R206, R133 ;  /* 0x0000008500ce7202 */ /* 0x000fe20000000f00 */
[----:B------:R-:W-:-:S02]  /*87aa0*/  IMAD.MOV.U32 R205, RZ, RZ, R134 ;  /* 0x000000ffffcd7224 */ /* 0x000fc400078e0086 */
[----:B------:R-:W-:-:S03]  /*87ab0*/  IMAD.MOV.U32 R204, RZ, RZ, R135 ;  /* 0x000000ffffcc7224 */ /* 0x000fc600078e0087 */
[----:B------:R-:W-:Y:S01]  /*87ac0*/  HMMA.1688.F32.TF32 R132, R136, R86, R212 ;  /* 0x000000568884723c */ /* 0x000fe200000810d4 */
[----:B------:R-:W-:Y:S01]  /*87ad0*/  IMAD.MOV.U32 R140, RZ, RZ, R109 ;  /* 0x000000ffff8c7224 */ /* 0x000fe200078e006d */
[----:B------:R-:W-:Y:S01]  /*87ae0*/  MOV R141, R112 ;  /* 0x00000070008d7202 */ /* 0x000fe20000000f00 */
[----:B------:R-:W-:Y:S02]  /*87af0*/  IMAD.MOV.U32 R142, RZ, RZ, R41 ;  /* 0x000000ffff8e7224 */ /* 0x000fe400078e0029 */
[----:B------:R-:W-:Y:S01]  /*87b00*/  IMAD.MOV.U32 R143, RZ, RZ, R100 ;  /* 0x000000ffff8f7224 */ /* 0x000fe200078e0064 */
[----:B------:R-:W-:Y:S01]  /*87b10*/  MOV R144, R101 ;  /* 0x0000006500907202 */ /* 0x000fe20000000f00 */
[----:B------:R-:W-:Y:S02]  /*87b20*/  IMAD.MOV.U32 R145, RZ, RZ, R104 ;  /* 0x000000ffff917224 */ /* 0x000fe400078e0068 */
[----:B------:R-:W-:Y:S01]  /*87b30*/  IMAD.MOV.U32 R146, RZ, RZ, R44 ;  /* 0x000000ffff927224 */ /* 0x000fe200078e002c */
[----:B------:R-:W-:Y:S11]  /*87b40*/  MOV R147, R45 ;  /* 0x0000002d00937202 */ /* 0x000ff60000000f00 */
[----:B------:R-:W-:Y:S02]  /*87b50*/  @!UPT UIADD3 URZ, URZ, URZ, URZ ;  /* 0x0000003f3f3ff290 */ /* 0x000fe4000fffe03f */
[----:B------:R-:W-:Y:S01]  /*87b60*/  STL.64 [R1+0x6d8], R134 ;  /* 0x0006d88601007387 */ /* 0x000fe20000100a00 */
[----:B------:R-:W-:Y:S02]  /*87b70*/  STL [R1+0x504c], R228 ;  /* 0x00504ce401007387 */ /* 0x000fe40000100800 */
[----:B------:R-:W-:Y:S02]  /*87b80*/  STL [R1+0x5048], R229 ;  /* 0x005048e501007387 */ /* 0x000fe40000100800 */
[----:B------:R-:W-:Y:S01]  /*87b90*/  STL [R1+0x5044], R230 ;  /* 0x005044e601007387 */ /* 0x000fe20000100800 */
[----:B------:R-:W-:Y:S01]  /*87ba0*/  STL [R1+0x5040], R231 ;  /* 0x005040e701007387 */ /* 0x000fe20000100800 */
[----:B------:R-:W-:Y:S02]  /*87bb0*/  STL [R1+0x503c], R235 ;  /* 0x00503ceb01007387 */ /* 0x000fe40000100800 */
[----:B------:R-:W-:Y:S02]  /*87bc0*/  STL [R1+0x5038], R238 ;  /* 0x005038ee01007387 */ /* 0x000fe40000100800 */
[----:B------:R-:W-:Y:S01]  /*87bd0*/  STL [R1+0x5034], R239 ;  /* 0x005034ef01007387 */ /* 0x000fe20000100800 */
[----:B------:R-:W2:Y:S01]  /*87be0*/  LDL.LU R109, [R1+0x5118] ;  /* 0x00511800016d7983 */ /* 0x000ea20000300800 */
[----:B------:R-:W3:Y:S02]  /*87bf0*/  LDL.LU R112, [R1+0x5114] ;  /* 0x0051140001707983 */ /* 0x000ee40000300800 */
[----:B------:R-:W4:Y:S02]  /*87c00*/  LDL.LU R41, [R1+0x5110] ;  /* 0x0051100001297983 */ /* 0x000f240000300800 */
[----:B------:R-:W4:Y:S01]  /*87c10*/  LDL.LU R100, [R1+0x510c] ;  /* 0x00510c0001647983 */ /* 0x000f220000300800 */
[----:B------:R-:W4:Y:S01]  /*87c20*/  LDL.LU R101, [R1+0x5108] ;  /* 0x0051080001657983 */ /* 0x000f220000300800 */
[----:B------:R-:W4:Y:S02]  /*87c30*/  LDL.LU R104, [R1+0x5104] ;  /* 0x0051040001687983 */ /* 0x000f240000300800 */
[----:B------:R-:W4:Y:S02]  /*87c40*/  LDL.LU R44, [R1+0x5100] ;  /* 0x00510000012c7983 */ /* 0x000f240000300800 */
[----:B------:R-:W4:Y:S02]  /*87c50*/  LDL.LU R45, [R1+0x50fc] ;  /* 0x0050fc00012d7983 */ /* 0x000f240000300800 */
[----:B------:R-:W-:-:S02]  /*87c60*/  IMAD.MOV.U32 R148, RZ, RZ, R48 ;  /* 0x000000ffff947224 */ /* 0x000fc400078e0030 */
[----:B------:R-:W-:Y:S01]  /*87c70*/  IMAD.MOV.U32 R149, RZ, RZ, R49 ;  /* 0x000000ffff957224 */ /* 0x000fe200078e0031 */
[----:B------:R-:W4:Y:S01]  /*87c80*/  LDL.LU R48, [R1+0x50f8] ;  /* 0x0050f80001307983 */ /* 0x000f220000300800 */
[----:B------:R-:W4:Y:S01]  /*87c90*/  LDL.LU R49, [R1+0x50f4] ;  /* 0x0050f40001317983 */ /* 0x000f220000300800 */
[----:B------:R-:W-:Y:S01]  /*87ca0*/  MOV R150, R92 ;  /* 0x0000005c00967202 */ /* 0x000fe20000000f00 */
[----:B------:R-:W-:Y:S01]  /*87cb0*/  IMAD.MOV.U32 R151, RZ, RZ, R93 ;  /* 0x000000ffff977224 */ /* 0x000fe200078e005d */
[----:B------:R-:W4:Y:S01]  /*87cc0*/  LDL.LU R92, [R1+0x50f0] ;  /* 0x0050f000015c7983 */ /* 0x000f220000300800 */
[----:B------:R-:W4:Y:S02]  /*87cd0*/  LDL.LU R93, [R1+0x50ec] ;  /* 0x0050ec00015d7983 */ /* 0x000f240000300800 */
[----:B------:R-:W-:Y:S01]  /*87ce0*/  IMAD.MOV.U32 R244, RZ, RZ, R96 ;  /* 0x000000fffff47224 */ /* 0x000fe200078e0060 */
[----:B------:R-:W-:Y:S01]  /*87cf0*/  MOV R245, R97 ;  /* 0x0000006100f57202 */ /* 0x000fe20000000f00 */
[----:B------:R-:W4:Y:S01]  /*87d00*/  LDL.LU R96, [R1+0x50e8] ;  /* 0x0050e80001607983 */ /* 0x000f220000300800 */
        /* <DEDUP_REMOVED lines=41> */
[----:B------:R-:W-:Y:S02]  /*87fa0*/  MOV R162, R0 ;  /* 0x0000000000a27202 */ /* 0x000fe40000000f00 */
[----:B------:R-:W4:Y:S01]  /*87fb0*/  LDL.LU R0, [R1+0x5090] ;  /* 0x0050900001007983 */ /* 0x000f220000300800 */
[----:B------:R-:W-:Y:S02]  /*87fc0*/  IMAD.MOV.U32 R163, RZ, RZ, R129 ;  /* 0x000000ffffa37224 */ /* 0x000fe400078e0081 */
[----:B------:R-:W-:Y:S01]  /*87fd0*/  IMAD.MOV.U32 R129, RZ, RZ, R125 ;  /* 0x000000ffff817224 */ /* 0x000fe200078e007d */
[----:B------:R-:W-:Y:S01]  /*87fe0*/  MOV R130, R124 ;  /* 0x0000007c00827202 */ /* 0x000fe20000000f00 */
[----:B------:R-:W-:-:S02]  /*87ff0*/  IMAD.MOV.U32 R131, RZ, RZ, R121 ;  /* 0x000000ffff837224 */ /* 0x000fc400078e0079 */
[----:B------:R-:W-:Y:S01]  /*88000*/  IMAD.MOV.U32 R184, RZ, RZ, R120 ;  /* 0x000000ffffb87224 */ /* 0x000fe200078e0078 */
[----:B------:R-:W-:Y:S01]  /*88010*/  MOV R185, R117 ;  /* 0x0000007500b97202 */ /* 0x000fe20000000f00 */
[----:B------:R-:W-:Y:S02]  /*88020*/  IMAD.MOV.U32 R186, RZ, RZ, R116 ;  /* 0x000000ffffba7224 */ /* 0x000fe400078e0074 */
[----:B------:R-:W-:Y:S02]  /*88030*/  IMAD.MOV.U32 R187, RZ, RZ, R113 ;  /* 0x000000ffffbb7224 */ /* 0x000fe400078e0071 */
[----:B------:R-:W-:Y:S01]  /*88040*/  IMAD.MOV.U32 R190, RZ, RZ, R108 ;  /* 0x000000ffffbe7224 */ /* 0x000fe200078e006c */
[----:B------:R-:W-:Y:S02]  /*88050*/  MOV R191, R105 ;  /* 0x0000006900bf7202 */ /* 0x000fe40000000f00 */
[----:B------:R-:W-:Y:S01]  /*88060*/  MOV R180, R40 ;  /* 0x0000002800b47202 */ /* 0x000fe20000000f00 */
[----:B------:R-:W-:-:S02]  /*88070*/  IMAD.MOV.U32 R181, RZ, RZ, R37 ;  /* 0x000000ffffb57224 */ /* 0x000fc400078e0025 */
[----:B------:R-:W-:Y:S01]  /*88080*/  IMAD.MOV.U32 R182, RZ, RZ, R36 ;  /* 0x000000ffffb67224 */ /* 0x000fe200078e0024 */
[----:B------:R-:W-:Y:S02]  /*88090*/  MOV R183, R3 ;  /* 0x0000000300b77202 */ /* 0x000fe40000000f00 */
[----:B------:R-:W-:Y:S01]  /*880a0*/  MOV R242, R132 ;  /* 0x0000008400f27202 */ /* 0x000fe20000000f00 */
[----:B------:R-:W-:Y:S01]  /*880b0*/  IMAD.MOV.U32 R243, RZ, RZ, R133 ;  /* 0x000000fffff37224 */ /* 0x000fe200078e0085 */
[----:B---3--:R-:W-:Y:S01]  /*880c0*/  MOV R188, R112 ;  /* 0x0000007000bc7202 */ /* 0x008fe20000000f00 */
[----:B--2---:R-:W-:Y:S01]  /*880d0*/  IMAD.MOV.U32 R189, RZ, RZ, R109 ;  /* 0x000000ffffbd7224 */ /* 0x004fe200078e006d */
[----:B----4-:R-:W-:Y:S01]  /*880e0*/  MOV R194, R100 ;  /* 0x0000006400c27202 */ /* 0x010fe20000000f00 */
[----:B------:R-:W-:Y:S02]  /*880f0*/  IMAD.MOV.U32 R193, RZ, RZ, R101 ;  /* 0x000000ffffc17224 */ /* 0x000fe400078e0065 */
[----:B------:R-:W-:Y:S01]  /*88100*/  IMAD.MOV.U32 R192, RZ, RZ, R104 ;  /* 0x000000ffffc07224 */ /* 0x000fe200078e0068 */
[----:B------:R-:W-:Y:S01]  /*88110*/  MOV R109, R96 ;  /* 0x00000060006d7202 */ /* 0x000fe20000000f00 */
[----:B------:R-:W-:Y:S01]  /*88120*/  IMAD.MOV.U32 R108, RZ, RZ, R97 ;  /* 0x000000ffff6c7224 */ /* 0x000fe200078e0061 */
[----:B------:R-:W-:Y:S01]  /*88130*/  MOV R103, R64 ;  /* 0x0000004000677202 */ /* 0x000fe20000000f00 */
[----:B------:R-:W-:-:S02]  /*88140*/  IMAD.MOV.U32 R102, RZ, RZ, R65 ;  /* 0x000000ffff667224 */ /* 0x000fc400078e0041 */
[----:B------:R-:W-:Y:S01]  /*88150*/  IMAD.MOV.U32 R101, RZ, RZ, R68 ;  /* 0x000000ffff657224 */ /* 0x000fe200078e0044 */
[----:B------:R-:W1:Y:S04]  /*88160*/  LDSM.16.M88.4 R124, [R0+0x180] ;  /* 0x00018000007c783b */ /* 0x000e680000000200 */
[----:B------:R-:W2:Y:S04]  /*88170*/  LDSM.16.M88.4 R120, [R0+0x1180] ;  /* 0x001180000078783b */ /* 0x000ea80000000200 */
[----:B------:R-:W3:Y:S04]  /*88180*/  LDSM.16.M88.4 R116, [R0+0x2180] ;  /* 0x002180000074783b */ /* 0x000ee80000000200 */
[----:B------:R-:W4:Y:S01]  /*88190*/  LDSM.16.M88.4 R112, [R0+0x3180] ;  /* 0x003180000070783b */ /* 0x000f220000000200 */
[----:B------:R-:W-:Y:S01]  /*881a0*/  IMAD.MOV.U32 R96, RZ, RZ, R77 ;  /* 0x000000ffff607224 */ /* 0x000fe200078e004d */
[----:B------:R-:W-:Y:S01]  /*881b0*/  MOV R97, R76 ;  /* 0x0000004c00617202 */ /* 0x000fe20000000f00 */
[----:B------:R-:W-:-:S02]  /*881c0*/  IMAD.MOV.U32 R98, RZ, RZ, R73 ;  /* 0x000000ffff627224 */ /* 0x000fc400078e0049 */
[----:B------:R-:W-:Y:S02]  /*881d0*/  IMAD.MOV.U32 R99, RZ, RZ, R72 ;  /* 0x000000ffff637224 */ /* 0x000fe400078e0048 */
[----:B------:R-:W-:Y:S02]  /*881e0*/  IMAD.MOV.U32 R176, RZ, RZ, R85 ;  /* 0x000000ffffb07224 */ /* 0x000fe400078e0055 */
[----:B------:R-:W-:Y:S01]  /*881f0*/  IMAD.MOV.U32 R177, RZ, RZ, R84 ;  /* 0x000000ffffb17224 */ /* 0x000fe200078e0054 */
[----:B------:R-:W-:Y:S01]  /*88200*/  MOV R178, R81 ;  /* 0x0000005100b27202 */ /* 0x000fe20000000f00 */
[----:B------:R-:W-:Y:S01]  /*88210*/  IMAD.MOV.U32 R179, RZ, RZ, R80 ;  /* 0x000000ffffb37224 */ /* 0x000fe200078e0050 */
[----:B------:R-:W-:Y:S01]  /*88220*/  MOV R100, R69 ;  /* 0x0000004500647202 */ /* 0x000fe20000000f00 */
[----:B------:R-:W-:Y:S01]  /*88230*/  IMAD.MOV.U32 R104, RZ, RZ, R61 ;  /* 0x000000ffff687224 */ /* 0x000fe200078e003d */
[----:B------:R-:W-:Y:S01]  /*88240*/  HMMA.1688.F32.TF32 R64, R136, R66, R96 ;  /* 0x000000428840723c */ /* 0x000fe20000081060 */
[----:B------:R-:W-:-:S07]  /*88250*/  IMAD.MOV.U32 R105, RZ, RZ, R60 ;  /* 0x000000ffff697224 */ /* 0x000fce00078e003c */
[C---:B------:R-:W-:Y:S08]  /*88260*/  HMMA.1688.F32.TF32 R68, R136.reuse, R70, R176 ;  /* 0x000000468844723c */ /* 0x040ff000000810b0 */
[----:B------:R-:W-:Y:S01]  /*88270*/  HMMA.1688.F32.TF32 R60, R136, R62, R100 ;  /* 0x0000003e883c723c */ /* 0x000fe20000081064 */
[----:B------:R-:W-:Y:S01]  /*88280*/  MOV R106, R57 ;  /* 0x00000039006a7202 */ /* 0x000fe20000000f00 */
        /* <DEDUP_REMOVED lines=12> */
[----:B------:R-:W-:Y:S04]  /*88350*/  LDSM.16.M88.4 R100, [R0+0x8180] ;  /* 0x008180000064783b */ /* 0x000fe80000000200 */
[----:B------:R-:W-:Y:S04]  /*88360*/  LDSM.16.M88.4 R96, [R0+0x9180] ;  /* 0x009180000060783b */ /* 0x000fe80000000200 */
[----:B------:R-:W-:Y:S04]  /*88370*/  LDSM.16.M88.4 R92, [R0+0xa180] ;  /* 0x00a18000005c783b */ /* 0x000fe80000000200 */
[----:B------:R-:W-:Y:S04]  /*88380*/  LDSM.16.M88.4 R88, [R0+0xb180] ;  /* 0x00b180000058783b */ /* 0x000fe80000000200 */
[----:B------:R-:W-:Y:S04]  /*88390*/  LDSM.16.M88.4 R84, [R0+0xc180] ;  /* 0x00c180000054783b */ /* 0x000fe80000000200 */
[----:B------:R-:W-:Y:S04]  /*883a0*/  LDSM.16.M88.4 R80, [R0+0xd180] ;  /* 0x00d180000050783b */ /* 0x000fe80000000200 */
[----:B------:R-:W-:Y:S04]  /*883b0*/  LDSM.16.M88.4 R76, [R0+0xe180] ;  /* 0x00e18000004c783b */ /* 0x000fe80000000200 */
[----:B-1----:R-:W-:Y:S01]  /*883c0*/  STL [R1+0x5018], R126 ;  /* 0x0050187e01007387 */ /* 0x002fe20000100800 */
[----:B------:R-:W-:Y:S02]  /*883d0*/  STL [R1+0x5014], R127 ;  /* 0x0050147f01007387 */ /* 0x000fe40000100800 */
[----:B--2---:R-:W-:Y:S02]  /*883e0*/  STL [R1+0x5020], R122 ;  /* 0x0050207a01007387 */ /* 0x004fe40000100800 */
[----:B------:R-:W-:Y:S01]  /*883f0*/  STL [R1+0x501c], R123 ;  /* 0x00501c7b01007387 */ /* 0x000fe20000100800 */
[----:B---3--:R-:W-:Y:S01]  /*88400*/  STL [R1+0x5028], R118 ;  /* 0x0050287601007387 */ /* 0x008fe20000100800 */
[----:B------:R-:W-:Y:S02]  /*88410*/  STL [R1+0x5024], R119 ;  /* 0x0050247701007387 */ /* 0x000fe40000100800 */
[----:B----4-:R-:W-:Y:S02]  /*88420*/  STL [R1+0x5030], R114 ;  /* 0x0050307201007387 */ /* 0x010fe40000100800 */
[----:B------:R-:W-:Y:S01]  /*88430*/  STL [R1+0x502c], R115 ;  /* 0x00502c7301007387 */ /* 0x000fe20000100800 */
[----:B------:R-:W2:Y:S01]  /*88440*/  LDL R179, [R1+0xc54] ;  /* 0x000c540001b37983 */ /* 0x000ea20000100800 */
[----:B------:R-:W-:Y:S02]  /*88450*/  STL.64 [R1+0x6c0], R68 ;  /* 0x0006c04401007387 */ /* 0x000fe40000100a00 */
[----:B------:R-:W-:-:S02]  /*88460*/  IMAD.MOV.U32 R228, RZ, RZ, R64 ;  /* 0x000000ffffe47224 */ /* 0x000fc400078e0040 */
[----:B------:R-:W-:Y:S01]  /*88470*/  IMAD.MOV.U32 R229, RZ, RZ, R65 ;  /* 0x000000ffffe57224 */ /* 0x000fe200078e0041 */
[----:B------:R-:W-:Y:S01]  /*88480*/  MOV R230, R66 ;  /* 0x0000004200e67202 */ /* 0x000fe20000000f00 */
[----:B------:R-:W-:Y:S01]  /*88490*/  IMAD.MOV.U32 R231, RZ, RZ, R67 ;  /* 0x000000ffffe77224 */ /* 0x000fe200078e0043 */
[----:B------:R-:W-:Y:S01]  /*884a0*/  STL.64 [R1+0x6c8], R70 ;  /* 0x0006c84601007387 */ /* 0x000fe20000100a00 */
[----:B------:R-:W-:Y:S01]  /*884b0*/  HMMA.1688.F32.TF32 R64, R136, R58, R104 ;  /* 0x0000003a8840723c */ /* 0x000fe20000081068 */
[----:B------:R-:W-:Y:S01]  /*884c0*/  IMAD.MOV.U32 R235, RZ, RZ, R60 ;  /* 0x000000ffffeb7224 */ /* 0x000fe200078e003c */
[----:B------:R-:W-:Y:S01]  /*884d0*/  MOV R238, R61 ;  /* 0x0000003d00ee7202 */ /* 0x000fe20000000f00 */
[----:B------:R1:W-:Y:S01]  /*884e0*/  STL [R1+0x6ac], R63 ;  /* 0x0006ac3f01007387 */ /* 0x0003e20000100800 */
[----:B------:R-:W-:-:S04]  /*884f0*/  IMAD.MOV.U32 R239, RZ, RZ, R62 ;  /* 0x000000ffffef7224 */ /* 0x000fc800078e003e */
[C---:B------:R-:W-:Y:S08]  /*88500*/  HMMA.1688.F32.TF32 R56, R136.reuse, R50, R108 ;  /* 0x000000328838723c */ /* 0x040ff0000008106c */
[C---:B------:R-:W-:Y:S08]  /*88510*/  HMMA.1688.F32.TF32 R48, R136.reuse, R42, R192 ;  /* 0x0000002a8830723c */ /* 0x040ff000000810c0 */
[C---:B-1----:R-:W-:Y:S08]  /*88520*/  HMMA.1688.F32.TF32 R60, R136.reuse, R54, R200 ;  /* 0x00000036883c723c */ /* 0x042ff000000810c8 */
[C---:B------:R-:W-:Y:S08]  /*88530*/  HMMA.1688.F32.TF32 R52, R136.reuse, R46, R196 ;  /* 0x0000002e8834723c */ /* 0x040ff000000810c4 */
[C---:B------:R-:W-:Y:S08]  /*88540*/  HMMA.1688.F32.TF32 R44, R136.reuse, R38, R188 ;  /* 0x00000026882c723c */ /* 0x040ff000000810bc */
[C---:B------:R-:W-:Y:S08]  /*88550*/  HMMA.1688.F32.TF32 R40, R136.reuse, R34, R184 ;  /* 0x000000228828723c */ /* 0x040ff000000810b8 */
[C---:B------:R-:W-:Y:S01]  /*88560*/  HMMA.1688.F32.TF32 R36, R136.reuse, R30, R180 ;  /* 0x0000001e8824723c */ /* 0x040fe200000810b4 */
[----:B------:R-:W1:Y:S04]  /*88570*/  LDSM.16.M88.4 R104, [R0+0x5180] ;  /* 0x005180000068783b */ /* 0x000e680000000200 */
[----:B------:R-:W-:Y:S04]  /*88580*/  LDSM.16.M88.4 R72, [R0+0xf180] ;  /* 0x00f180000048783b */ /* 0x000fe80000000200 */
[----:B------:R-:W-:Y:S04]  /*88590*/  LDSM.16.M88.4 R68, [R0+0x10180] ;  /* 0x010180000044783b */ /* 0x000fe80000000200 */
[----:B------:R-:W-:Y:S04]  /*885a0*/  LDSM.16.M88.4 R108, [R0+0x4180] ;  /* 0x00418000006c783b */ /* 0x000fe80000000200 */
[----:B------:R-:W-:Y:S01]  /*885b0*/  STL.64 [R1+0x5c0], R64 ;  /* 0x0005c04001007387 */ /* 0x000fe20000100a00 */
[----:B------:R-:W-:Y:S02]  /*885c0*/  STL.64 [R1+0x5c8], R66 ;  /* 0x0005c84201007387 */ /* 0x000fe40000100a00 */
[----:B------:R-:W-:Y:S01]  /*885d0*/  LDSM.16.M88.4 R64, [R0+0x11180] ;  /* 0x011180000040783b */ /* 0x000fe20000000200 */
[----:B------:R-:W-:Y:S03]  /*885e0*/  STL.64 [R1+0x5b0], R60 ;  /* 0x0005b03c01007387 */ /* 0x000fe60000100a00 */
[----:B------:R-:W-:Y:S02]  /*885f0*/  STL.64 [R1+0x5b8], R62 ;  /* 0x0005b83e01007387 */ /* 0x000fe40000100a00 */
[----:B------:R-:W-:Y:S02]  /*88600*/  STL.64 [R1+0x5a0], R56 ;  /* 0x0005a03801007387 */ /* 0x000fe40000100a00 */
[----:B------:R-:W-:Y:S01]  /*88610*/  STL.64 [R1+0x5a8], R58 ;  /* 0x0005a83a01007387 */ /* 0x000fe20000100a00 */
[----:B------:R-:W-:Y:S01]  /*88620*/  STL.64 [R1+0x590], R52 ;  /* 0x0005903401007387 */ /* 0x000fe20000100a00 */
[----:B------:R-:W-:Y:S02]  /*88630*/  STL.64 [R1+0x598], R54 ;  /* 0x0005983601007387 */ /* 0x000fe40000100a00 */
[----:B------:R-:W-:Y:S02]  /*88640*/  STL.64 [R1+0x580], R48 ;  /* 0x0005803001007387 */ /* 0x000fe40000100a00 */
[----:B------:R-:W-:Y:S01]  /*88650*/  STL.64 [R1+0x588], R50 ;  /* 0x0005883201007387 */ /* 0x000fe20000100a00 */
[----:B------:R-:W-:Y:S01]  /*88660*/  STL.64 [R1+0x570], R44 ;  /* 0x0005702c01007387 */ /* 0x000fe20000100a00 */
[----:B------:R3:W-:Y:S02]  /*88670*/  STL.64 [R1+0x578], R46 ;  /* 0x0005782e01007387 */ /* 0x0007e40000100a00 */
[----:B------:R-:W-:Y:S02]  /*88680*/  STL.64 [R1+0x560], R40 ;  /* 0x0005602801007387 */ /* 0x000fe40000100a00 */
[----:B------:R-:W-:Y:S01]  /*88690*/  STL.64 [R1+0x568], R42 ;  /* 0x0005682a01007387 */ /* 0x000fe20000100a00 */
[----:B------:R-:W-:Y:S01]  /*886a0*/  STL.64 [R1+0x690], R36 ;  /* 0x0006902401007387 */ /* 0x000fe20000100a00 */
[----:B------:R4:W-:Y:S03]  /*886b0*/  STL.64 [R1+0x698], R38 ;  /* 0x0006982601007387 */ /* 0x0009e60000100a00 */
[----:B------:R-:W-:Y:S04]  /*886c0*/  LDSM.16.M88.4 R60, [R0+0x12180] ;  /* 0x01218000003c783b */ /* 0x000fe80000000200 */
[----:B------:R-:W-:Y:S04]  /*886d0*/  LDSM.16.M88.4 R56, [R0+0x13180] ;  /* 0x013180000038783b */ /* 0x000fe80000000200 */
[----:B------:R-:W-:Y:S04]  /*886e0*/  LDSM.16.M88.4 R52, [R0+0x14180] ;  /* 0x014180000034783b */ /* 0x000fe80000000200 */
[----:B------:R-:W-:Y:S01]  /*886f0*/  LDSM.16.M88.4 R48, [R0+0x15180] ;  /* 0x015180000030783b */ /* 0x000fe20000000200 */
[C---:B---3--:R-:W-:Y:S08]  /*88700*/  HMMA.1688.F32.TF32 R44, R136.reuse, R26, R128 ;  /* 0x0000001a882c723c */ /* 0x048ff00000081080 */
[C---:B----4-:R-:W-:Y:S08]  /*88710*/  HMMA.1688.F32.TF32 R36, R136.reuse, R18, R172 ;  /* 0x000000128824723c */ /* 0x050ff000000810ac */
[----:B------:R-:W-:Y:S01]  /*88720*/  HMMA.1688.F32.TF32 R40, R136, R22, R160 ;  /* 0x000000168828723c */ /* 0x000fe200000810a0 */
[----:B------:R-:W-:Y:S06]  /*88730*/  LDSM.16.M88.4 R128, [R0+0x1f180] ;  /* 0x01f180000080783b */ /* 0x000fec0000000200 */
[----:B------:R-:W-:Y:S01]  /*88740*/  STL.64 [R1+0x640], R44 ;  /* 0x0006402c01007387 */ /* 0x000fe20000100a00 */
[----:B------:R-:W-:Y:S07]  /*88750*/  STL.64 [R1+0x648], R46 ;  /* 0x0006482e01007387 */ /* 0x000fee0000100a00 */
[----:B------:R-:W-:Y:S08]  /*88760*/  STL.64 [R1+0x600], R36 ;  /* 0x0006002401007387 */ /* 0x000ff00000100a00 */
[----:B------:R-:W-:Y:S01]  /*88770*/  STL.64 [R1+0x610], R40 ;  /* 0x0006102801007387 */ /* 0x000fe20000100a00 */
[----:B------:R-:W-:Y:S01]  /*88780*/  STL.64 [R1+0x618], R42 ;  /* 0x0006182a01007387 */ /* 0x000fe20000100a00 */
[----:B------:R3:W-:Y:S02]  /*88790*/  STL [R1+0x608], R38 ;  /* 0x0006082601007387 */ /* 0x0007e40000100800 */
[----:B------:R-:W-:-:S02]  /*887a0*/  IMAD.MOV.U32 R3, RZ, RZ, R39 ;  /* 0x000000ffff037224 */ /* 0x000fc400078e0027 */
[C---:B---3--:R-:W-:Y:S08]  /*887b0*/  HMMA.1688.F32.TF32 R36, R136.reuse, R14, R168 ;  /* 0x0000000e8824723c */ /* 0x048ff000000810a8 */
[C---:B------:R-:W-:Y:S08]  /*887c0*/  HMMA.1688.F32.TF32 R44, R136.reuse, R10, R156 ;  /* 0x0000000a882c723c */ /* 0x040ff0000008109c */
[----:B------:R-:W-:Y:S01]  /*887d0*/  HMMA.1688.F32.TF32 R40, R136, R6, R152 ;  /* 0x000000068828723c */ /* 0x000fe20000081098 */
[----:B------:R-:W-:Y:S04]  /*887e0*/  LDS R153, [R2+0x46000] ;  /* 0x0460000002997984 */ /* 0x000fe80000000800 */
[----:B------:R-:W-:Y:S04]  /*887f0*/  LDS R155, [R2+0x46400] ;  /* 0x04640000029b7984 */ /* 0x000fe80000000800 */
[----:B------:R-:W-:Y:S01]  /*88800*/  STL.64 [R1+0x550], R36 ;  /* 0x0005502401007387 */ /* 0x000fe20000100a00 */
[----:B------:R3:W-:Y:S02]  /*88810*/  STL.64 [R1+0x558], R38 ;  /* 0x0005582601007387 */ /* 0x0007e40000100a00 */
[----:B---3--:R-:W-:Y:S03]  /*88820*/  HMMA.1688.F32.TF32 R36, R248, R124, R244 ;  /* 0x0000007cf824723c */ /* 0x008fe600000810f4 */
[----:B------:R-:W-:Y:S04]  /*88830*/  STL.64 [R1+0x540], R44 ;  /* 0x0005402c01007387 */ /* 0x000fe80000100a00 */
[----:B------:R-:W-:-:S02]  /*88840*/  IMAD.MOV.U32 R244, RZ, RZ, R9 ;  /* 0x000000fffff47224 */ /* 0x000fc400078e0009 */
[----:B------:R-:W-:Y:S01]  /*88850*/  IMAD.MOV.U32 R245, RZ, RZ, R8 ;  /* 0x000000fffff57224 */ /* 0x000fe200078e0008 */
[----:B------:R-:W-:Y:S01]  /*88860*/  MOV R246, R5 ;  /* 0x0000000500f67202 */ /* 0x000fe20000000f00 */
[----:B------:R-:W3:Y:S01]  /*88870*/  LDSM.16.M88.4 R8, [R0+0x6180] ;  /* 0x006180000008783b */ /* 0x000ee20000000200 */
[----:B------:R-:W-:Y:S02]  /*88880*/  IMAD.MOV.U32 R247, RZ, RZ, R4 ;  /* 0x000000fffff77224 */ /* 0x000fe400078e0004 */
[----:B------:R-:W4:Y:S01]  /*88890*/  LDSM.16.M88.4 R4, [R0+0x7180] ;  /* 0x007180000004783b */ /* 0x000f220000000200 */
[----:B------:R1:W-:Y:S03]  /*888a0*/  STL.64 [R1+0x548], R46 ;  /* 0x0005482e01007387 */ /* 0x0003e60000100a00 */
[----:B------:R-:W-:Y:S02]  /*888b0*/  STL.64 [R1+0x500], R40 ;  /* 0x0005002801007387 */ /* 0x000fe40000100a00 */
[----:B------:R1:W-:Y:S03]  /*888c0*/  STL.64 [R1+0x508], R42 ;  /* 0x0005082a01007387 */ /* 0x0003e60000100a00 */
[----:B------:R-:W-:Y:S01]  /*888d0*/  STL.64 [R1+0x4f0], R36 ;  /* 0x0004f02401007387 */ /* 0x000fe20000100a00 */
[C---:B-1----:R-:W-:Y:S08]  /*888e0*/  HMMA.1688.F32.TF32 R44, R248.reuse, R120, R148 ;  /* 0x00000078f82c723c */ /* 0x042ff00000081094 */
[C---:B------:R-:W-:Y:S01]  /*888f0*/  HMMA.1688.F32.TF32 R40, R248.reuse, R116, R144 ;  /* 0x00000074f828723c */ /* 0x040fe20000081090 */
[----:B------:R1:W-:Y:S07]  /*88900*/  STL.64 [R1+0x4f8], R38 ;  /* 0x0004f82601007387 */ /* 0x0003ee0000100a00 */
[----:B-1----:R-:W-:Y:S01]  /*88910*/  HMMA.1688.F32.TF32 R36, R248, R112, R140 ;  /* 0x00000070f824723c */ /* 0x002fe2000008108c */
[----:B------:R-:W-:-:S02]  /*88920*/  IMAD.MOV.U32 R144, RZ, RZ, R33 ;  /* 0x000000ffff907224 */ /* 0x000fc400078e0021 */
[----:B------:R-:W-:Y:S01]  /*88930*/  IMAD.MOV.U32 R145, RZ, RZ, R32 ;  /* 0x000000ffff917224 */ /* 0x000fe200078e0020 */
[----:B------:R-:W-:Y:S01]  /*88940*/  MOV R146, R29 ;  /* 0x0000001d00927202 */ /* 0x000fe20000000f00 */
[----:B------:R-:W-:Y:S04]  /*88950*/  LDSM.16.M88.4 R32, [R0+0x19180] ;  /* 0x019180000020783b */ /* 0x000fe80000000200 */
[----:B------:R-:W-:Y:S01]  /*88960*/  STL.64 [R1+0x530], R44 ;  /* 0x0005302c01007387 */ /* 0x000fe20000100a00 */
[----:B------:R-:W-:Y:S05]  /*88970*/  STL.64 [R1+0x538], R46 ;  /* 0x0005382e01007387 */ /* 0x000fea0000100a00 */
[----:B------:R-:W-:Y:S02]  /*88980*/  STL.64 [R1+0x520], R40 ;  /* 0x0005202801007387 */ /* 0x000fe40000100a00 */
[----:B------:R-:W1:Y:S01]  /*88990*/  LDSM.16.M88.4 R44, [R0+0x16180] ;  /* 0x01618000002c783b */ /* 0x000e620000000200 */
[----:B------:R-:W-:Y:S03]  /*889a0*/  STL.64 [R1+0x528], R42 ;  /* 0x0005282a01007387 */ /* 0x000fe60000100a00 */
[----:B------:R-:W1:Y:S04]  /*889b0*/  LDSM.16.M88.4 R40, [R0+0x17180] ;  /* 0x017180000028783b */ /* 0x000e680000000200 */
[----:B------:R-:W-:Y:S02]  /*889c0*/  STL [R1+0x4e90], R106 ;  /* 0x004e906a01007387 */ /* 0x000fe40000100800 */
[----:B------:R-:W-:Y:S01]  /*889d0*/  IMAD.MOV.U32 R147, RZ, RZ, R28 ;  /* 0x000000ffff937224 */ /* 0x000fe200078e001c */
[----:B------:R-:W-:Y:S01]  /*889e0*/  STL [R1+0x4e8c], R107 ;  /* 0x004e8c6b01007387 */ /* 0x000fe20000100800 */
[----:B---3--:R-:W-:Y:S03]  /*889f0*/  STL [R1+0x4e80], R10 ;  /* 0x004e800a01007387 */ /* 0x008fe60000100800 */
[----:B------:R-:W-:Y:S01]  /*88a00*/  LDSM.16.M88.4 R28, [R0+0x1a180] ;  /* 0x01a18000001c783b */ /* 0x000fe20000000200 */
[----:B------:R-:W-:Y:S01]  /*88a10*/  MOV R114, R36 ;  /* 0x0000002400727202 */ /* 0x000fe20000000f00 */
[----:B------:R-:W-:-:S02]  /*88a20*/  IMAD.MOV.U32 R115, RZ, RZ, R37 ;  /* 0x000000ffff737224 */ /* 0x000fc400078e0025 */
[----:B------:R-:W-:Y:S01]  /*88a30*/  IMAD.MOV.U32 R118, RZ, RZ, R38 ;  /* 0x000000ffff767224 */ /* 0x000fe200078e0026 */
[----:B------:R-:W-:Y:S02]  /*88a40*/  MOV R119, R39 ;  /* 0x0000002700777202 */ /* 0x000fe40000000f00 */
[----:B------:R-:W3:Y:S01]  /*88a50*/  LDSM.16.M88.4 R36, [R0+0x18180] ;  /* 0x018180000024783b */ /* 0x000ee20000000200 */
[----:B------:R-:W-:Y:S01]  /*88a60*/  IMAD.MOV.U32 R140, RZ, RZ, R25 ;  /* 0x000000ffff8c7224 */ /* 0x000fe200078e0019 */
[----:B------:R-:W-:Y:S02]  /*88a70*/  MOV R141, R24 ;  /* 0x00000018008d7202 */ /* 0x000fe40000000f00 */
[----:B------:R-:W-:Y:S01]  /*88a80*/  STL [R1+0x4e7c], R11 ;  /* 0x004e7c0b01007387 */ /* 0x000fe20000100800 */
[----:B----4-:R-:W-:Y:S03]  /*88a90*/  STL [R1+0x4e84], R6 ;  /* 0x004e840601007387 */ /* 0x010fe60000100800 */
[----:B------:R-:W4:Y:S01]  /*88aa0*/  LDSM.16.M88.4 R24, [R0+0x1b180] ;  /* 0x01b180000018783b */ /* 0x000f220000000200 */
[----:B------:R-:W-:-:S02]  /*88ab0*/  IMAD.MOV.U32 R142, RZ, RZ, R21 ;  /* 0x000000ffff8e7224 */ /* 0x000fc400078e0015 */
[----:B------:R-:W-:Y:S02]  /*88ac0*/  IMAD.MOV.U32 R143, RZ, RZ, R20 ;  /* 0x000000ffff8f7224 */ /* 0x000fe400078e0014 */
[----:B------:R-:W-:Y:S01]  /*88ad0*/  STL [R1+0x4e78], R7 ;  /* 0x004e780701007387 */ /* 0x000fe20000100800 */
[----:B------:R-:W-:Y:S04]  /*88ae0*/  STL [R1+0x4e94], R102 ;  /* 0x004e946601007387 */ /* 0x000fe80000100800 */
[----:B------:R-:W4:Y:S01]  /*88af0*/  LDSM.16.M88.4 R20, [R0+0x1c180] ;  /* 0x01c180000014783b */ /* 0x000f220000000200 */
[----:B------:R-:W-:Y:S01]  /*88b00*/  MOV R148, R17 ;  /* 0x0000001100947202 */ /* 0x000fe20000000f00 */
[----:B------:R-:W-:Y:S02]  /*88b10*/  IMAD.MOV.U32 R149, RZ, RZ, R16 ;  /* 0x000000ffff957224 */ /* 0x000fe400078e0010 */
[----:B------:R-:W-:Y:S01]  /*88b20*/  STL [R1+0x4e88], R103 ;  /* 0x004e886701007387 */ /* 0x000fe20000100800 */
[----:B------:R-:W-:Y:S04]  /*88b30*/  STL [R1+0x4e9c], R98 ;  /* 0x004e9c6201007387 */ /* 0x000fe80000100800 */
[----:B------:R-:W4:Y:S01]  /*88b40*/  LDSM.16.M88.4 R16, [R0+0x1d180] ;  /* 0x01d180000010783b */ /* 0x000f220000000200 */
[----:B------:R-:W-:Y:S01]  /*88b50*/  IMAD.MOV.U32 R150, RZ, RZ, R13 ;  /* 0x000000ffff967224 */ /* 0x000fe200078e000d */
[----:B------:R-:W-:Y:S01]  /*88b60*/  MOV R151, R12 ;  /* 0x0000000c00977202 */ /* 0x000fe20000000f00 */
[----:B------:R-:W-:Y:S01]  /*88b70*/  STL [R1+0x4e98], R99 ;  /* 0x004e986301007387 */ /* 0x000fe20000100800 */
[----:B------:R-:W-:Y:S04]  /*88b80*/  STL [R1+0x4ea4], R94 ;  /* 0x004ea45e01007387 */ /* 0x000fe80000100800 */
[----:B------:R-:W4:Y:S01]  /*88b90*/  LDSM.16.M88.4 R12, [R0+0x1e180] ;  /* 0x01e18000000c783b */ /* 0x000f220000000200 */
[----:B------:R-:W-:Y:S02]  /*88ba0*/  STL [R1+0x4ea0], R95 ;  /* 0x004ea05f01007387 */ /* 0x000fe40000100800 */
[----:B------:R-:W-:Y:S02]  /*88bb0*/  STL [R1+0x4eac], R90 ;  /* 0x004eac5a01007387 */ /* 0x000fe40000100800 */
[----:B------:R-:W-:Y:S01]  /*88bc0*/  STL [R1+0x4ea8], R91 ;  /* 0x004ea85b01007387 */ /* 0x000fe20000100800 */
[----:B------:R-:W-:Y:S01]  /*88bd0*/  STL [R1+0x4eb4], R86 ;  /* 0x004eb45601007387 */ /* 0x000fe20000100800 */
        /* <DEDUP_REMOVED lines=13> */
[----:B------:R-:W-:Y:S01]  /*88cb0*/  STL [R1+0x4eec], R58 ;  /* 0x004eec3a01007387 */ /* 0x000fe20000100800 */
[----:B------:R-:W-:Y:S01]  /*88cc0*/  HMMA.1688.F32.TF32 R132, R248, R108, R244 ;  /* 0x0000006cf884723c */ /* 0x000fe200000810f4 */
[----:B------:R-:W-:Y:S01]  /*88cd0*/  STL [R1+0x4ee8], R59 ;  /* 0x004ee83b01007387 */ /* 0x000fe20000100800 */
[----:B------:R4:W-:Y:S02]  /*88ce0*/  STL [R1+0x4ef4], R54 ;  /* 0x004ef43601007387 */ /* 0x0009e40000100800 */
[----:B------:R-:W-:Y:S02]  /*88cf0*/  STL [R1+0x4ef0], R55 ;  /* 0x004ef03701007387 */ /* 0x000fe40000100800 */
[----:B------:R-:W-:Y:S01]  /*88d00*/  STL [R1+0x4efc], R50 ;  /* 0x004efc3201007387 */ /* 0x000fe20000100800 */
[----:B------:R4:W-:Y:S01]  /*88d10*/  STL [R1+0x4ef8], R51 ;  /* 0x004ef83301007387 */ /* 0x0009e20000100800 */
[----:B-1----:R-:W-:Y:S02]  /*88d20*/  STL [R1+0x4f04], R46 ;  /* 0x004f042e01007387 */ /* 0x002fe40000100800 */
[----:B------:R1:W-:Y:S02]  /*88d30*/  STL [R1+0x4f00], R47 ;  /* 0x004f002f01007387 */ /* 0x0003e40000100800 */
[----:B------:R-:W-:Y:S01]  /*88d40*/  STL [R1+0x4f0c], R42 ;  /* 0x004f0c2a01007387 */ /* 0x000fe20000100800 */
[----:B------:R-:W-:Y:S01]  /*88d50*/  STL [R1+0x4f08], R43 ;  /* 0x004f082b01007387 */ /* 0x000fe20000100800 */
[----:B---3--:R-:W-:Y:S02]  /*88d60*/  STL [R1+0x4f14], R38 ;  /* 0x004f142601007387 */ /* 0x008fe40000100800 */
[----:B------:R3:W-:Y:S02]  /*88d70*/  STL [R1+0x4f10], R39 ;  /* 0x004f102701007387 */ /* 0x0007e40000100800 */
[----:B------:R-:W-:Y:S01]  /*88d80*/  STL [R1+0x4f1c], R34 ;  /* 0x004f1c2201007387 */ /* 0x000fe20000100800 */
[----:B------:R1:W-:Y:S01]  /*88d90*/  STL [R1+0x4f18], R35 ;  /* 0x004f182301007387 */ /* 0x0003e20000100800 */
[----:B------:R-:W-:Y:S02]  /*88da0*/  STL [R1+0x4f24], R30 ;  /* 0x004f241e01007387 */ /* 0x000fe40000100800 */
[----:B------:R1:W-:Y:S02]  /*88db0*/  STL [R1+0x4f20], R31 ;  /* 0x004f201f01007387 */ /* 0x0003e40000100800 */
[----:B----4-:R-:W-:Y:S01]  /*88dc0*/  STL [R1+0x4f2c], R26 ;  /* 0x004f2c1a01007387 */ /* 0x010fe20000100800 */
[----:B------:R-:W-:Y:S01]  /*88dd0*/  STL [R1+0x4f28], R27 ;  /* 0x004f281b01007387 */ /* 0x000fe20000100800 */
[----:B------:R-:W-:Y:S02]  /*88de0*/  STL [R1+0x4f34], R22 ;  /* 0x004f341601007387 */ /* 0x000fe40000100800 */
[----:B------:R4:W-:Y:S02]  /*88df0*/  STL [R1+0x4f30], R23 ;  /* 0x004f301701007387 */ /* 0x0009e40000100800 */
[----:B------:R-:W-:Y:S01]  /*88e00*/  STL [R1+0x4f3c], R18 ;  /* 0x004f3c1201007387 */ /* 0x000fe20000100800 */
[----:B------:R-:W-:Y:S01]  /*88e10*/  STL [R1+0x4f38], R19 ;  /* 0x004f381301007387 */ /* 0x000fe20000100800 */
[----:B------:R-:W-:Y:S02]  /*88e20*/  STL [R1+0x4f44], R14 ;  /* 0x004f440e01007387 */ /* 0x000fe40000100800 */
[----:B------:R1:W-:Y:S02]  /*88e30*/  STL [R1+0x4f40], R15 ;  /* 0x004f400f01007387 */ /* 0x0003e40000100800 */
[----:B------:R-:W-:Y:S02]  /*88e40*/  STL [R1+0x4f4c], R130 ;  /* 0x004f4c8201007387 */ /* 0x000fe40000100800 */
[----:B------:R-:W-:Y:S01]  /*88e50*/  IMAD.MOV.U32 R122, RZ, RZ, R132 ;  /* 0x000000ffff7a7224 */ /* 0x000fe200078e0084 */
[----:B------:R-:W-:Y:S01]  /*88e60*/  MOV R123, R133 ;  /* 0x00000085007b7202 */ /* 0x000fe20000000f00 */
[----:B------:R-:W-:-:S02]  /*88e70*/  IMAD.MOV.U32 R126, RZ, RZ, R134 ;  /* 0x000000ffff7e7224 */ /* 0x000fc400078e0086 */
[----:B------:R-:W-:Y:S01]  /*88e80*/  IMAD.MOV.U32 R127, RZ, RZ, R135 ;  /* 0x000000ffff7f7224 */ /* 0x000fe200078e0087 */
[----:B------:R-:W-:Y:S01]  /*88e90*/  STL [R1+0x4f48], R131 ;  /* 0x004f488301007387 */ /* 0x000fe20000100800 */
[C---:B------:R-:W-:Y:S01]  /*88ea0*/  HMMA.1688.F32.TF32 R132, R248.reuse, R104, R148 ;  /* 0x00000068f884723c */ /* 0x040fe20000081094 */
[----:B------:R-:W3:Y:S02]  /*88eb0*/  LDL.LU R148, [R1+0x4a0] ;  /* 0x0004a00001947983 */ /* 0x000ee40000300800 */
[----:B------:R-:W3:Y:S01]  /*88ec0*/  LDL.LU R149, [R1+0x4a4] ;  /* 0x0004a40001957983 */ /* 0x000ee20000300800 */
[----:B------:R-:W3:Y:S01]  /*88ed0*/  LDL.LU R150, [R1+0x4a8] ;  /* 0x0004a80001967983 */ /* 0x000ee20000300800 */
[----:B------:R-:W3:Y:S11]  /*88ee0*/  LDL.LU R151, [R1+0x4ac] ;  /* 0x0004ac0001977983 */ /* 0x000ef60000300800 */
[----:B------:R-:W-:Y:S08]  /*88ef0*/  @!UPT UIADD3 URZ, URZ, URZ, URZ ;  /* 0x0000003f3f3ff290 */ /* 0x000ff0000fffe03f */
[----:B------:R-:W-:Y:S01]  /*88f00*/  MOV R54, R135 ;  /* 0x0000008700367202 */ /* 0x000fe20000000f00 */
[----:B------:R-:W-:Y:S02]  /*88f10*/  IMAD.MOV.U32 R51, RZ, RZ, R134 ;  /* 0x000000ffff337224 */ /* 0x000fe400078e0086 */
[----:B------:R-:W-:Y:S01]  /*88f20*/  IMAD.MOV.U32 R50, RZ, RZ, R133 ;  /* 0x000000ffff327224 */ /* 0x000fe200078e0085 */
[----:B-1----:R-:W-:Y:S01]  /*88f30*/  MOV R47, R132 ;  /* 0x00000084002f7202 */ /* 0x002fe20000000f00 */
[----:B------:R-:W-:Y:S01]  /*88f40*/  STL [R1+0x4f5c], R54 ;  /* 0x004f5c3601007387 */ /* 0x000fe20000100800 */
[----:B------:R-:W-:Y:S02]  /*88f50*/  STL [R1+0x4f58], R51 ;  /* 0x004f583301007387 */ /* 0x000fe40000100800 */
[----:B------:R-:W-:Y:S02]  /*88f60*/  STL [R1+0x4f54], R50 ;  /* 0x004f543201007387 */ /* 0x000fe40000100800 */
[----:B------:R1:W-:Y:S01]  /*88f70*/  STL [R1+0x4f50], R47 ;  /* 0x004f502f01007387 */ /* 0x0003e20000100800 */
[C---:B------:R-:W-:Y:S01]  /*88f80*/  HMMA.1688.F32.TF32 R132, R248.reuse, R8, R140 ;  /* 0x00000008f884723c */ /* 0x040fe2000008108c */
[----:B------:R-:W4:Y:S01]  /*88f90*/  LDL.LU R140, [R1+0x490] ;  /* 0x00049000018c7983 */ /* 0x000f220000300800 */
[----:B------:R-:W4:Y:S02]  /*88fa0*/  LDL.LU R141, [R1+0x494] ;  /* 0x00049400018d7983 */ /* 0x000f240000300800 */
[----:B------:R-:W4:Y:S02]  /*88fb0*/  LDL.LU R142, [R1+0x498] ;  /* 0x00049800018e7983 */ /* 0x000f240000300800 */
[----:B------:R-:W4:Y:S01]  /*88fc0*/  LDL.LU R143, [R1+0x49c] ;  /* 0x00049c00018f7983 */ /* 0x000f220000300800 */
[----:B--2---:R-:W-:Y:S04]  /*88fd0*/  LDS R152, [R179+0x46000] ;  /* 0x04600000b3987984 */ /* 0x004fe80000000800 */
[----:B------:R-:W2:Y:S11]  /*88fe0*/  LDS R154, [R179+0x46400] ;  /* 0x04640000b39a7984 */ /* 0x000eb60000000800 */
[----:B------:R-:W-:Y:S02]  /*88ff0*/  @!UPT UIADD3 URZ, URZ, URZ, URZ ;  /* 0x0000003f3f3ff290 */ /* 0x000fe4000fffe03f */
[----:B------:R-:W-:Y:S01]  /*89000*/  IMAD.MOV.U32 R62, RZ, RZ, R135 ;  /* 0x000000ffff3e7224 */ /* 0x000fe200078e0087 */
[----:B------:R-:W-:Y:S01]  /*89010*/  MOV R59, R134 ;  /* 0x00000086003b7202 */ /* 0x000fe20000000f00 */
[----:B------:R-:W-:Y:S02]  /*89020*/  IMAD.MOV.U32 R58, RZ, RZ, R133 ;  /* 0x000000ffff3a7224 */ /* 0x000fe400078e0085 */
[----:B------:R-:W-:Y:S01]  /*89030*/  IMAD.MOV.U32 R55, RZ, RZ, R132 ;  /* 0x000000ffff377224 */ /* 0x000fe200078e0084 */
[----:B------:R-:W-:Y:S01]  /*89040*/  STL [R1+0x4f6c], R62 ;  /* 0x004f6c3e01007387 */ /* 0x000fe20000100800 */
[----:B------:R-:W-:Y:S02]  /*89050*/  STL [R1+0x4f68], R59 ;  /* 0x004f683b01007387 */ /* 0x000fe40000100800 */
[----:B------:R-:W-:Y:S02]  /*89060*/  STL [R1+0x4f64], R58 ;  /* 0x004f643a01007387 */ /* 0x000fe40000100800 */
[----:B------:R1:W-:Y:S01]  /*89070*/  STL [R1+0x4f60], R55 ;  /* 0x004f603701007387 */ /* 0x0003e20000100800 */
[C---:B------:R-:W-:Y:S01]  /*89080*/  HMMA.1688.F32.TF32 R132, R248.reuse, R4, R144 ;  /* 0x00000004f884723c */ /* 0x040fe20000081090 */
[----:B------:R-:W2:Y:S01]  /*89090*/  LDL.LU R144, [R1+0x480] ;  /* 0x0004800001907983 */ /* 0x000ea20000300800 */
[----:B------:R-:W2:Y:S02]  /*890a0*/  LDL.LU R145, [R1+0x484] ;  /* 0x0004840001917983 */ /* 0x000ea40000300800 */
[----:B------:R-:W2:Y:S02]  /*890b0*/  LDL.LU R146, [R1+0x488] ;  /* 0x0004880001927983 */ /* 0x000ea40000300800 */
[----:B------:R-:W2:Y:S11]  /*890c0*/  LDL.LU R147, [R1+0x48c] ;  /* 0x00048c0001937983 */ /* 0x000eb60000300800 */
[----:B------:R-:W-:Y:S07]  /*890d0*/  @!UPT UIADD3 URZ, URZ, URZ, URZ ;  /* 0x0000003f3f3ff290 */ /* 0x000fee000fffe03f */
[----:B------:R-:W-:Y:S02]  /*890e0*/  IMAD.MOV.U32 R78, RZ, RZ, R135 ;  /* 0x000000ffff4e7224 */ /* 0x000fe400078e0087 */
[----:B------:R-:W-:Y:S01]  /*890f0*/  IMAD.MOV.U32 R75, RZ, RZ, R134 ;  /* 0x000000ffff4b7224 */ /* 0x000fe200078e0086 */
[----:B------:R-:W-:Y:S01]  /*89100*/  MOV R74, R133 ;  /* 0x00000085004a7202 */ /* 0x000fe20000000f00 */
[----:B------:R-:W-:Y:S01]  /*89110*/  IMAD.MOV.U32 R71, RZ, RZ, R132 ;  /* 0x000000ffff477224 */ /* 0x000fe200078e0084 */
[----:B------:R-:W-:Y:S02]  /*89120*/  STL [R1+0x4f7c], R78 ;  /* 0x004f7c4e01007387 */ /* 0x000fe40000100800 */
[----:B------:R-:W-:Y:S02]  /*89130*/  STL [R1+0x4f78], R75 ;  /* 0x004f784b01007387 */ /* 0x000fe40000100800 */
[----:B------:R-:W-:Y:S02]  /*89140*/  STL [R1+0x4f74], R74 ;  /* 0x004f744a01007387 */ /* 0x000fe40000100800 */
[----:B------:R1:W-:Y:S01]  /*89150*/  STL [R1+0x4f70], R71 ;  /* 0x004f704701007387 */ /* 0x0003e20000100800 */
[C---:B---3--:R-:W-:Y:S01]  /*89160*/  HMMA.1688.F32.TF32 R132, R248.reuse, R100, R148 ;  /* 0x00000064f884723c */ /* 0x048fe20000081094 */
[----:B------:R-:W3:Y:S01]  /*89170*/  LDL.LU R148, [R1+0x470] ;  /* 0x0004700001947983 */ /* 0x000ee20000300800 */
[----:B------:R-:W3:Y:S02]  /*89180*/  LDL.LU R149, [R1+0x474] ;  /* 0x0004740001957983 */ /* 0x000ee40000300800 */
[----:B------:R-:W3:Y:S02]  /*89190*/  LDL.LU R150, [R1+0x478] ;  /* 0x0004780001967983 */ /* 0x000ee40000300800 */
[----:B------:R-:W3:Y:S11]  /*891a0*/  LDL.LU R151, [R1+0x47c] ;  /* 0x00047c0001977983 */ /* 0x000ef60000300800 */
[----:B------:R-:W-:Y:S07]  /*891b0*/  @!UPT UIADD3 URZ, URZ, URZ, URZ ;  /* 0x0000003f3f3ff290 */ /* 0x000fee000fffe03f */
[----:B------:R-:W-:Y:S01]  /*891c0*/  MOV R70, R135 ;  /* 0x0000008700467202 */ /* 0x000fe20000000f00 */
[----:B------:R-:W-:Y:S02]  /*891d0*/  IMAD.MOV.U32 R67, RZ, RZ, R134 ;  /* 0x000000ffff437224 */ /* 0x000fe400078e0086 */
[----:B------:R-:W-:Y:S01]  /*891e0*/  IMAD.MOV.U32 R66, RZ, RZ, R133 ;  /* 0x000000ffff427224 */ /* 0x000fe200078e0085 */
[----:B------:R-:W-:Y:S01]  /*891f0*/  MOV R63, R132 ;  /* 0x00000084003f7202 */ /* 0x000fe20000000f00 */
[----:B------:R-:W-:Y:S01]  /*89200*/  STL [R1+0x4f8c], R70 ;  /* 0x004f8c4601007387 */ /* 0x000fe20000100800 */
[----:B------:R-:W-:Y:S02]  /*89210*/  STL [R1+0x4f88], R67 ;  /* 0x004f884301007387 */ /* 0x000fe40000100800 */
[----:B------:R-:W-:Y:S02]  /*89220*/  STL [R1+0x4f84], R66 ;  /* 0x004f844201007387 */ /* 0x000fe40000100800 */
[----:B------:R1:W-:Y:S01]  /*89230*/  STL [R1+0x4f80], R63 ;  /* 0x004f803f01007387 */ /* 0x0003e20000100800 */
[C---:B----4-:R-:W-:Y:S01]  /*89240*/  HMMA.1688.F32.TF32 R132, R248.reuse, R96, R140 ;  /* 0x00000060f884723c */ /* 0x050fe2000008108c */
[----:B------:R-:W4:Y:S01]  /*89250*/  LDL.LU R140, [R1+0x460] ;  /* 0x00046000018c7983 */ /* 0x000f220000300800 */
[----:B------:R-:W4:Y:S02]  /*89260*/  LDL.LU R141, [R1+0x464] ;  /* 0x00046400018d7983 */ /* 0x000f240000300800 */
[----:B------:R-:W4:Y:S02]  /*89270*/  LDL.LU R142, [R1+0x468] ;  /* 0x00046800018e7983 */ /* 0x000f240000300800 */
[----:B------:R-:W4:Y:S11]  /*89280*/  LDL.LU R143, [R1+0x46c] ;  /* 0x00046c00018f7983 */ /* 0x000f360000300800 */
[----:B------:R-:W-:Y:S07]  /*89290*/  @!UPT UIADD3 URZ, URZ, URZ, URZ ;  /* 0x0000003f3f3ff290 */ /* 0x000fee000fffe03f */
[----:B------:R-:W-:Y:S02]  /*892a0*/  IMAD.MOV.U32 R39, RZ, RZ, R132 ;  /* 0x000000ffff277224 */ /* 0x000fe400078e0084 */
[----:B------:R-:W-:Y:S01]  /*892b0*/  IMAD.MOV.U32 R42, RZ, RZ, R133 ;  /* 0x000000ffff2a7224 */ /* 0x000fe200078e0085 */
[----:B------:R-:W-:Y:S01]  /*892c0*/  MOV R43, R134 ;  /* 0x00000086002b7202 */ /* 0x000fe20000000f00 */
[----:B------:R-:W-:Y:S02]  /*892d0*/  IMAD.MOV.U32 R46, RZ, RZ, R135 ;  /* 0x000000ffff2e7224 */ /* 0x000fe400078e0087 */
[----:B--2---:R-:W-:Y:S03]  /*892e0*/  HMMA.1688.F32.TF32 R132, R248, R92, R144 ;  /* 0x0000005cf884723c */ /* 0x004fe60000081090 */
[----:B------:R-:W-:Y:S01]  /*892f0*/  STL [R1+0x4f9c], R46 ;  /* 0x004f9c2e01007387 */ /* 0x000fe20000100800 */
[----:B------:R-:W-:Y:S02]  /*89300*/  STL [R1+0x4f98], R43 ;  /* 0x004f982b01007387 */ /* 0x000fe40000100800 */
[----:B------:R-:W-:Y:S02]  /*89310*/  STL [R1+0x4f94], R42 ;  /* 0x004f942a01007387 */ /* 0x000fe40000100800 */
[----:B------:R2:W-:Y:S01]  /*89320*/  STL [R1+0x4f90], R39 ;  /* 0x004f902701007387 */ /* 0x0005e20000100800 */
[----:B------:R-:W2:Y:S01]  /*89330*/  LDL.LU R144, [R1+0x450] ;  /* 0x0004500001907983 */ /* 0x000ea20000300800 */
[----:B------:R-:W2:Y:S02]  /*89340*/  LDL.LU R145, [R1+0x454] ;  /* 0x0004540001917983 */ /* 0x000ea40000300800 */
[----:B------:R-:W2:Y:S02]  /*89350*/  LDL.LU R146, [R1+0x458] ;  /* 0x0004580001927983 */ /* 0x000ea40000300800 */
[----:B------:R-:W2:Y:S10]  /*89360*/  LDL.LU R147, [R1+0x45c] ;  /* 0x00045c0001937983 */ /* 0x000eb40000300800 */
[----:B------:R-:W-:-:S02]  /*89370*/  IMAD.MOV.U32 R38, RZ, RZ, R135 ;  /* 0x000000ffff267224 */ /* 0x000fc400078e0087 */
        /* <DEDUP_REMOVED lines=21> */
[----:B----4-:R-:W-:Y:S01]  /*894d0*/  HMMA.1688.F32.TF32 R132, R248, R84, R140 ;  /* 0x00000054f884723c */ /* 0x010fe2000008108c */
        /* <DEDUP_REMOVED lines=8> */
[----:B------:R-:W-:-:S05]  /*89560*/  IMAD.MOV.U32 R30, RZ, RZ, R135 ;  /* 0x000000ffff1e7224 */ /* 0x000fca00078e0087 */
[----:B------:R-:W-:Y:S01]  /*89570*/  STL [R1+0x4fcc], R30 ;  /* 0x004fcc1e01007387 */ /* 0x000fe20000100800 */
[----:B--2---:R-:W-:Y:S03]  /*89580*/  HMMA.1688.F32.TF32 R132, R248, R80, R144 ;  /* 0x00000050f884723c */ /* 0x004fe60000081090 */
[----:B------:R-:W-:Y:S01]  /*89590*/  STL [R1+0x4fc8], R27 ;  /* 0x004fc81b01007387 */ /* 0x000fe20000100800 */
[----:B------:R-:W-:Y:S02]  /*895a0*/  STL [R1+0x4fc4], R26 ;  /* 0x004fc41a01007387 */ /* 0x000fe40000100800 */
[----:B------:R2:W-:Y:S02]  /*895b0*/  STL [R1+0x4fc0], R23 ;  /* 0x004fc01701007387 */ /* 0x0005e40000100800 */
[----:B------:R-:W2:Y:S01]  /*895c0*/  LDL.LU R144, [R1+0x420] ;  /* 0x0004200001907983 */ /* 0x000ea20000300800 */
[----:B------:R-:W2:Y:S01]  /*895d0*/  LDL.LU R145, [R1+0x424] ;  /* 0x0004240001917983 */ /* 0x000ea20000300800 */
[----:B------:R-:W2:Y:S02]  /*895e0*/  LDL.LU R146, [R1+0x428] ;  /* 0x0004280001927983 */ /* 0x000ea40000300800 */
[----:B------:R-:W2:Y:S11]  /*895f0*/  LDL.LU R147, [R1+0x42c] ;  /* 0x00042c0001937983 */ /* 0x000eb60000300800 */
[----:B------:R-:W-:Y:S01]  /*89600*/  @!UPT UIADD3 URZ, URZ, URZ, URZ ;  /* 0x0000003f3f3ff290 */ /* 0x000fe2000fffe03f */
[----:B------:R-:W-:Y:S01]  /*89610*/  IMAD.MOV.U32 R15, RZ, RZ, R132 ;  /* 0x000000ffff0f7224 */ /* 0x000fe200078e0084 */
[----:B------:R-:W-:Y:S01]  /*89620*/  MOV R18, R133 ;  /* 0x0000008500127202 */ /* 0x000fe20000000f00 */
[----:B------:R-:W-:Y:S02]  /*89630*/  IMAD.MOV.U32 R19, RZ, RZ, R134 ;  /* 0x000000ffff137224 */ /* 0x000fe400078e0086 */
[----:B------:R-:W-:-:S05]  /*89640*/  IMAD.MOV.U32 R22, RZ, RZ, R135 ;  /* 0x000000ffff167224 */ /* 0x000fca00078e0087 */
[----:B------:R-:W-:Y:S01]  /*89650*/  STL [R1+0x4fdc], R22 ;  /* 0x004fdc1601007387 */ /* 0x000fe20000100800 */
[----:B------:R-:W-:Y:S02]  /*89660*/  STL [R1+0x4fd8], R19 ;  /* 0x004fd81301007387 */ /* 0x000fe40000100800 */
[----:B------:R-:W-:Y:S02]  /*89670*/  STL [R1+0x4fd4], R18 ;  /* 0x004fd41201007387 */ /* 0x000fe40000100800 */
[----:B------:R1:W-:Y:S01]  /*89680*/  STL [R1+0x4fd0], R15 ;  /* 0x004fd00f01007387 */ /* 0x0003e20000100800 */
[----:B------:R-:W2:Y:S01]  /*89690*/  LDL.LU R156, [R1+0x410] ;  /* 0x00041000019c7983 */ /* 0x000ea20000300800 */
[----:B------:R-:W2:Y:S02]  /*896a0*/  LDL.LU R157, [R1+0x414] ;  /* 0x00041400019d7983 */ /* 0x000ea40000300800 */
[----:B------:R-:W2:Y:S02]  /*896b0*/  LDL.LU R158, [R1+0x418] ;  /* 0x00041800019e7983 */ /* 0x000ea40000300800 */
[----:B------:R-:W2:Y:S01]  /*896c0*/  LDL.LU R159, [R1+0x41c] ;  /* 0x00041c00019f7983 */ /* 0x000ea20000300800 */
[C---:B---3--:R-:W-:Y:S11]  /*896d0*/  HMMA.1688.F32.TF32 R132, R248.reuse, R76, R148 ;  /* 0x0000004cf884723c */ /* 0x048ff60000081094 */
[----:B------:R-:W-:Y:S11]  /*896e0*/  @!UPT UIADD3 URZ, URZ, URZ, URZ ;  /* 0x0000003f3f3ff290 */ /* 0x000ff6000fffe03f */
[----:B------:R-:W-:Y:S02]  /*896f0*/  @!UPT UIADD3 URZ, URZ, URZ, URZ ;  /* 0x0000003f3f3ff290 */ /* 0x000fe4000fffe03f */
        /* <DEDUP_REMOVED lines=8> */
[----:B------:R-:W3:Y:S01]  /*89780*/  LDL.LU R244, [R1+0x400] ;  /* 0x0004000001f47983 */ /* 0x000ee20000300800 */
[----:B------:R-:W3:Y:S02]  /*89790*/  LDL.LU R245, [R1+0x404] ;  /* 0x0004040001f57983 */ /* 0x000ee40000300800 */
[----:B------:R-:W3:Y:S02]  /*897a0*/  LDL.LU R246, [R1+0x408] ;  /* 0x0004080001f67983 */ /* 0x000ee40000300800 */
[----:B------:R-:W3:Y:S01]  /*897b0*/  LDL.LU R247, [R1+0x40c] ;  /* 0x00040c0001f77983 */ /* 0x000ee20000300800 */
[C---:B----4-:R-:W-:Y:S01]  /*897c0*/  HMMA.1688.F32.TF32 R132, R248.reuse, R72, R140 ;  /* 0x00000048f884723c */ /* 0x050fe2000008108c */
[----:B------:R-:W4:Y:S01]  /*897d0*/  LDL.LU R140, [R1+0x3f0] ;  /* 0x0003f000018c7983 */ /* 0x000f220000300800 */
[----:B------:R-:W4:Y:S02]  /*897e0*/  LDL.LU R141, [R1+0x3f4] ;  /* 0x0003f400018d7983 */ /* 0x000f240000300800 */
[----:B------:R-:W4:Y:S02]  /*897f0*/  LDL.LU R142, [R1+0x3f8] ;  /* 0x0003f800018e7983 */ /* 0x000f240000300800 */
[----:B------:R-:W4:Y:S01]  /*89800*/  LDL.LU R143, [R1+0x3fc] ;  /* 0x0003fc00018f7983 */ /* 0x000f220000300800 */
[----:B------:R-:W4:Y:S01]  /*89810*/  LDL.LU R148, [R1+0x3e0] ;  /* 0x0003e00001947983 */ /* 0x000f220000300800 */
[----:B------:R-:W4:Y:S02]  /*89820*/  LDL.LU R149, [R1+0x3e4] ;  /* 0x0003e40001957983 */ /* 0x000f240000300800 */
[----:B------:R-:W4:Y:S02]  /*89830*/  LDL.LU R150, [R1+0x3e8] ;  /* 0x0003e80001967983 */ /* 0x000f240000300800 */
[----:B------:R-:W4:Y:S11]  /*89840*/  LDL.LU R151, [R1+0x3ec] ;  /* 0x0003ec0001977983 */ /* 0x000f360000300800 */
[----:B------:R-:W-:Y:S01]  /*89850*/  @!UPT UIADD3 URZ, URZ, URZ, URZ ;  /* 0x0000003f3f3ff290 */ /* 0x000fe2000fffe03f */
[----:B-1----:R-:W-:Y:S02]  /*89860*/  IMAD.MOV.U32 R47, RZ, RZ, R132 ;  /* 0x000000ffff2f7224 */ /* 0x002fe400078e0084 */
[----:B------:R-:W-:Y:S01]  /*89870*/  IMAD.MOV.U32 R130, RZ, RZ, R133 ;  /* 0x000000ffff827224 */ /* 0x000fe200078e0085 */
[----:B------:R-:W-:Y:S01]  /*89880*/  MOV R131, R134 ;  /* 0x0000008600837202 */ /* 0x000fe20000000f00 */
[----:B------:R-:W-:Y:S02]  /*89890*/  IMAD.MOV.U32 R14, RZ, RZ, R135 ;  /* 0x000000ffff0e7224 */ /* 0x000fe400078e0087 */
[C---:B--2---:R-:W-:Y:S03]  /*898a0*/  HMMA.1688.F32.TF32 R132, R248.reuse, R68, R144 ;  /* 0x00000044f884723c */ /* 0x044fe60000081090 */
[----:B------:R-:W-:Y:S11]  /*898b0*/  STL [R1+0x4ffc], R14 ;  /* 0x004ffc0e01007387 */ /* 0x000ff60000100800 */
[----:B------:R-:W-:Y:S10]  /*898c0*/  @!UPT UIADD3 URZ, URZ, URZ, URZ ;  /* 0x0000003f3f3ff290 */ /* 0x000ff4000fffe03f */
[----:B------:R-:W-:Y:S01]  /*898d0*/  IMAD.MOV.U32 R55, RZ, RZ, R132 ;  /* 0x000000ffff377224 */ /* 0x000fe200078e0084 */
[----:B------:R-:W-:Y:S01]  /*898e0*/  MOV R54, R133 ;  /* 0x0000008500367202 */ /* 0x000fe20000000f00 */
[----:B------:R-:W-:Y:S02]  /*898f0*/  IMAD.MOV.U32 R51, RZ, RZ, R134 ;  /* 0x000000ffff337224 */ /* 0x000fe400078e0086 */
[----:B------:R-:W-:Y:S02]  /*89900*/  IMAD.MOV.U32 R50, RZ, RZ, R135 ;  /* 0x000000ffff327224 */ /* 0x000fe400078e0087 */
[C---:B------:R-:W-:Y:S01]  /*89910*/  HMMA.1688.F32.TF32 R132, R248.reuse, R64, R156 ;  /* 0x00000040f884723c */ /* 0x040fe2000008109c */
[----:B------:R-:W-:Y:S01]  /*89920*/  STL [R1+0x4ff8], R131 ;  /* 0x004ff88301007387 */ /* 0x000fe20000100800 */
[----:B------:R-:W-:Y:S02]  /*89930*/  STL [R1+0x4ff4], R130 ;  /* 0x004ff48201007387 */ /* 0x000fe40000100800 */
[----:B------:R1:W-:Y:S02]  /*89940*/  STL [R1+0x4ff0], R47 ;  /* 0x004ff02f01007387 */ /* 0x0003e40000100800 */
[----:B------:R-:W2:Y:S01]  /*89950*/  LDL.LU R144, [R1+0x3d0] ;  /* 0x0003d00001907983 */ /* 0x000ea20000300800 */
[----:B------:R-:W2:Y:S01]  /*89960*/  LDL.LU R145, [R1+0x3d4] ;  /* 0x0003d40001917983 */ /* 0x000ea20000300800 */
[----:B------:R-:W2:Y:S02]  /*89970*/  LDL.LU R146, [R1+0x3d8] ;  /* 0x0003d80001927983 */ /* 0x000ea40000300800 */
[----:B------:R-:W2:Y:S11]  /*89980*/  LDL.LU R147, [R1+0x3dc] ;  /* 0x0003dc0001937983 */ /* 0x000eb60000300800 */
[----:B------:R-:W-:Y:S03]  /*89990*/  @!UPT UIADD3 URZ, URZ, URZ, URZ ;  /* 0x0000003f3f3ff290 */ /* 0x000fe6000fffe03f */
        /* <DEDUP_REMOVED lines=8> */
[----:B------:R1:W-:Y:S01]  /*89a20*/  STL [R1+0x5010], R71 ;  /* 0x0050104701007387 */ /* 0x0003e20000100800 */
[C---:B---3--:R-:W-:Y:S11]  /*89a30*/  HMMA.1688.F32.TF32 R132, R248.reuse, R60, R244 ;  /* 0x0000003cf884723c */ /* 0x048ff600000810f4 */
[----:B------:R-:W-:Y:S11]  /*89a40*/  @!UPT UIADD3 URZ, URZ, URZ, URZ ;  /* 0x0000003f3f3ff290 */ /* 0x000ff6000fffe03f */
[----:B------:R-:W-:Y:S02]  /*89a50*/  @!UPT UIADD3 URZ, URZ, URZ, URZ ;  /* 0x0000003f3f3ff290 */ /* 0x000fe4000fffe03f */
[----:B------:R-:W-:Y:S02]  /*89a60*/  IMAD.MOV.U32 R95, RZ, RZ, R132 ;  /* 0x000000ffff5f7224 */ /* 0x000fe400078e0084 */
[----:B------:R-:W-:Y:S01]  /*89a70*/  IMAD.MOV.U32 R98, RZ, RZ, R133 ;  /* 0x000000ffff627224 */ /* 0x000fe200078e0085 */
[----:B------:R-:W-:Y:S01]  /*89a80*/  MOV R99, R134 ;  /* 0x0000008600637202 */ /* 0x000fe20000000f00 */
[----:B------:R-:W-:Y:S02]  /*89a90*/  IMAD.MOV.U32 R102, RZ, RZ, R135 ;  /* 0x000000ffff667224 */ /* 0x000fe400078e0087 */
[----:B----4-:R-:W-:Y:S01]  /*89aa0*/  HMMA.1688.F32.TF32 R132, R248, R56, R140 ;  /* 0x00000038f884723c */ /* 0x010fe2000008108c */
[----:B------:R-:W3:Y:S01]  /*89ab0*/  LDL.LU R140, [R1+0x3c0] ;  /* 0x0003c000018c7983 */ /* 0x000ee20000300800 */
[----:B------:R-:W3:Y:S02]  /*89ac0*/  LDL.LU R141, [R1+0x3c4] ;  /* 0x0003c400018d7983 */ /* 0x000ee40000300800 */
[----:B------:R-:W3:Y:S02]  /*89ad0*/  LDL.LU R142, [R1+0x3c8] ;  /* 0x0003c800018e7983 */ /* 0x000ee40000300800 */
[----:B------:R-:W3:Y:S01]  /*89ae0*/  LDL.LU R143, [R1+0x3cc] ;  /* 0x0003cc00018f7983 */ /* 0x000ee20000300800 */
[----:B------:R-:W4:Y:S01]  /*89af0*/  LDL.LU R172, [R1+0x3b0] ;  /* 0x0003b00001ac7983 */ /* 0x000f220000300800 */
[----:B------:R-:W4:Y:S02]  /*89b00*/  LDL.LU R173, [R1+0x3b4] ;  /* 0x0003b40001ad7983 */ /* 0x000f240000300800 */
[----:B------:R-:W4:Y:S02]  /*89b10*/  LDL.LU R174, [R1+0x3b8] ;  /* 0x0003b80001ae7983 */ /* 0x000f240000300800 */
[----:B------:R-:W4:Y:S01]  /*89b20*/  LDL.LU R175, [R1+0x3bc] ;  /* 0x0003bc0001af7983 */ /* 0x000f220000300800 */
        /* <DEDUP_REMOVED lines=11> */
[----:B------:R-:W4:Y:S02]  /*89be0*/  LDL.LU R247, [R1+0x87c] ;  /* 0x00087c0001f77983 */ /* 0x000f240000300800 */
[----:B------:R-:W-:Y:S01]  /*89bf0*/  IMAD.MOV.U32 R63, RZ, RZ, R132 ;  /* 0x000000ffff3f7224 */ /* 0x000fe200078e0084 */
[----:B------:R-:W-:Y:S01]  /*89c00*/  MOV R78, R133 ;  /* 0x00000085004e7202 */ /* 0x000fe20000000f00 */
[----:B------:R-:W-:-:S02]  /*89c10*/  IMAD.MOV.U32 R75, RZ, RZ, R134 ;  /* 0x000000ffff4b7224 */ /* 0x000fc400078e0086 */
[----:B------:R-:W-:Y:S02]  /*89c20*/  IMAD.MOV.U32 R74, RZ, RZ, R135 ;  /* 0x000000ffff4a7224 */ /* 0x000fe400078e0087 */
[C---:B------:R-:W-:Y:S01]  /*89c30*/  HMMA.1688.F32.TF32 R132, R248.reuse, R52, R148 ;  /* 0x00000034f884723c */ /* 0x040fe20000081094 */
[----:B------:R-:W4:Y:S01]  /*89c40*/  LDL.LU R148, [R1+0x860] ;  /* 0x0008600001947983 */ /* 0x000f220000300800 */
[----:B------:R-:W4:Y:S02]  /*89c50*/  LDL.LU R149, [R1+0x864] ;  /* 0x0008640001957983 */ /* 0x000f240000300800 */
[----:B------:R-:W4:Y:S02]  /*89c60*/  LDL.LU R150, [R1+0x868] ;  /* 0x0008680001967983 */ /* 0x000f240000300800 */
[----:B------:R-:W4:Y:S11]  /*89c70*/  LDL.LU R151, [R1+0x86c] ;  /* 0x00086c0001977983 */ /* 0x000f360000300800 */
[----:B------:R-:W-:Y:S07]  /*89c80*/  @!UPT UIADD3 URZ, URZ, URZ, URZ ;  /* 0x0000003f3f3ff290 */ /* 0x000fee000fffe03f */
[----:B------:R-:W-:Y:S01]  /*89c90*/  MOV R39, R132 ;  /* 0x0000008400277202 */ /* 0x000fe20000000f00 */
[----:B------:R-:W-:Y:S02]  /*89ca0*/  IMAD.MOV.U32 R70, RZ, RZ, R133 ;  /* 0x000000ffff467224 */ /* 0x000fe400078e0085 */
[----:B------:R-:W-:Y:S01]  /*89cb0*/  IMAD.MOV.U32 R67, RZ, RZ, R134 ;  /* 0x000000ffff437224 */ /* 0x000fe200078e0086 */
[----:B------:R-:W-:Y:S02]  /*89cc0*/  MOV R66, R135 ;  /* 0x0000008700427202 */ /* 0x000fe40000000f00 */
[C---:B--2---:R-:W-:Y:S01]  /*89cd0*/  HMMA.1688.F32.TF32 R132, R248.reuse, R48, R144 ;  /* 0x00000030f884723c */ /* 0x044fe20000081090 */
        /* <DEDUP_REMOVED lines=8> */
[----:B------:R-:W-:Y:S02]  /*89d60*/  IMAD.MOV.U32 R42, RZ, RZ, R135 ;  /* 0x000000ffff2a7224 */ /* 0x000fe400078e0087 */
[C---:B---3--:R-:W-:Y:S01]  /*89d70*/  HMMA.1688.F32.TF32 R132, R248.reuse, R44, R140 ;  /* 0x0000002cf884723c */ /* 0x048fe2000008108c */
[----:B------:R-:W3:Y:S01]  /*89d80*/  LDL.LU R140, [R1+0x840] ;  /* 0x00084000018c7983 */ /* 0x000ee20000300800 */
[----:B------:R-:W3:Y:S02]  /*89d90*/  LDL.LU R141, [R1+0x844] ;  /* 0x00084400018d7983 */ /* 0x000ee40000300800 */
[----:B------:R-:W3:Y:S02]  /*89da0*/  LDL.LU R142, [R1+0x848] ;  /* 0x00084800018e7983 */ /* 0x000ee40000300800 */
[----:B------:R-:W3:Y:S11]  /*89db0*/  LDL.LU R143, [R1+0x84c] ;  /* 0x00084c00018f7983 */ /* 0x000ef60000300800 */
[----:B------:R-:W-:Y:S07]  /*89dc0*/  @!UPT UIADD3 URZ, URZ, URZ, URZ ;  /* 0x0000003f3f3ff290 */ /* 0x000fee000fffe03f */
        /* <DEDUP_REMOVED lines=8> */
[----:B------:R-:W-:Y:S02]  /*89e50*/  IMAD.MOV.U32 R38, RZ, RZ, R133 ;  /* 0x000000ffff267224 */ /* 0x000fe400078e0085 */
[----:B------:R-:W-:Y:S01]  /*89e60*/  IMAD.MOV.U32 R35, RZ, RZ, R134 ;  /* 0x000000ffff237224 */ /* 0x000fe200078e0086 */
[----:B------:R-:W-:Y:S02]  /*89e70*/  MOV R34, R135 ;  /* 0x0000008700227202 */ /* 0x000fe40000000f00 */
[C---:B------:R-:W-:Y:S11]  /*89e80*/  HMMA.1688.F32.TF32 R132, R248.reuse, R36, R168 ;  /* 0x00000024f884723c */ /* 0x040ff600000810a8 */
[----:B------:R-:W-:Y:S11]  /*89e90*/  @!UPT UIADD3 URZ, URZ, URZ, URZ ;  /* 0x0000003f3f3ff290 */ /* 0x000ff6000fffe03f */
[----:B------:R-:W-:Y:S02]  /*89ea0*/  @!UPT UIADD3 URZ, URZ, URZ, URZ ;  /* 0x0000003f3f3ff290 */ /* 0x000fe4000fffe03f */
[----:B------:R-:W-:Y:S02]  /*89eb0*/  IMAD.MOV.U32 R23, RZ, RZ, R132 ;  /* 0x000000ffff177224 */ /* 0x000fe400078e0084 */
        /* <DEDUP_REMOVED lines=24> */
[C---:B--2---:R-:W-:Y:S11]  /*8a040*/  HMMA.1688.F32.TF32 R132, R248.reuse, R20, R144 ;  /* 0x00000014f884723c */ /* 0x044ff60000081090 */
[----:B------:R-:W-:Y:S11]  /*8a050*/  @!UPT UIADD3 URZ, URZ, URZ, URZ ;  /* 0x0000003f3f3ff290 */ /* 0x000ff6000fffe03f */
[----:B------:R-:W-:Y:S02]  /*8a060*/  @!UPT UIADD3 URZ, URZ, URZ, URZ ;  /* 0x0000003f3f3ff290 */ /* 0x000fe4000fffe03f */
[----:B-1----:R-:W-:Y:S01]  /*8a070*/  IMAD.MOV.U32 R47, RZ, RZ, R132 ;  /* 0x000000ffff2f7224 */ /* 0x002fe200078e0084 */
[----:B------:R-:W-:Y:S01]  /*8a080*/  MOV R94, R133 ;  /* 0x00000085005e7202 */ /* 0x000fe20000000f00 */
[----:B------:R-:W-:Y:S02]  /*8a090*/  IMAD.MOV.U32 R91, RZ, RZ, R134 ;  /* 0x000000ffff5b7224 */ /* 0x000fe400078e0086 */
[----:B------:R-:W-:Y:S02]  /*8a0a0*/  IMAD.MOV.U32 R90, RZ, RZ, R135 ;  /* 0x000000ffff5a7224 */ /* 0x000fe400078e0087 */
[----:B---3--:R-:W-:Y:S01]  /*8a0b0*/  HMMA.1688.F32.TF32 R132, R248, R16, R140 ;  /* 0x00000010f884723c */ /* 0x008fe2000008108c */
[----:B------:R-:W2:Y:S01]  /*8a0c0*/  LDL.LU R140, [R1+0x100] ;  /* 0x00010000018c7983 */ /* 0x000ea20000300800 */
[----:B------:R-:W2:Y:S02]  /*8a0d0*/  LDL.LU R141, [R1+0x104] ;  /* 0x00010400018d7983 */ /* 0x000ea40000300800 */
[----:B------:R-:W2:Y:S02]  /*8a0e0*/  LDL.LU R142, [R1+0x108] ;  /* 0x00010800018e7983 */ /* 0x000ea40000300800 */
[----:B------:R-:W2:Y:S01]  /*8a0f0*/  LDL.LU R143, [R1+0x10c] ;  /* 0x00010c00018f7983 */ /* 0x000ea20000300800 */
        /* <DEDUP_REMOVED lines=8> */
[----:B------:R-:W2:Y:S01]  /*8a180*/  LDL.LU R168, [R1+0x2d0] ;  /* 0x0002d00001a87983 */ /* 0x000ea20000300800 */
[----:B------:R-:W2:Y:S02]  /*8a190*/  LDL.LU R169, [R1+0x2d4] ;  /* 0x0002d40001a97983 */ /* 0x000ea40000300800 */
[----:B------:R-:W2:Y:S02]  /*8a1a0*/  LDL.LU R170, [R1+0x2d8] ;  /* 0x0002d80001aa7983 */ /* 0x000ea40000300800 */
[----:B------:R-:W2:Y:S01]  /*8a1b0*/  LDL.LU R171, [R1+0x2dc] ;  /* 0x0002dc0001ab7983 */ /* 0x000ea20000300800 */
        /* <DEDUP_REMOVED lines=18> */
[----:B------:R-:W2:Y:S01]  /*8a2e0*/  LDL.LU R202, [R1+0x348] ;  /* 0x0003480001ca7983 */ /* 0x000ea20000300800 */
[----:B------:R-:W-:Y:S01]  /*8a2f0*/  MOV R55, R132 ;  /* 0x0000008400377202 */ /* 0x000fe20000000f00 */
[----:B------:R-:W2:Y:S01]  /*8a300*/  LDL.LU R203, [R1+0x34c] ;  /* 0x00034c0001cb7983 */ /* 0x000ea20000300800 */
[----:B------:R-:W-:-:S02]  /*8a310*/  IMAD.MOV.U32 R14, RZ, RZ, R133 ;  /* 0x000000ffff0e7224 */ /* 0x000fc400078e0085 */
[----:B------:R-:W2:Y:S02]  /*8a320*/  LDL.LU R132, [R1+0x350] ;  /* 0x0003500001847983 */ /* 0x000ea40000300800 */
[----:B------:R-:W-:Y:S01]  /*8a330*/  IMAD.MOV.U32 R131, RZ, RZ, R134 ;  /* 0x000000ffff837224 */ /* 0x000fe200078e0086 */
[----:B------:R-:W2:Y:S01]  /*8a340*/  LDL.LU R133, [R1+0x354] ;  /* 0x0003540001857983 */ /* 0x000ea20000300800 */
[----:B------:R-:W-:Y:S01]  /*8a350*/  MOV R130, R135 ;  /* 0x0000008700827202 */ /* 0x000fe20000000f00 */
        /* <DEDUP_REMOVED lines=10> */
[----:B------:R-:W2:Y:S01]  /*8a400*/  LDL.LU R244, [R1] ;  /* 0x0000000001f47983 */ /* 0x000ea20000300800 */
        /* <DEDUP_REMOVED lines=35> */
[C---:B--2---:R-:W-:Y:S08]  /*8a640*/  HMMA.1688.F32.TF32 R244, R248.reuse, R12, R244 ;  /* 0x0000000cf8f4723c */ /* 0x044ff000000810f4 */
[----:B---3--:R-:W-:Y:S08]  /*8a650*/  HMMA.1688.F32.TF32 R248, R248, R128, R136 ;  /* 0x00000080f8f8723c */ /* 0x008ff00000081088 */
[C---:B------:R-:W-:Y:S08]  /*8a660*/  HMMA.1688.F32.TF32 R216, R152.reuse, R112, R216 ;  /* 0x0000007098d8723c */ /* 0x040ff000000810d8 */
[C---:B------:R-:W-:Y:S08]  /*8a670*/  HMMA.1688.F32.TF32 R212, R152.reuse, R108, R212 ;  /* 0x0000006c98d4723c */ /* 0x040ff000000810d4 */
[C---:B------:R-:W-:Y:S08]  /*8a680*/  HMMA.1688.F32.TF32 R132, R152.reuse, R8, R132 ;  /* 0x000000089884723c */ /* 0x040ff00000081084 */
[C---:B----4-:R-:W-:Y:S08]  /*8a690*/  HMMA.1688.F32.TF32 R220, R152.reuse, R116, R220 ;  /* 0x0000007498dc723c */ /* 0x050ff000000810dc */
[C---:B------:R-:W-:Y:S08]  /*8a6a0*/  HMMA.1688.F32.TF32 R224, R152.reuse, R120, R224 ;  /* 0x0000007898e0723c */ /* 0x040ff000000810e0 */
[----:B------:R-:W-:Y:S01]  /*8a6b0*/  HMMA.1688.F32.TF32 R208, R152, R104, R208 ;  /* 0x0000006898d0723c */ /* 0x000fe200000810d0 */
[----:B------:R-:W-:Y:S01]  /*8a6c0*/  MOV R51, R246 ;  /* 0x000000f600337202 */ /* 0x000fe20000000f00 */
[----:B------:R-:W-:-:S02]  /*8a6d0*/  IMAD.MOV.U32 R54, RZ, RZ, R247 ;  /* 0x000000ffff367224 */ /* 0x000fc400078e00f7 */
[----:B------:R-:W-:Y:S02]  /*8a6e0*/  IMAD.MOV.U32 R71, RZ, RZ, R244 ;  /* 0x000000ffff477224 */ /* 0x000fe400078e00f4 */
[----:B------:R-:W-:Y:S01]  /*8a6f0*/  IMAD.MOV.U32 R50, RZ, RZ, R245 ;  /* 0x000000ffff327224 */ /* 0x000fe200078e00f5 */
[----:B------:R-:W2:Y:S01]  /*8a700*/  LDL.LU.64 R246, [R1+0x5088] ;  /* 0x0050880001f67983 */ /* 0x000ea20000300a00 */
[----:B------:R-:W3:Y:S02]  /*8a710*/  LDL.LU.64 R244, [R1+0x5080] ;  /* 0x0050800001f47983 */ /* 0x000ee40000300a00 */
[----:B------:R1:W-:Y:S01]  /*8a720*/  STL.64 [R1+0x4e70], R250 ;  /* 0x004e70fa01007387 */ /* 0x0003e20000100a00 */
[C---:B------:R-:W-:Y:S01]  /*8a730*/  HMMA.1688.F32.TF32 R200, R152.reuse, R4, R200 ;  /* 0x0000000498c8723c */ /* 0x040fe200000810c8 */
[----:B-1----:R-:W4:Y:S01]  /*8a740*/  LDL R251, [R1+0xc50] ;  /* 0x000c500001fb7983 */ /* 0x002f220000100800 */
        /* <DEDUP_REMOVED lines=8> */
[----:B------:R-:W-:Y:S02]  /*8a7d0*/  STL.64 [R1+0x378], R214 ;  /* 0x000378d601007387 */ /* 0x000fe40000100a00 */
[----:B------:R-:W-:Y:S02]  /*8a7e0*/  STL.64 [R1+0x360], R208 ;  /* 0x000360d001007387 */ /* 0x000fe40000100a00 */
[----:B------:R-:W-:Y:S01]  /*8a7f0*/  STL.64 [R1+0x368], R210 ;  /* 0x000368d201007387 */ /* 0x000fe20000100a00 */
[C---:B------:R-:W-:Y:S01]  /*8a800*/  HMMA.1688.F32.TF32 R196, R152.reuse, R100, R196 ;  /* 0x0000006498c4723c */ /* 0x040fe200000810c4 */
[----:B------:R-:W-:Y:S01]  /*8a810*/  STL.64 [R1+0x350], R132 ;  /* 0x0003508401007387 */ /* 0x000fe20000100a00 */
[----:B------:R1:W-:Y:S06]  /*8a820*/  STL.64 [R1+0x358], R134 ;  /* 0x0003588601007387 */ /* 0x0003ec0000100a00 */
[C---:B-1----:R-:W-:Y:S01]  /*8a830*/  HMMA.1688.F32.TF32 R132, R152.reuse, R96, R192 ;  /* 0x000000609884723c */ /* 0x042fe200000810c0 */
[----:B------:R-:W-:Y:S01]  /*8a840*/  STL.64 [R1+0x340], R200 ;  /* 0x000340c801007387 */ /* 0x000fe20000100a00 */
[----:B------:R-:W-:Y:S06]  /*8a850*/  STL.64 [R1+0x348], R202 ;  /* 0x000348ca01007387 */ /* 0x000fec0000100a00 */
[C---:B------:R-:W-:Y:S08]  /*8a860*/  HMMA.1688.F32.TF32 R188, R152.reuse, R92, R188 ;  /* 0x0000005c98bc723c */ /* 0x040ff000000810bc */
[C---:B------:R-:W-:Y:S01]  /*8a870*/  HMMA.1688.F32.TF32 R184, R152.reuse, R88, R184 ;  /* 0x0000005898b8723c */ /* 0x040fe200000810b8 */
[----:B------:R-:W-:Y:S01]  /*8a880*/  STL.64 [R1+0x330], R196 ;  /* 0x000330c401007387 */ /* 0x000fe20000100a00 */
[----:B------:R-:W-:Y:S05]  /*8a890*/  STL.64 [R1+0x338], R198 ;  /* 0x000338c601007387 */ /* 0x000fea0000100a00 */
[----:B------:R-:W-:Y:S01]  /*8a8a0*/  STL.64 [R1+0x320], R132 ;  /* 0x0003208401007387 */ /* 0x000fe20000100a00 */
[----:B------:R1:W-:Y:S02]  /*8a8b0*/  STL.64 [R1+0x328], R134 ;  /* 0x0003288601007387 */ /* 0x0003e40000100a00 */
[C---:B-1----:R-:W-:Y:S05]  /*8a8c0*/  HMMA.1688.F32.TF32 R132, R152.reuse, R84, R160 ;  /* 0x000000549884723c */ /* 0x042fea00000810a0 */
[----:B------:R-:W-:Y:S01]  /*8a8d0*/  STL.64 [R1+0x310], R188 ;  /* 0x000310bc01007387 */ /* 0x000fe20000100a00 */
[----:B------:R-:W-:Y:S02]  /*8a8e0*/  STL.64 [R1+0x318], R190 ;  /* 0x000318be01007387 */ /* 0x000fe40000100a00 */
[C---:B------:R-:W-:Y:S05]  /*8a8f0*/  HMMA.1688.F32.TF32 R172, R152.reuse, R80, R172 ;  /* 0x0000005098ac723c */ /* 0x040fea00000810ac */
[----:B------:R-:W-:Y:S01]  /*8a900*/  STL.64 [R1+0x300], R184 ;  /* 0x000300b801007387 */ /* 0x000fe20000100a00 */
[----:B------:R-:W-:Y:S02]  /*8a910*/  STL.64 [R1+0x308], R186 ;  /* 0x000308ba01007387 */ /* 0x000fe40000100a00 */
[C---:B------:R-:W-:Y:S07]  /*8a920*/  HMMA.1688.F32.TF32 R160, R152.reuse, R76, R168 ;  /* 0x0000004c98a0723c */ /* 0x040fee00000810a8 */
        /* <DEDUP_REMOVED lines=14> */
[----:B------:R-:W2:Y:S05]  /*8aa10*/  LDL.LU R140, [R1+0x810] ;  /* 0x00081000018c7983 */ /* 0x000eaa0000300800 */
[----:B------:R-:W-:Y:S01]  /*8aa20*/  STL.64 [R1+0x110], R144 ;  /* 0x0001109001007387 */ /* 0x000fe20000100a00 */
[----:B------:R-:W-:Y:S09]  /*8aa30*/  STL.64 [R1+0x118], R146 ;  /* 0x0001189201007387 */ /* 0x000ff20000100a00 */
[----:B------:R1:W-:Y:S01]  /*8aa40*/  STL.64 [R1+0x100], R132 ;  /* 0x0001008401007387 */ /* 0x0003e20000100a00 */
[----:B------:R1:W-:Y:S02]  /*8aa50*/  STL.64 [R1+0x108], R134 ;  /* 0x0001088601007387 */ /* 0x0003e40000100a00 */
        /* <DEDUP_REMOVED lines=15> */
[----:B------:R-:W3:Y:S02]  /*8ab50*/  LDL.LU R172, [R1+0xf0] ;  /* 0x0000f00001ac7983 */ /* 0x000ee40000300800 */
[----:B------:R-:W3:Y:S02]  /*8ab60*/  LDL.LU R173, [R1+0xf4] ;  /* 0x0000f40001ad7983 */ /* 0x000ee40000300800 */
[----:B------:R-:W3:Y:S01]  /*8ab70*/  LDL.LU R174, [R1+0xf8] ;  /* 0x0000f80001ae7983 */ /* 0x000ee20000300800 */
[----:B------:R-:W3:Y:S01]  /*8ab80*/  LDL.LU R175, [R1+0xfc] ;  /* 0x0000fc0001af7983 */ /* 0x000ee20000300800 */
        /* <DEDUP_REMOVED lines=8> */
[----:B-1----:R-:W4:Y:S02]  /*8ac10*/  LDL.LU R132, [R1+0xc0] ;  /* 0x0000c00001847983 */ /* 0x002f240000300800 */
        /* <DEDUP_REMOVED lines=23> */
[C---:B--2---:R-:W-:Y:S08]  /*8ad90*/  HMMA.1688.F32.TF32 R160, R152.reuse, R52, R168 ;  /* 0x0000003498a0723c */ /* 0x044ff000000810a8 */
[----:B---3--:R-:W-:Y:S01]  /*8ada0*/  HMMA.1688.F32.TF32 R212, R152, R56, R172 ;  /* 0x0000003898d4723c */ /* 0x008fe200000810ac */
[----:B------:R-:W2:Y:S01]  /*8adb0*/  LDL.LU R172, [R1+0x2b0] ;  /* 0x0002b00001ac7983 */ /* 0x000ea20000300800 */
[----:B------:R-:W-:Y:S01]  /*8adc0*/  IMAD.MOV.U32 R168, RZ, RZ, R244 ;  /* 0x000000ffffa87224 */ /* 0x000fe200078e00f4 */
[----:B------:R-:W-:Y:S01]  /*8add0*/  MOV R169, R245 ;  /* 0x000000f500a97202 */ /* 0x000fe20000000f00 */
[----:B------:R-:W-:-:S02]  /*8ade0*/  IMAD.MOV.U32 R170, RZ, RZ, R246 ;  /* 0x000000ffffaa7224 */ /* 0x000fc400078e00f6 */
[----:B------:R-:W-:Y:S11]  /*8adf0*/  IMAD.MOV.U32 R171, RZ, RZ, R247 ;  /* 0x000000ffffab7224 */ /* 0x000ff600078e00f7 */
[----:B------:R-:W-:Y:S06]  /*8ae00*/  @!UPT UIADD3 URZ, URZ, URZ, URZ ;  /* 0x0000003f3f3ff290 */ /* 0x000fec000fffe03f */
[----:B------:R-:W-:Y:S01]  /*8ae10*/  STL.64 [R1+0xf0], R212 ;  /* 0x0000f0d401007387 */ /* 0x000fe20000100a00 */
[----:B------:R-:W-:Y:S02]  /*8ae20*/  STL.64 [R1+0xf8], R214 ;  /* 0x0000f8d601007387 */ /* 0x000fe40000100a00 */
[----:B------:R1:W-:Y:S02]  /*8ae30*/  STL.64 [R1+0xe0], R160 ;  /* 0x0000e0a001007387 */ /* 0x0003e40000100a00 */
[----:B------:R3:W-:Y:S01]  /*8ae40*/  STL.64 [R1+0xe8], R162 ;  /* 0x0000e8a201007387 */ /* 0x0007e20000100a00 */
[----:B------:R-:W2:Y:S01]  /*8ae50*/  LDL.LU R173, [R1+0x2b4] ;  /* 0x0002b40001ad7983 */ /* 0x000ea20000300800 */
[----:B------:R-:W2:Y:S02]  /*8ae60*/  LDL.LU R174, [R1+0x2b8] ;  /* 0x0002b80001ae7983 */ /* 0x000ea40000300800 */
[----:B------:R-:W2:Y:S01]  /*8ae70*/  LDL.LU R175, [R1+0x2bc] ;  /* 0x0002bc0001af7983 */ /* 0x000ea20000300800 */
[----:B-1----:R-:W2:Y:S01]  /*8ae80*/  LDL.LU R160, [R1+0x2c0] ;  /* 0x0002c00001a07983 */ /* 0x002ea20000300800 */
[----:B------:R-:W2:Y:S02]  /*8ae90*/  LDL.LU R161, [R1+0x2c4] ;  /* 0x0002c40001a17983 */ /* 0x000ea40000300800 */
[----:B---3--:R-:W3:Y:S02]  /*8aea0*/  LDL.LU R162, [R1+0x2c8] ;  /* 0x0002c80001a27983 */ /* 0x008ee40000300800 */
[----:B------:R-:W3:Y:S01]  /*8aeb0*/  LDL.LU R163, [R1+0x2cc] ;  /* 0x0002cc0001a37983 */ /* 0x000ee20000300800 */
[----:B------:R-:W3:Y:S01]  /*8aec0*/  LDL.LU R244, [R1+0x507c] ;  /* 0x00507c0001f47983 */ /* 0x000ee20000300800 */
[----:B------:R-:W3:Y:S02]  /*8aed0*/  LDL.LU R245, [R1+0x5078] ;  /* 0x0050780001f57983 */ /* 0x000ee40000300800 */
[----:B------:R-:W3:Y:S02]  /*8aee0*/  LDL.LU R246, [R1+0x5074] ;  /* 0x0050740001f67983 */ /* 0x000ee40000300800 */
[----:B------:R-:W3:Y:S01]  /*8aef0*/  LDL.LU R247, [R1+0x5070] ;  /* 0x0050700001f77983 */ /* 0x000ee20000300800 */
[C---:B----4-:R-:W-:Y:S08]  /*8af00*/  HMMA.1688.F32.TF32 R212, R152.reuse, R48, R208 ;  /* 0x0000003098d4723c */ /* 0x050ff000000810d0 */
[C---:B------:R-:W-:Y:S08]  /*8af10*/  HMMA.1688.F32.TF32 R208, R152.reuse, R44, R132 ;  /* 0x0000002c98d0723c */ /* 0x040ff00000081084 */
[C---:B------:R-:W-:Y:S08]  /*8af20*/  HMMA.1688.F32.TF32 R200, R152.reuse, R40, R200 ;  /* 0x0000002898c8723c */ /* 0x040ff000000810c8 */
[C---:B------:R-:W-:Y:S08]  /*8af30*/  HMMA.1688.F32.TF32 R132, R152.reuse, R36, R196 ;  /* 0x000000249884723c */ /* 0x040ff000000810c4 */
[C---:B------:R-:W-:Y:S01]  /*8af40*/  HMMA.1688.F32.TF32 R136, R152.reuse, R124, R180 ;  /* 0x0000007c9888723c */ /* 0x040fe200000810b4 */
[----:B------:R-:W-:Y:S04]  /*8af50*/  LDS R180, [R252+0x46080] ;  /* 0x04608000fcb47984 */ /* 0x000fe80000000800 */
[----:B------:R-:W-:Y:S04]  /*8af60*/  LDS R182, [R252+0x46480] ;  /* 0x04648000fcb67984 */ /* 0x000fe80000000800 */
[----:B------:R-:W-:Y:S04]  /*8af70*/  LDS R181, [R251+0x46080] ;  /* 0x04608000fbb57984 */ /* 0x000fe80000000800 */
[----:B------:R-:W1:Y:S01]  /*8af80*/  LDS R183, [R251+0x46480] ;  /* 0x04648000fbb77984 */ /* 0x000e620000000800 */
[C---:B------:R-:W-:Y:S08]  /*8af90*/  HMMA.1688.F32.TF32 R192, R152.reuse, R32, R192 ;  /* 0x0000002098c0723c */ /* 0x040ff000000810c0 */
[C---:B------:R-:W-:Y:S08]  /*8afa0*/  HMMA.1688.F32.TF32 R188, R152.reuse, R28, R188 ;  /* 0x0000001c98bc723c */ /* 0x040ff000000810bc */
[C---:B------:R-:W-:Y:S08]  /*8afb0*/  HMMA.1688.F32.TF32 R140, R152.reuse, R20, R140 ;  /* 0x00000014988c723c */ /* 0x040ff0000008108c */
[C---:B------:R-:W-:Y:S01]  /*8afc0*/  HMMA.1688.F32.TF32 R144, R152.reuse, R16, R144 ;  /* 0x000000109890723c */ /* 0x040fe20000081090 */
[----:B------:R-:W-:Y:S01]  /*8afd0*/  STL.64 [R1+0xd0], R212 ;  /* 0x0000d0d401007387 */ /* 0x000fe20000100a00 */
[----:B------:R-:W-:Y:S02]  /*8afe0*/  STL.64 [R1+0xd8], R214 ;  /* 0x0000d8d601007387 */ /* 0x000fe40000100a00 */
[----:B------:R-:W-:Y:S02]  /*8aff0*/  STL.64 [R1+0xc0], R208 ;  /* 0x0000c0d001007387 */ /* 0x000fe40000100a00 */
[----:B------:R-:W-:Y:S01]  /*8b000*/  STL.64 [R1+0xc8], R210 ;  /* 0x0000c8d201007387 */ /* 0x000fe20000100a00 */
[----:B------:R-:W-:Y:S01]  /*8b010*/  STL.64 [R1+0xb0], R200 ;  /* 0x0000b0c801007387 */ /* 0x000fe20000100a00 */
[----:B------:R-:W-:Y:S02]  /*8b020*/  STL.64 [R1+0xb8], R202 ;  /* 0x0000b8ca01007387 */ /* 0x000fe40000100a00 */
[----:B------:R-:W-:Y:S02]  /*8b030*/  STL.64 [R1+0xa0], R132 ;  /* 0x0000a08401007387 */ /* 0x000fe40000100a00 */
[----:B------:R4:W-:Y:S02]  /*8b040*/  STL.64 [R1+0xa8], R134 ;  /* 0x0000a88601007387 */ /* 0x0009e40000100a00 */
[C---:B----4-:R-:W-:Y:S01]  /*8b050*/  HMMA.1688.F32.TF32 R132, R152.reuse, R24, R184 ;  /* 0x000000189884723c */ /* 0x050fe200000810b8 */
[----:B------:R-:W-:Y:S01]  /*8b060*/  STL.64 [R1+0x90], R192 ;  /* 0x000090c001007387 */ /* 0x000fe20000100a00 */
[----:B------:R-:W-:Y:S02]  /*8b070*/  STL.64 [R1+0x98], R194 ;  /* 0x000098c201007387 */ /* 0x000fe40000100a00 */
[----:B------:R-:W-:Y:S04]  /*8b080*/  STL.64 [R1+0x80], R188 ;  /* 0x000080bc01007387 */ /* 0x000fe80000100a00 */
[C---:B------:R-:W-:Y:S01]  /*8b090*/  HMMA.1688.F32.TF32 R148, R152.reuse, R12, R148 ;  /* 0x0000000c9894723c */ /* 0x040fe20000081094 */
[----:B------:R-:W-:Y:S01]  /*8b0a0*/  STL.64 [R1+0x88], R190 ;  /* 0x000088be01007387 */ /* 0x000fe20000100a00 */
[----:B------:R-:W-:Y:S06]  /*8b0b0*/  STL.64 [R1+0x4e00], R142 ;  /* 0x004e008e01007387 */ /* 0x000fec0000100a00 */
[----:B------:R-:W-:Y:S07]  /*8b0c0*/  HMMA.1688.F32.TF32 R152, R152, R128, R156 ;  /* 0x000000809898723c */ /* 0x000fee000008109c */
[----:B------:R-:W-:Y:S01]  /*8b0d0*/  STL.64 [R1+0x70], R132 ;  /* 0x0000708401007387 */ /* 0x000fe20000100a00 */
[----:B------:R1:W-:Y:S02]  /*8b0e0*/  STL.64 [R1+0x78], R134 ;  /* 0x0000788601007387 */ /* 0x0003e40000100a00 */
[----:B------:R2:W-:Y:S02]  /*8b0f0*/  STL.64 [R1+0x4df8], R140 ;  /* 0x004df88c01007387 */ /* 0x0005e40000100a00 */
[----:B------:R-:W-:Y:S01]  /*8b100*/  STL.64 [R1+0x4e10], R146 ;  /* 0x004e109201007387 */ /* 0x000fe20000100a00 */
[----:B------:R3:W-:Y:S01]  /*8b110*/  STL.64 [R1+0x4e08], R144 ;  /* 0x004e089001007387 */ /* 0x0007e20000100a00 */
[C---:B-1----:R-:W-:Y:S03]  /*8b120*/  HMMA.1688.F32.TF32 R132, R180.reuse, R112, R168 ;  /* 0x00000070b484723c */ /* 0x042fe600000810a8 */
[----:B------:R-:W-:Y:S01]  /*8b130*/  STL.64 [R1+0x4e20], R150 ;  /* 0x004e209601007387 */ /* 0x000fe20000100a00 */
[----:B------:R-:W-:Y:S05]  /*8b140*/  STL.64 [R1+0x4e18], R148 ;  /* 0x004e189401007387 */ /* 0x000fea0000100a00 */
[----:B------:R-:W-:Y:S02]  /*8b150*/  STL.64 [R1+0x4e30], R154 ;  /* 0x004e309a01007387 */ /* 0x000fe40000100a00 */
[----:B------:R-:W-:Y:S01]  /*8b160*/  STL.64 [R1+0x4e28], R152 ;  /* 0x004e289801007387 */ /* 0x000fe20000100a00 */
[C---:B--2---:R-:W-:Y:S08]  /*8b170*/  HMMA.1688.F32.TF32 R140, R180.reuse, R116, R172 ;  /* 0x00000074b48c723c */ /* 0x044ff000000810ac */
[C---:B---3--:R-:W-:Y:S08]  /*8b180*/  HMMA.1688.F32.TF32 R144, R180.reuse, R120, R160 ;  /* 0x00000078b490723c */ /* 0x048ff000000810a0 */
[C---:B------:R-:W-:Y:S01]  /*8b190*/  HMMA.1688.F32.TF32 R156, R180.reuse, R124, R244 ;  /* 0x0000007cb49c723c */ /* 0x040fe200000810f4 */
[----:B------:R-:W-:Y:S04]  /*8b1a0*/  LDS R244, [R179+0x46080] ;  /* 0x04608000b3f47984 */ /* 0x000fe80000000800 */
[----:B------:R-:W-:Y:S04]  /*8b1b0*/  LDS R246, [R179+0x46480] ;  /* 0x04648000b3f67984 */ /* 0x000fe80000000800 */
[----:B------:R-:W-:Y:S04]  /*8b1c0*/  LDS R245, [R2+0x46080] ;  /* 0x0460800002f57984 */ /* 0x000fe80000000800 */
[----:B------:R-:W1:Y:S10]  /*8b1d0*/  LDS R247, [R2+0x46480] ;  /* 0x0464800002f77984 */ /* 0x000e740000000800 */
[----:B------:R-:W-:Y:S01]  /*8b1e0*/  STL [R1+0x4de4], R156 ;  /* 0x004de49c01007387 */ /* 0x000fe20000100800 */
[----:B------:R-:W-:Y:S02]  /*8b1f0*/  STL [R1+0x4de0], R157 ;  /* 0x004de09d01007387 */ /* 0x000fe40000100800 */
[----:B------:R-:W-:Y:S02]  /*8b200*/  STL [R1+0x4ddc], R158 ;  /* 0x004ddc9e01007387 */ /* 0x000fe40000100800 */
[----:B------:R-:W-:Y:S01]  /*8b210*/  STL [R1+0x4dd8], R159 ;  /* 0x004dd89f01007387 */ /* 0x000fe20000100800 */
[----:B------:R-:W-:Y:S01]  /*8b220*/  STL.64 [R1+0x2c0], R144 ;  /* 0x0002c09001007387 */ /* 0x000fe20000100a00 */
[----:B------:R-:W-:Y:S02]  /*8b230*/  STL.64 [R1+0x2c8], R146 ;  /* 0x0002c89201007387 */ /* 0x000fe40000100a00 */
[----:B------:R-:W2:Y:S02]  /*8b240*/  LDL.LU R188, [R1+0x180] ;  /* 0x0001800001bc7983 */ /* 0x000ea40000300800 */
[----:B------:R-:W-:Y:S01]  /*8b250*/  STL.64 [R1+0x2b0], R140 ;  /* 0x0002b08c01007387 */ /* 0x000fe20000100a00 */
[----:B------:R-:W-:Y:S01]  /*8b260*/  STL.64 [R1+0x2b8], R142 ;  /* 0x0002b88e01007387 */ /* 0x000fe20000100a00 */
[----:B------:R3:W-:Y:S02]  /*8b270*/  STL.64 [R1+0x2a0], R132 ;  /* 0x0002a08401007387 */ /* 0x0007e40000100a00 */
[----:B------:R4:W-:Y:S02]  /*8b280*/  STL.64 [R1+0x2a8], R134 ;  /* 0x0002a88601007387 */ /* 0x0009e40000100a00 */
        /* <DEDUP_REMOVED lines=11> */
[----:B---3--:R-:W3:Y:S02]  /*8b340*/  LDL.LU R132, [R1+0x1c0] ;  /* 0x0001c00001847983 */ /* 0x008ee40000300800 */
[----:B------:R-:W3:Y:S01]  /*8b350*/  LDL.LU R133, [R1+0x1c4] ;  /* 0x0001c40001857983 */ /* 0x000ee20000300800 */
[----:B----4-:R-:W3:Y:S01]  /*8b360*/  LDL.LU R134, [R1+0x1c8] ;  /* 0x0001c80001867983 */ /* 0x010ee20000300800 */
[----:B------:R-:W3:Y:S02]  /*8b370*/  LDL.LU R135, [R1+0x1cc] ;  /* 0x0001cc0001877983 */ /* 0x000ee40000300800 */
[----:B------:R-:W3:Y:S02]  /*8b380*/  LDL.LU R208, [R1+0x1d0] ;  /* 0x0001d00001d07983 */ /* 0x000ee40000300800 */
[----:B------:R-:W3:Y:S01]  /*8b390*/  LDL.LU R209, [R1+0x1d4] ;  /* 0x0001d40001d17983 */ /* 0x000ee20000300800 */
[----:B------:R-:W3:Y:S01]  /*8b3a0*/  LDL.LU R210, [R1+0x1d8] ;  /* 0x0001d80001d27983 */ /* 0x000ee20000300800 */
[----:B------:R-:W3:Y:S02]  /*8b3b0*/  LDL.LU R211, [R1+0x1dc] ;  /* 0x0001dc0001d37983 */ /* 0x000ee40000300800 */
        /* <DEDUP_REMOVED lines=20> */
[----:B------:R-:W3:Y:S02]  /*8b500*/  LDL.LU R172, [R1+0x290] ;  /* 0x0002900001ac7983 */ /* 0x000ee40000300800 */
[----:B------:R-:W3:Y:S01]  /*8b510*/  LDL.LU R173, [R1+0x294] ;  /* 0x0002940001ad7983 */ /* 0x000ee20000300800 */
[----:B------:R-:W3:Y:S01]  /*8b520*/  LDL.LU R174, [R1+0x298] ;  /* 0x0002980001ae7983 */ /* 0x000ee20000300800 */
[----:B------:R-:W3:Y:S02]  /*8b530*/  LDL.LU R175, [R1+0x29c] ;  /* 0x00029c0001af7983 */ /* 0x000ee40000300800 */
        /* <DEDUP_REMOVED lines=32> */
[----:B------:R-:W3:Y:S01]  /*8b740*/  LDL.LU R176, [R1+0x160] ;  /* 0x0001600001b07983 */ /* 0x000ee20000300800 */
[C---:B--2---:R-:W-:Y:S08]  /*8b750*/  HMMA.1688.F32.TF32 R168, R180.reuse, R104, R168 ;  /* 0x00000068b4a8723c */ /* 0x044ff000000810a8 */
[C---:B---3--:R-:W-:Y:S11]  /*8b760*/  HMMA.1688.F32.TF32 R172, R180.reuse, R108, R172 ;  /* 0x0000006cb4ac723c */ /* 0x048ff600000810ac */
[----:B------:R-:W-:Y:S11]  /*8b770*/  @!UPT UIADD3 URZ, URZ, URZ, URZ ;  /* 0x0000003f3f3ff290 */ /* 0x000ff6000fffe03f */
[----:B------:R-:W-:Y:S01]  /*8b780*/  @!UPT UIADD3 URZ, URZ, URZ, URZ ;  /* 0x0000003f3f3ff290 */ /* 0x000fe2000fffe03f */
[----:B------:R2:W-:Y:S01]  /*8b790*/  STL.64 [R1+0x290], R172 ;  /* 0x000290ac01007387 */ /* 0x0005e20000100a00 */
[----:B------:R3:W-:Y:S02]  /*8b7a0*/  STL.64 [R1+0x298], R174 ;  /* 0x000298ae01007387 */ /* 0x0007e40000100a00 */
[----:B------:R1:W-:Y:S02]  /*8b7b0*/  STL.64 [R1+0x280], R168 ;  /* 0x000280a801007387 */ /* 0x0003e40000100a00 */
[----:B------:R1:W-:Y:S01]  /*8b7c0*/  STL.64 [R1+0x288], R170 ;  /* 0x000288aa01007387 */ /* 0x0003e20000100a00 */
[----:B------:R-:W4:Y:S01]  /*8b7d0*/  LDL.LU R177, [R1+0x164] ;  /* 0x0001640001b17983 */ /* 0x000f220000300800 */
[----:B------:R-:W4:Y:S02]  /*8b7e0*/  LDL.LU R178, [R1+0x168] ;  /* 0x0001680001b27983 */ /* 0x000f240000300800 */
[----:B------:R-:W4:Y:S01]  /*8b7f0*/  LDL.LU R179, [R1+0x16c] ;  /* 0x00016c0001b37983 */ /* 0x000f220000300800 */
[----:B--2---:R-:W2:Y:S01]  /*8b800*/  LDL.LU R172, [R1+0x150] ;  /* 0x0001500001ac7983 */ /* 0x004ea20000300800 */
[----:B------:R-:W2:Y:S02]  /*8b810*/  LDL.LU R173, [R1+0x154] ;  /* 0x0001540001ad7983 */ /* 0x000ea40000300800 */
[----:B---3--:R-:W2:Y:S02]  /*8b820*/  LDL.LU R174, [R1+0x158] ;  /* 0x0001580001ae7983 */ /* 0x008ea40000300800 */
[----:B------:R-:W2:Y:S01]  /*8b830*/  LDL.LU R175, [R1+0x15c] ;  /* 0x00015c0001af7983 */ /* 0x000ea20000300800 */
[----:B-1----:R-:W3:Y:S01]  /*8b840*/  LDL.LU R168, [R1+0x140] ;  /* 0x0001400001a87983 */ /* 0x002ee20000300800 */
[----:B------:R-:W3:Y:S02]  /*8b850*/  LDL.LU R169, [R1+0x144] ;  /* 0x0001440001a97983 */ /* 0x000ee40000300800 */
[----:B------:R-:W3:Y:S02]  /*8b860*/  LDL.LU R170, [R1+0x148] ;  /* 0x0001480001aa7983 */ /* 0x000ee40000300800 */
[----:B------:R-:W3:Y:S01]  /*8b870*/  LDL.LU R171, [R1+0x14c] ;  /* 0x00014c0001ab7983 */ /* 0x000ee20000300800 */
[C---:B------:R-:W-:Y:S11]  /*8b880*/  HMMA.1688.F32.TF32 R160, R180.reuse, R8, R160 ;  /* 0x00000008b4a0723c */ /* 0x040ff600000810a0 */
[----:B------:R-:W-:Y:S11]  /*8b890*/  @!UPT UIADD3 URZ, URZ, URZ, URZ ;  /* 0x0000003f3f3ff290 */ /* 0x000ff6000fffe03f */
[----:B------:R-:W-:Y:S01]  /*8b8a0*/  @!UPT UIADD3 URZ, URZ, URZ, URZ ;  /* 0x0000003f3f3ff290 */ /* 0x000fe2000fffe03f */
[----:B------:R-:W-:Y:S01]  /*8b8b0*/  STL.64 [R1+0x270], R160 ;  /* 0x000270a001007387 */ /* 0x000fe20000100a00 */
[----:B------:R1:W-:Y:S03]  /*8b8c0*/  STL.64 [R1+0x278], R162 ;  /* 0x000278a201007387 */ /* 0x0003e60000100a00 */
[----:B-1----:R-:W3:Y:S01]  /*8b8d0*/  LDL.LU.64 R162, [R1+0x5068] ;  /* 0x0050680001a27983 */ /* 0x002ee20000300a00 */
[----:B------:R-:W3:Y:S01]  /*8b8e0*/  LDL.LU.64 R160, [R1+0x5060] ;  /* 0x0050600001a07983 */ /* 0x000ee20000300a00 */
[C---:B------:R-:W-:Y:S11]  /*8b8f0*/  HMMA.1688.F32.TF32 R156, R180.reuse, R4, R156 ;  /* 0x00000004b49c723c */ /* 0x040ff6000008109c */
[----:B------:R-:W-:Y:S11]  /*8b900*/  @!UPT UIADD3 URZ, URZ, URZ, URZ ;  /* 0x0000003f3f3ff290 */ /* 0x000ff6000fffe03f */
[----:B------:R-:W-:Y:S01]  /*8b910*/  @!UPT UIADD3 URZ, URZ, URZ, URZ ;  /* 0x0000003f3f3ff290 */ /* 0x000fe2000fffe03f */
[----:B------:R-:W-:Y:S01]  /*8b920*/  STL.64 [R1+0x260], R156 ;  /* 0x0002609c01007387 */ /* 0x000fe20000100a00 */
[----:B------:R1:W-:Y:S02]  /*8b930*/  STL.64 [R1+0x268], R158 ;  /* 0x0002689e01007387 */ /* 0x0003e40000100a00 */
[C---:B-1----:R-:W-:Y:S08]  /*8b940*/  HMMA.1688.F32.TF32 R156, R180.reuse, R100, R152 ;  /* 0x00000064b49c723c */ /* 0x042ff00000081098 */
        /* <DEDUP_REMOVED lines=9> */
[----:B------:R1:W-:Y:S07]  /*8b9e0*/  STL.64 [R1+0x238], R150 ;  /* 0x0002389601007387 */ /* 0x0003ee0000100a00 */
[----:B------:R-:W-:Y:S02]  /*8b9f0*/  STL.64 [R1+0x220], R144 ;  /* 0x0002209001007387 */ /* 0x000fe40000100a00 */
[----:B------:R1:W-:Y:S06]  /*8ba00*/  STL.64 [R1+0x228], R146 ;  /* 0x0002289201007387 */ /* 0x0003ec0000100a00 */
[----:B------:R-:W-:Y:S01]  /*8ba10*/  STL.64 [R1+0x210], R140 ;  /* 0x0002108c01007387 */ /* 0x000fe20000100a00 */
[----:B------:R1:W-:Y:S02]  /*8ba20*/  STL.64 [R1+0x218], R142 ;  /* 0x0002188e01007387 */ /* 0x0003e40000100a00 */
[C---:B-1----:R-:W-:Y:S08]  /*8ba30*/  HMMA.1688.F32.TF32 R148, R180.reuse, R80, R220 ;  /* 0x00000050b494723c */ /* 0x042ff000000810dc */
[C---:B------:R-:W-:Y:S08]  /*8ba40*/  HMMA.1688.F32.TF32 R144, R180.reuse, R76, R216 ;  /* 0x0000004cb490723c */ /* 0x040ff000000810d8 */
[C---:B------:R-:W-:Y:S07]  /*8ba50*/  HMMA.1688.F32.TF32 R140, R180.reuse, R72, R212 ;  /* 0x00000048b48c723c */ /* 0x040fee00000810d4 */
        /* <DEDUP_REMOVED lines=8> */
[C---:B------:R-:W-:Y:S08]  /*8bae0*/  HMMA.1688.F32.TF32 R140, R180.reuse, R60, R200 ;  /* 0x0000003cb48c723c */ /* 0x040ff000000810c8 */
[C---:B------:R-:W-:Y:S01]  /*8baf0*/  HMMA.1688.F32.TF32 R132, R180.reuse, R56, R196 ;  /* 0x00000038b484723c */ /* 0x040fe200000810c4 */
[----:B------:R-:W-:Y:S01]  /*8bb00*/  STL.64 [R1+0x1d0], R148 ;  /* 0x0001d09401007387 */ /* 0x000fe20000100a00 */
[----:B------:R-:W-:Y:S05]  /*8bb10*/  STL.64 [R1+0x1d8], R150 ;  /* 0x0001d89601007387 */ /* 0x000fea0000100a00 */
[----:B------:R-:W-:Y:S02]  /*8bb20*/  STL.64 [R1+0x1c0], R144 ;  /* 0x0001c09001007387 */ /* 0x000fe40000100a00 */
[----:B------:R1:W-:Y:S06]  /*8bb30*/  STL.64 [R1+0x1c8], R146 ;  /* 0x0001c89201007387 */ /* 0x0003ec0000100a00 */
[----:B------:R-:W-:Y:S01]  /*8bb40*/  STL.64 [R1+0x1b0], R140 ;  /* 0x0001b08c01007387 */ /* 0x000fe20000100a00 */
[----:B------:R1:W-:Y:S07]  /*8bb50*/  STL.64 [R1+0x1b8], R142 ;  /* 0x0001b88e01007387 */ /* 0x0003ee0000100a00 */
[----:B------:R-:W-:Y:S02]  /*8bb60*/  STL.64 [R1+0x1a0], R132 ;  /* 0x0001a08401007387 */ /* 0x000fe40000100a00 */
[----:B------:R1:W-:Y:S02]  /*8bb70*/  STL.64 [R1+0x1a8], R134 ;  /* 0x0001a88601007387 */ /* 0x0003e40000100a00 */
[C---:B-1----:R-:W-:Y:S08]  /*8bb80*/  HMMA.1688.F32.TF32 R144, R180.reuse, R52, R192 ;  /* 0x00000034b490723c */ /* 0x042ff000000810c0 */
[C---:B------:R-:W-:Y:S08]  /*8bb90*/  HMMA.1688.F32.TF32 R140, R180.reuse, R48, R188 ;  /* 0x00000030b48c723c */ /* 0x040ff000000810bc */
[----:B------:R-:W-:Y:S07]  /*8bba0*/  HMMA.1688.F32.TF32 R132, R180, R44, R184 ;  /* 0x0000002cb484723c */ /* 0x000fee00000810b8 */
[----:B------:R-:W-:Y:S01]  /*8bbb0*/  STL.64 [R1+0x190], R144 ;  /* 0x0001909001007387 */ /* 0x000fe20000100a00 */
[----:B------:R-:W-:Y:S07]  /*8bbc0*/  STL.64 [R1+0x198], R146 ;  /* 0x0001989201007387 */ /* 0x000fee0000100a00 */
[----:B------:R-:W-:Y:S02]  /*8bbd0*/  STL.64 [R1+0x180], R140 ;  /* 0x0001808c01007387 */ /* 0x000fe40000100a00 */
[----:B------:R-:W-:Y:S07]  /*8bbe0*/  STL.64 [R1+0x188], R142 ;  /* 0x0001888e01007387 */ /* 0x000fee0000100a00 */
[----:B------:R-:W-:Y:S01]  /*8bbf0*/  MOV R157, R132 ;  /* 0x00000084009d7202 */ /* 0x000fe20000000f00 */
[----:B------:R-:W-:Y:S01]  /*8bc00*/  IMAD.MOV.U32 R158, RZ, RZ, R133 ;  /* 0x000000ffff9e7224 */ /* 0x000fe200078e0085 */
[----:B------:R4:W-:Y:S01]  /*8bc10*/  STL [R1+0x17c], R135 ;  /* 0x00017c8701007387 */ /* 0x0009e20000100800 */
[----:B------:R-:W-:-:S05]  /*8bc20*/  IMAD.MOV.U32 R159, RZ, RZ, R134 ;  /* 0x000000ffff9f7224 */ /* 0x000fca00078e0086 */
[----:B------:R-:W-:Y:S01]  /*8bc30*/  STL [R1+0x4df0], R159 ;  /* 0x004df09f01007387 */ /* 0x000fe20000100800 */
[----:B------:R-:W-:Y:S02]  /*8bc40*/  STL [R1+0x4dec], R157 ;  /* 0x004dec9d01007387 */ /* 0x000fe40000100800 */
[----:B------:R-:W-:Y:S01]  /*8bc50*/  STL [R1+0x4de8], R158 ;  /* 0x004de89e01007387 */ /* 0x000fe20000100800 */
[C---:B----4-:R-:W-:Y:S11]  /*8bc60*/  HMMA.1688.F32.TF32 R132, R180.reuse, R40, R176 ;  /* 0x00000028b484723c */ /* 0x050ff600000810b0 */
[----:B------:R-:W-:Y:S11]  /*8bc70*/  @!UPT UIADD3 URZ, URZ, URZ, URZ ;  /* 0x0000003f3f3ff290 */ /* 0x000ff6000fffe03f */
[----:B------:R-:W-:Y:S01]  /*8bc80*/  @!UPT UIADD3 URZ, URZ, URZ, URZ ;  /* 0x0000003f3f3ff290 */ /* 0x000fe2000fffe03f */
[----:B------:R-:W-:Y:S01]  /*8bc90*/  STL.64 [R1+0x160], R132 ;  /* 0x0001608401007387 */ /* 0x000fe20000100a00 */
[----:B------:R2:W-:Y:S01]  /*8bca0*/  STL [R1+0x168], R134 ;  /* 0x0001688601007387 */ /* 0x0005e20000100800 */
[----:B------:R-:W-:Y:S02]  /*8bcb0*/  MOV R156, R135 ;  /* 0x00000087009c7202 */ /* 0x000fe40000000f00 */
[C---:B--2---:R-:W-:Y:S03]  /*8bcc0*/  HMMA.1688.F32.TF32 R132, R180.reuse, R36, R172 ;  /* 0x00000024b484723c */ /* 0x044fe600000810ac */
[----:B------:R-:W-:Y:S11]  /*8bcd0*/  STL [R1+0x4df4], R156 ;  /* 0x004df49c01007387 */ /* 0x000ff60000100800 */
[----:B------:R-:W-:Y:S09]  /*8bce0*/  @!UPT UIADD3 URZ, URZ, URZ, URZ ;  /* 0x0000003f3f3ff290 */ /* 0x000ff2000fffe03f */
[----:B------:R3:W-:Y:S01]  /*8bcf0*/  STL [R1+0x150], R132 ;  /* 0x0001508401007387 */ /* 0x0007e20000100800 */
[----:B------:R-:W-:Y:S02]  /*8bd00*/  IMAD.MOV.U32 R159, RZ, RZ, R133 ;  /* 0x000000ffff9f7224 */ /* 0x000fe400078e0085 */
[----:B------:R-:W-:Y:S01]  /*8bd10*/  IMAD.MOV.U32 R157, RZ, RZ, R134 ;  /* 0x000000ffff9d7224 */ /* 0x000fe200078e0086 */
[----:B------:R-:W-:Y:S02]  /*8bd20*/  MOV R158, R135 ;  /* 0x00000087009e7202 */ /* 0x000fe40000000f00 */
[----:B---3--:R-:W-:Y:S01]  /*8bd30*/  HMMA.1688.F32.TF32 R132, R180, R32, R168 ;  /* 0x00000020b484723c */ /* 0x008fe200000810a8 */
[----:B------:R-:W-:Y:S02]  /*8bd40*/  IMAD.MOV.U32 R199, RZ, RZ, R164 ;  /* 0x000000ffffc77224 */ /* 0x000fe400078e00a4 */
[----:B------:R-:W-:Y:S01]  /*8bd50*/  IMAD.MOV.U32 R198, RZ, RZ, R165 ;  /* 0x000000ffffc67224 */ /* 0x000fe200078e00a5 */
[----:B------:R-:W-:Y:S01]  /*8bd60*/  MOV R197, R166 ;  /* 0x000000a600c57202 */ /* 0x000fe20000000f00 */
[----:B------:R-:W-:Y:S11]  /*8bd70*/  IMAD.MOV.U32 R196, RZ, RZ, R167 ;  /* 0x000000ffffc47224 */ /* 0x000ff600078e00a7 */
[----:B------:R-:W-:Y:S07]  /*8bd80*/  @!UPT UIADD3 URZ, URZ, URZ, URZ ;  /* 0x0000003f3f3ff290 */ /* 0x000fee000fffe03f */
[----:B------:R-:W-:Y:S01]  /*8bd90*/  STL.64 [R1+0x140], R132 ;  /* 0x0001408401007387 */ /* 0x000fe20000100a00 */
[----:B------:R1:W-:Y:S02]  /*8bda0*/  STL [R1+0x148], R134 ;  /* 0x0001488601007387 */ /* 0x0003e40000100800 */
[----:B------:R-:W2:Y:S02]  /*8bdb0*/  LDL.LU R164, [R1+0x7d0] ;  /* 0x0007d00001a47983 */ /* 0x000ea40000300800 */
[----:B------:R-:W2:Y:S02]  /*8bdc0*/  LDL.LU R165, [R1+0x7d4] ;  /* 0x0007d40001a57983 */ /* 0x000ea40000300800 */
[----:B------:R-:W-:Y:S01]  /*8bdd0*/  IMAD.MOV.U32 R156, RZ, RZ, R135 ;  /* 0x000000ffff9c7224 */ /* 0x000fe200078e0087 */
[----:B------:R-:W2:Y:S01]  /*8bde0*/  LDL.LU R166, [R1+0x7d8] ;  /* 0x0007d80001a67983 */ /* 0x000ea20000300800 */
[----:B------:R-:W-:Y:S01]  /*8bdf0*/  MOV R135, R160 ;  /* 0x000000a000877202 */ /* 0x000fe20000000f00 */
[----:B------:R-:W2:Y:S02]  /*8be00*/  LDL.LU R167, [R1+0x7dc] ;  /* 0x0007dc0001a77983 */ /* 0x000ea40000300800 */
[----:B------:R-:W3:Y:S02]  /*8be10*/  LDL.LU R160, [R1+0x7e0] ;  /* 0x0007e00001a07983 */ /* 0x000ee40000300800 */
[----:B-1----:R-:W-:-:S02]  /*8be20*/  IMAD.MOV.U32 R134, RZ, RZ, R161 ;  /* 0x000000ffff867224 */ /* 0x002fc400078e00a1 */
[----:B------:R-:W-:Y:S01]  /*8be30*/  IMAD.MOV.U32 R133, RZ, RZ, R162 ;  /* 0x000000ffff857224 */ /* 0x000fe200078e00a2 */
[----:B------:R-:W3:Y:S01]  /*8be40*/  LDL.LU R161, [R1+0x7e4] ;  /* 0x0007e40001a17983 */ /* 0x000ee20000300800 */
[----:B------:R-:W-:Y:S01]  /*8be50*/  MOV R132, R163 ;  /* 0x000000a300847202 */ /* 0x000fe20000000f00 */
        /* <DEDUP_REMOVED lines=27> */
[----:B------:R-:W4:Y:S01]  /*8c010*/  LDL.LU R201, [R1+0x734] ;  /* 0x0007340001c97983 */ /* 0x000f220000300800 */
[----:B------:R-:W-:Y:S01]  /*8c020*/  HMMA.1688.F32.TF32 R196, R244, R112, R196 ;  /* 0x00000070f4c4723c */ /* 0x000fe200000810c4 */
[----:B------:R-:W4:Y:S01]  /*8c030*/  LDL.LU R202, [R1+0x738] ;  /* 0x0007380001ca7983 */ /* 0x000f220000300800 */
[----:B------:R-:W4:Y:S01]  /*8c040*/  LDL.LU R203, [R1+0x73c] ;  /* 0x00073c0001cb7983 */ /* 0x000f220000300800 */
[----:B------:R-:W-:Y:S02]  /*8c050*/  STL.64 [R1+0x4e40], R158 ;  /* 0x004e409e01007387 */ /* 0x000fe40000100a00 */
[----:B------:R-:W-:Y:S02]  /*8c060*/  STL.64 [R1+0x4e38], R156 ;  /* 0x004e389c01007387 */ /* 0x000fe40000100a00 */
[----:B------:R-:W-:-:S02]  /*8c070*/  IMAD.MOV.U32 R218, RZ, RZ, R240 ;  /* 0x000000ffffda7224 */ /* 0x000fc400078e00f0 */
[----:B------:R-:W-:Y:S01]  /*8c080*/  IMAD.MOV.U32 R219, RZ, RZ, R241 ;  /* 0x000000ffffdb7224 */ /* 0x000fe200078e00f1 */
[----:B------:R-:W-:Y:S01]  /*8c090*/  MOV R224, R242 ;  /* 0x000000f200e07202 */ /* 0x000fe20000000f00 */
[----:B------:R-:W-:Y:S01]  /*8c0a0*/  IMAD.MOV.U32 R225, RZ, RZ, R243 ;  /* 0x000000ffffe17224 */ /* 0x000fe200078e00f3 */
[C---:B--2---:R-:W-:Y:S08]  /*8c0b0*/  HMMA.1688.F32.TF32 R164, R180.reuse, R24, R164 ;  /* 0x00000018b4a4723c */ /* 0x044ff000000810a4 */
[C---:B---3--:R-:W-:Y:S08]  /*8c0c0*/  HMMA.1688.F32.TF32 R160, R180.reuse, R28, R160 ;  /* 0x0000001cb4a0723c */ /* 0x048ff000000810a0 */
[C---:B----4-:R-:W-:Y:S08]  /*8c0d0*/  HMMA.1688.F32.TF32 R168, R180.reuse, R20, R168 ;  /* 0x00000014b4a8723c */ /* 0x050ff000000810a8 */
[C---:B------:R-:W-:Y:S08]  /*8c0e0*/  HMMA.1688.F32.TF32 R172, R180.reuse, R16, R172 ;  /* 0x00000010b4ac723c */ /* 0x040ff000000810ac */
[C---:B------:R-:W-:Y:S08]  /*8c0f0*/  HMMA.1688.F32.TF32 R176, R180.reuse, R12, R176 ;  /* 0x0000000cb4b0723c */ /* 0x040ff000000810b0 */
[----:B------:R-:W-:Y:S08]  /*8c100*/  HMMA.1688.F32.TF32 R180, R180, R128, R132 ;  /* 0x00000080b4b4723c */ /* 0x000ff00000081084 */
        /* <DEDUP_REMOVED lines=42> */
[----:B------:R-:W-:Y:S01]  /*8c3b0*/  IMAD.MOV.U32 R220, RZ, RZ, R207 ;  /* 0x000000ffffdc7224 */ /* 0x000fe200078e00cf */
[----:B------:R-:W-:Y:S01]  /*8c3c0*/  MOV R221, R206 ;  /* 0x000000ce00dd7202 */ /* 0x000fe20000000f00 */
[----:B------:R-:W-:-:S02]  /*8c3d0*/  IMAD.MOV.U32 R222, RZ, RZ, R205 ;  /* 0x000000ffffde7224 */ /* 0x000fc400078e00cd */
[----:B------:R-:W-:Y:S01]  /*8c3e0*/  IMAD.MOV.U32 R223, RZ, RZ, R204 ;  /* 0x000000ffffdf7224 */ /* 0x000fe200078e00cc */
[----:B------:R-:W4:Y:S01]  /*8c3f0*/  LDL.LU R226, [R1+0x6d8] ;  /* 0x0006d80001e27983 */ /* 0x000f220000300800 */
[----:B------:R-:W4:Y:S05]  /*8c400*/  LDL.LU R227, [R1+0x6dc] ;  /* 0x0006dc0001e37983 */ /* 0x000f2a0000300800 */
[----:B------:R-:W-:Y:S11]  /*8c410*/  HMMA.1688.F32.TF32 R220, R244, R92, R220 ;  /* 0x0000005cf4dc723c */ /* 0x000ff600000810dc */
[----:B------:R-:W-:Y:S01]  /*8c420*/  STL.64 [R1+0x4d60], R202 ;  /* 0x004d60ca01007387 */ /* 0x000fe20000100a00 */
[----:B------:R-:W-:Y:S02]  /*8c430*/  STL.64 [R1+0x4d58], R200 ;  /* 0x004d58c801007387 */ /* 0x000fe40000100a00 */
[----:B------:R-:W4:Y:S01]  /*8c440*/  LDL R125, [R1+0xc54] ;  /* 0x000c5400017d7983 */ /* 0x000f220000100800 */
[----:B------:R-:W-:Y:S01]  /*8c450*/  MOV R140, R228 ;  /* 0x000000e4008c7202 */ /* 0x000fe20000000f00 */
[----:B------:R-:W-:-:S02]  /*8c460*/  IMAD.MOV.U32 R141, RZ, RZ, R229 ;  /* 0x000000ffff8d7224 */ /* 0x000fc400078e00e5 */
[----:B------:R-:W-:Y:S01]  /*8c470*/  IMAD.MOV.U32 R142, RZ, RZ, R230 ;  /* 0x000000ffff8e7224 */ /* 0x000fe200078e00e6 */
[----:B------:R-:W-:Y:S01]  /*8c480*/  MOV R143, R231 ;  /* 0x000000e7008f7202 */ /* 0x000fe20000000f00 */
[----:B------:R-:W-:Y:S02]  /*8c490*/  IMAD.MOV.U32 R248, RZ, RZ, R235 ;  /* 0x000000fffff87224 */ /* 0x000fe400078e00eb */
[----:B------:R-:W-:Y:S01]  /*8c4a0*/  IMAD.MOV.U32 R249, RZ, RZ, R238 ;  /* 0x000000fffff97224 */ /* 0x000fe200078e00ee */
[----:B------:R-:W-:Y:S01]  /*8c4b0*/  MOV R250, R239 ;  /* 0x000000ef00fa7202 */ /* 0x000fe20000000f00 */
[C---:B--2---:R-:W-:Y:S08]  /*8c4c0*/  HMMA.1688.F32.TF32 R208, R244.reuse, R8, R208 ;  /* 0x00000008f4d0723c */ /* 0x044ff000000810d0 */
[C---:B---3--:R-:W-:Y:S08]  /*8c4d0*/  HMMA.1688.F32.TF32 R132, R244.reuse, R4, R132 ;  /* 0x00000004f484723c */ /* 0x048ff00000081084 */
[C---:B----4-:R-:W-:Y:S08]  /*8c4e0*/  HMMA.1688.F32.TF32 R212, R244.reuse, R100, R212 ;  /* 0x00000064f4d4723c */ /* 0x050ff000000810d4 */
[C---:B------:R-:W-:Y:S08]  /*8c4f0*/  HMMA.1688.F32.TF32 R204, R244.reuse, R104, R240 ;  /* 0x00000068f4cc723c */ /* 0x040ff000000810f0 */
[C---:B------:R-:W-:Y:S01]  /*8c500*/  HMMA.1688.F32.TF32 R216, R244.reuse, R96, R216 ;  /* 0x00000060f4d8723c */ /* 0x040fe200000810d8 */
[----:B------:R-:W-:Y:S04]  /*8c510*/  LDS R241, [R251+0x46800] ;  /* 0x04680000fbf17984 */ /* 0x000fe80000000800 */
[----:B------:R1:W-:Y:S03]  /*8c520*/  LDS R243, [R251+0x46c00] ;  /* 0x046c0000fbf37984 */ /* 0x0003e60000000800 */
[C---:B------:R-:W-:Y:S01]  /*8c530*/  HMMA.1688.F32.TF32 R224, R244.reuse, R88, R224 ;  /* 0x00000058f4e0723c */ /* 0x040fe200000810e0 */
[----:B------:R-:W-:Y:S04]  /*8c540*/  LDS R240, [R252+0x46800] ;  /* 0x04680000fcf07984 */ /* 0x000fe80000000800 */
[----:B------:R-:W2:Y:S04]  /*8c550*/  LDS R242, [R252+0x46c00] ;  /* 0x046c0000fcf27984 */ /* 0x000ea80000000800 */
[----:B------:R-:W-:Y:S01]  /*8c560*/  STL.64 [R1+0x4d70], R206 ;  /* 0x004d70ce01007387 */ /* 0x000fe20000100a00 */
[----:B------:R-:W-:Y:S02]  /*8c570*/  STL.64 [R1+0x4d68], R204 ;  /* 0x004d68cc01007387 */ /* 0x000fe40000100a00 */
[----:B------:R-:W3:Y:S02]  /*8c580*/  LDL.LU R144, [R1+0x6c0] ;  /* 0x0006c00001907983 */ /* 0x000ee40000300800 */
[----:B------:R-:W3:Y:S01]  /*8c590*/  LDL.LU R145, [R1+0x6c4] ;  /* 0x0006c40001917983 */ /* 0x000ee20000300800 */
[----:B------:R-:W3:Y:S01]  /*8c5a0*/  LDL.LU R146, [R1+0x6c8] ;  /* 0x0006c80001927983 */ /* 0x000ee20000300800 */
[----:B------:R-:W3:Y:S02]  /*8c5b0*/  LDL.LU R147, [R1+0x6cc] ;  /* 0x0006cc0001937983 */ /* 0x000ee40000300800 */
[----:B------:R-:W-:Y:S02]  /*8c5c0*/  STL.64 [R1+0x4d80], R210 ;  /* 0x004d80d201007387 */ /* 0x000fe40000100a00 */
[----:B------:R-:W-:Y:S01]  /*8c5d0*/  STL.64 [R1+0x4d78], R208 ;  /* 0x004d78d001007387 */ /* 0x000fe20000100a00 */
[----:B------:R-:W-:Y:S01]  /*8c5e0*/  STL.64 [R1+0x4d90], R134 ;  /* 0x004d908601007387 */ /* 0x000fe20000100a00 */
[----:B------:R3:W-:Y:S02]  /*8c5f0*/  STL.64 [R1+0x4d88], R132 ;  /* 0x004d888401007387 */ /* 0x0007e40000100a00 */
[----:B------:R-:W-:Y:S02]  /*8c600*/  STL.64 [R1+0x4da0], R214 ;  /* 0x004da0d601007387 */ /* 0x000fe40000100a00 */
[----:B------:R-:W-:Y:S01]  /*8c610*/  STL.64 [R1+0x4d98], R212 ;  /* 0x004d98d401007387 */ /* 0x000fe20000100a00 */
[----:B------:R-:W4:Y:S01]  /*8c620*/  LDL.LU R228, [R1+0x504c] ;  /* 0x00504c0001e47983 */ /* 0x000f220000300800 */
[----:B------:R-:W4:Y:S02]  /*8c630*/  LDL.LU R229, [R1+0x5048] ;  /* 0x0050480001e57983 */ /* 0x000f240000300800 */
[----:B------:R-:W4:Y:S02]  /*8c640*/  LDL.LU R230, [R1+0x5044] ;  /* 0x0050440001e67983 */ /* 0x000f240000300800 */
[----:B------:R-:W4:Y:S01]  /*8c650*/  LDL.LU R231, [R1+0x5040] ;  /* 0x0050400001e77983 */ /* 0x000f220000300800 */
[----:B------:R-:W-:Y:S01]  /*8c660*/  STL.64 [R1+0x4db0], R218 ;  /* 0x004db0da01007387 */ /* 0x000fe20000100a00 */
[----:B------:R-:W-:Y:S02]  /*8c670*/  STL.64 [R1+0x4da8], R216 ;  /* 0x004da8d801007387 */ /* 0x000fe40000100a00 */
[----:B------:R-:W-:Y:S02]  /*8c680*/  STL.64 [R1+0x4dc0], R222 ;  /* 0x004dc0de01007387 */ /* 0x000fe40000100a00 */
[----:B------:R-:W-:Y:S01]  /*8c690*/  STL.64 [R1+0x4db8], R220 ;  /* 0x004db8dc01007387 */ /* 0x000fe20000100a00 */
[----:B------:R-:W2:Y:S01]  /*8c6a0*/  LDL.LU R235, [R1+0x503c] ;  /* 0x00503c0001eb7983 */ /* 0x000ea20000300800 */
[----:B------:R-:W2:Y:S02]  /*8c6b0*/  LDL.LU R238, [R1+0x5038] ;  /* 0x0050380001ee7983 */ /* 0x000ea40000300800 */
[----:B------:R-:W2:Y:S02]  /*8c6c0*/  LDL.LU R239, [R1+0x5034] ;  /* 0x0050340001ef7983 */ /* 0x000ea40000300800 */
[----:B-1----:R-:W2:Y:S01]  /*8c6d0*/  LDL.LU R251, [R1+0x6ac] ;  /* 0x0006ac0001fb7983 */ /* 0x002ea20000300800 */
[----:B------:R-:W-:Y:S01]  /*8c6e0*/  STL.64 [R1+0x4dd0], R226 ;  /* 0x004dd0e201007387 */ /* 0x000fe20000100a00 */
[----:B------:R-:W-:Y:S01]  /*8c6f0*/  STL.64 [R1+0x4dc8], R224 ;  /* 0x004dc8e001007387 */ /* 0x000fe20000100a00 */
[C---:B----4-:R-:W-:Y:S08]  /*8c700*/  HMMA.1688.F32.TF32 R228, R244.reuse, R84, R228 ;  /* 0x00000054f4e4723c */ /* 0x050ff000000810e4 */
[C---:B--2---:R-:W-:Y:S08]  /*8c710*/  HMMA.1688.F32.TF32 R232, R244.reuse, R80, R232 ;  /* 0x00000050f4e8723c */ /* 0x044ff000000810e8 */
[----:B---3--:R-:W-:Y:S07]  /*8c720*/  HMMA.1688.F32.TF32 R132, R244, R72, R144 ;  /* 0x00000048f484723c */ /* 0x008fee0000081090 */
[----:B------:R-:W-:Y:S01]  /*8c730*/  STL.64 [R1+0x4e50], R230 ;  /* 0x004e50e601007387 */ /* 0x000fe20000100a00 */
[----:B------:R-:W-:Y:S07]  /*8c740*/  STL.64 [R1+0x4e48], R228 ;  /* 0x004e48e401007387 */ /* 0x000fee0000100a00 */
[----:B------:R-:W-:Y:S01]  /*8c750*/  STL.64 [R1+0x4e60], R234 ;  /* 0x004e60ea01007387 */ /* 0x000fe20000100a00 */
[----:B------:R-:W-:Y:S03]  /*8c760*/  STL.64 [R1+0x4e58], R232 ;  /* 0x004e58e801007387 */ /* 0x000fe60000100a00 */
[----:B------:R-:W2:Y:S01]  /*8c770*/  LDL.LU R148, [R1+0x5c0] ;  /* 0x0005c00001947983 */ /* 0x000ea20000300800 */
[----:B------:R-:W2:Y:S02]  /*8c780*/  LDL.LU R149, [R1+0x5c4] ;  /* 0x0005c40001957983 */ /* 0x000ea40000300800 */
[----:B------:R-:W2:Y:S02]  /*8c790*/  LDL.LU R150, [R1+0x5c8] ;  /* 0x0005c80001967983 */ /* 0x000ea40000300800 */
[----:B------:R-:W2:Y:S02]  /*8c7a0*/  LDL.LU R151, [R1+0x5cc] ;  /* 0x0005cc0001977983 */ /* 0x000ea40000300800 */
[----:B------:R-:W-:-:S02]  /*8c7b0*/  IMAD.MOV.U32 R89, RZ, RZ, R132 ;  /* 0x000000ffff597224 */ /* 0x000fc400078e0084 */
[----:B------:R-:W-:Y:S01]  /*8c7c0*/  IMAD.MOV.U32 R88, RZ, RZ, R133 ;  /* 0x000000ffff587224 */ /* 0x000fe200078e0085 */
[----:B------:R-:W-:Y:S01]  /*8c7d0*/  MOV R85, R134 ;  /* 0x0000008600557202 */ /* 0x000fe20000000f00 */
[----:B------:R-:W-:Y:S02]  /*8c7e0*/  IMAD.MOV.U32 R84, RZ, RZ, R135 ;  /* 0x000000ffff547224 */ /* 0x000fe400078e0087 */
[----:B------:R-:W-:Y:S03]  /*8c7f0*/  HMMA.1688.F32.TF32 R132, R244, R68, R140 ;  /* 0x00000044f484723c */ /* 0x000fe6000008108c */
[----:B------:R-:W-:Y:S01]  /*8c800*/  STL [R1+0x4c44], R84 ;  /* 0x004c445401007387 */ /* 0x000fe20000100800 */
[----:B------:R-:W-:Y:S02]  /*8c810*/  STL [R1+0x4c40], R85 ;  /* 0x004c405501007387 */ /* 0x000fe40000100800 */
[----:B------:R1:W-:Y:S02]  /*8c820*/  STL [R1+0x4c3c], R88 ;  /* 0x004c3c5801007387 */ /* 0x0003e40000100800 */
[----:B------:R3:W-:Y:S01]  /*8c830*/  STL [R1+0x4c38], R89 ;  /* 0x004c385901007387 */ /* 0x0007e20000100800 */
[----:B------:R-:W4:Y:S01]  /*8c840*/  LDL.LU R140, [R1+0x5b0] ;  /* 0x0005b000018c7983 */ /* 0x000f220000300800 */
[----:B------:R-:W4:Y:S02]  /*8c850*/  LDL.LU R141, [R1+0x5b4] ;  /* 0x0005b400018d7983 */ /* 0x000f240000300800 */
[----:B------:R-:W4:Y:S02]  /*8c860*/  LDL.LU R142, [R1+0x5b8] ;  /* 0x0005b800018e7983 */ /* 0x000f240000300800 */
[----:B------:R-:W4:Y:S10]  /*8c870*/  LDL.LU R143, [R1+0x5bc] ;  /* 0x0005bc00018f7983 */ /* 0x000f340000300800 */
[----:B------:R-:W-:-:S02]  /*8c880*/  IMAD.MOV.U32 R92, RZ, RZ, R135 ;  /* 0x000000ffff5c7224 */ /* 0x000fc400078e0087 */
[----:B------:R-:W-:Y:S01]  /*8c890*/  IMAD.MOV.U32 R93, RZ, RZ, R134 ;  /* 0x000000ffff5d7224 */ /* 0x000fe200078e0086 */
[----:B------:R-:W-:Y:S01]  /*8c8a0*/  MOV R96, R133 ;  /* 0x0000008500607202 */ /* 0x000fe20000000f00 */
[----:B------:R-:W-:Y:S01]  /*8c8b0*/  IMAD.MOV.U32 R97, RZ, RZ, R132 ;  /* 0x000000ffff617224 */ /* 0x000fe200078e0084 */
[----:B------:R-:W-:Y:S02]  /*8c8c0*/  STL [R1+0x4c54], R92 ;  /* 0x004c545c01007387 */ /* 0x000fe40000100800 */
[----:B------:R-:W-:Y:S02]  /*8c8d0*/  STL [R1+0x4c50], R93 ;  /* 0x004c505d01007387 */ /* 0x000fe40000100800 */
[----:B------:R1:W-:Y:S02]  /*8c8e0*/  STL [R1+0x4c4c], R96 ;  /* 0x004c4c6001007387 */ /* 0x0003e40000100800 */
[----:B------:R1:W-:Y:S01]  /*8c8f0*/  STL [R1+0x4c48], R97 ;  /* 0x004c486101007387 */ /* 0x0003e20000100800 */
[----:B------:R-:W3:Y:S01]  /*8c900*/  LDL.LU R144, [R1+0x5a0] ;  /* 0x0005a00001907983 */ /* 0x000ee20000300800 */
[----:B------:R-:W3:Y:S02]  /*8c910*/  LDL.LU R145, [R1+0x5a4] ;  /* 0x0005a40001917983 */ /* 0x000ee40000300800 */
[----:B------:R-:W3:Y:S02]  /*8c920*/  LDL.LU R146, [R1+0x5a8] ;  /* 0x0005a80001927983 */ /* 0x000ee40000300800 */
[----:B------:R-:W3:Y:S01]  /*8c930*/  LDL.LU R147, [R1+0x5ac] ;  /* 0x0005ac0001937983 */ /* 0x000ee20000300800 */
[----:B------:R-:W-:Y:S01]  /*8c940*/  HMMA.1688.F32.TF32 R132, R244, R64, R248 ;  /* 0x00000040f484723c */ /* 0x000fe200000810f8 */
        /* <DEDUP_REMOVED lines=8> */
[----:B------:R-:W-:-:S05]  /*8c9d0*/  MOV R64, R135 ;  /* 0x0000008700407202 */ /* 0x000fca0000000f00 */
[----:B------:R-:W-:Y:S01]  /*8c9e0*/  STL [R1+0x4c64], R64 ;  /* 0x004c644001007387 */ /* 0x000fe20000100800 */
[----:B------:R-:W-:Y:S02]  /*8c9f0*/  STL [R1+0x4c60], R65 ;  /* 0x004c604101007387 */ /* 0x000fe40000100800 */
[----:B------:R1:W-:Y:S02]  /*8ca00*/  STL [R1+0x4c5c], R68 ;  /* 0x004c5c4401007387 */ /* 0x0003e40000100800 */
[----:B------:R1:W-:Y:S01]  /*8ca10*/  STL [R1+0x4c58], R69 ;  /* 0x004c584501007387 */ /* 0x0003e20000100800 */
[C---:B------:R-:W-:Y:S08]  /*8ca20*/  HMMA.1688.F32.TF32 R236, R244.reuse, R76, R236 ;  /* 0x0000004cf4ec723c */ /* 0x040ff000000810ec */
[C---:B--2---:R-:W-:Y:S11]  /*8ca30*/  HMMA.1688.F32.TF32 R132, R244.reuse, R60, R148 ;  /* 0x0000003cf484723c */ /* 0x044ff60000081094 */
[----:B------:R-:W-:Y:S11]  /*8ca40*/  @!UPT UIADD3 URZ, URZ, URZ, URZ ;  /* 0x0000003f3f3ff290 */ /* 0x000ff6000fffe03f */
[----:B------:R-:W-:Y:S02]  /*8ca50*/  @!UPT UIADD3 URZ, URZ, URZ, URZ ;  /* 0x0000003f3f3ff290 */ /* 0x000fe4000fffe03f */
[----:B------:R-:W-:Y:S02]  /*8ca60*/  IMAD.MOV.U32 R9, RZ, RZ, R132 ;  /* 0x000000ffff097224 */ /* 0x000fe400078e0084 */
[----:B------:R-:W-:Y:S01]  /*8ca70*/  IMAD.MOV.U32 R8, RZ, RZ, R133 ;  /* 0x000000ffff087224 */ /* 0x000fe200078e0085 */
[----:B------:R-:W-:Y:S01]  /*8ca80*/  MOV R5, R134 ;  /* 0x0000008600057202 */ /* 0x000fe20000000f00 */
[----:B------:R-:W-:Y:S02]  /*8ca90*/  IMAD.MOV.U32 R4, RZ, RZ, R135 ;  /* 0x000000ffff047224 */ /* 0x000fe400078e0087 */
[----:B----4-:R-:W-:Y:S03]  /*8caa0*/  HMMA.1688.F32.TF32 R132, R244, R56, R140 ;  /* 0x00000038f484723c */ /* 0x010fe6000008108c */
[----:B------:R-:W-:Y:S01]  /*8cab0*/  STL [R1+0x4c74], R4 ;  /* 0x004c740401007387 */ /* 0x000fe20000100800 */
[----:B------:R-:W-:Y:S02]  /*8cac0*/  STL [R1+0x4c70], R5 ;  /* 0x004c700501007387 */ /* 0x000fe40000100800 */
[----:B------:R2:W-:Y:S02]  /*8cad0*/  STL [R1+0x4c6c], R8 ;  /* 0x004c6c0801007387 */ /* 0x0005e40000100800 */
[----:B------:R4:W-:Y:S01]  /*8cae0*/  STL [R1+0x4c68], R9 ;  /* 0x004c680901007387 */ /* 0x0009e20000100800 */
[----:B------:R-:W2:Y:S01]  /*8caf0*/  LDL.LU R140, [R1+0x580] ;  /* 0x00058000018c7983 */ /* 0x000ea20000300800 */
[----:B------:R-:W2:Y:S02]  /*8cb00*/  LDL.LU R141, [R1+0x584] ;  /* 0x00058400018d7983 */ /* 0x000ea40000300800 */
[----:B------:R-:W2:Y:S02]  /*8cb10*/  LDL.LU R142, [R1+0x588] ;  /* 0x00058800018e7983 */ /* 0x000ea40000300800 */
[----:B------:R-:W2:Y:S10]  /*8cb20*/  LDL.LU R143, [R1+0x58c] ;  /* 0x00058c00018f7983 */ /* 0x000eb40000300800 */
[----:B------:R-:W-:Y:S01]  /*8cb30*/  IMAD.MOV.U32 R73, RZ, RZ, R132 ;  /* 0x000000ffff497224 */ /* 0x000fe200078e0084 */
[----:B------:R-:W-:Y:S01]  /*8cb40*/  MOV R72, R133 ;  /* 0x0000008500487202 */ /* 0x000fe20000000f00 */
[----:B------:R-:W-:-:S02]  /*8cb50*/  IMAD.MOV.U32 R61, RZ, RZ, R134 ;  /* 0x000000ffff3d7224 */ /* 0x000fc400078e0086 */
[----:B------:R-:W-:Y:S02]  /*8cb60*/  IMAD.MOV.U32 R60, RZ, RZ, R135 ;  /* 0x000000ffff3c7224 */ /* 0x000fe400078e0087 */
[C---:B---3--:R-:W-:Y:S03]  /*8cb70*/  HMMA.1688.F32.TF32 R132, R244.reuse, R52, R144 ;  /* 0x00000034f484723c */ /* 0x048fe60000081090 */
[----:B------:R-:W-:Y:S01]  /*8cb80*/  STL [R1+0x4c84], R60 ;  /* 0x004c843c01007387 */ /* 0x000fe20000100800 */
[----:B------:R-:W-:Y:S02]  /*8cb90*/  STL [R1+0x4c80], R61 ;  /* 0x004c803d01007387 */ /* 0x000fe40000100800 */
[----:B------:R3:W-:Y:S02]  /*8cba0*/  STL [R1+0x4c7c], R72 ;  /* 0x004c7c4801007387 */ /* 0x0007e40000100800 */
[----:B------:R1:W-:Y:S11]  /*8cbb0*/  STL [R1+0x4c78], R73 ;  /* 0x004c784901007387 */ /* 0x0003f60000100800 */
[----:B------:R-:W-:Y:S05]  /*8cbc0*/  @!UPT UIADD3 URZ, URZ, URZ, URZ ;  /* 0x0000003f3f3ff290 */ /* 0x000fea000fffe03f */
[----:B------:R-:W-:Y:S01]  /*8cbd0*/  MOV R76, R135 ;  /* 0x00000087004c7202 */ /* 0x000fe20000000f00 */
[----:B------:R-:W-:Y:S02]  /*8cbe0*/  IMAD.MOV.U32 R77, RZ, RZ, R134 ;  /* 0x000000ffff4d7224 */ /* 0x000fe400078e0086 */
[----:B------:R-:W-:Y:S01]  /*8cbf0*/  IMAD.MOV.U32 R80, RZ, RZ, R133 ;  /* 0x000000ffff507224 */ /* 0x000fe200078e0085 */
[----:B------:R-:W-:Y:S01]  /*8cc00*/  MOV R81, R132 ;  /* 0x0000008400517202 */ /* 0x000fe20000000f00 */
[----:B------:R-:W-:Y:S01]  /*8cc10*/  STL [R1+0x4c94], R76 ;  /* 0x004c944c01007387 */ /* 0x000fe20000100800 */
[----:B------:R-:W-:Y:S02]  /*8cc20*/  STL [R1+0x4c90], R77 ;  /* 0x004c904d01007387 */ /* 0x000fe40000100800 */
[----:B------:R1:W-:Y:S02]  /*8cc30*/  STL [R1+0x4c8c], R80 ;  /* 0x004c8c5001007387 */ /* 0x0003e40000100800 */
[----:B------:R1:W-:Y:S01]  /*8cc40*/  STL [R1+0x4c88], R81 ;  /* 0x004c885101007387 */ /* 0x0003e20000100800 */
[----:B------:R-:W3:Y:S01]  /*8cc50*/  LDL.LU R156, [R1+0x570] ;  /* 0x00057000019c7983 */ /* 0x000ee20000300800 */
[----:B------:R-:W3:Y:S02]  /*8cc60*/  LDL.LU R157, [R1+0x574] ;  /* 0x00057400019d7983 */ /* 0x000ee40000300800 */
[----:B------:R-:W3:Y:S02]  /*8cc70*/  LDL.LU R158, [R1+0x578] ;  /* 0x00057800019e7983 */ /* 0x000ee40000300800 */
[----:B------:R-:W3:Y:S01]  /*8cc80*/  LDL.LU R159, [R1+0x57c] ;  /* 0x00057c00019f7983 */ /* 0x000ee20000300800 */
[C---:B------:R-:W-:Y:S01]  /*8cc90*/  HMMA.1688.F32.TF32 R132, R244.reuse, R48, R248 ;  /* 0x00000030f484723c */ /* 0x040fe200000810f8 */
[----:B------:R-:W4:Y:S01]  /*8cca0*/  LDL.LU R248, [R1+0x560] ;  /* 0x0005600001f87983 */ /* 0x000f220000300800 */
[----:B------:R-:W4:Y:S02]  /*8ccb0*/  LDL.LU R249, [R1+0x564] ;  /* 0x0005640001f97983 */ /* 0x000f240000300800 */
[----:B------:R-:W4:Y:S02]  /*8ccc0*/  LDL.LU R250, [R1+0x568] ;  /* 0x0005680001fa7983 */ /* 0x000f240000300800 */
[----:B------:R-:W4:Y:S11]  /*8ccd0*/  LDL.LU R251, [R1+0x56c] ;  /* 0x00056c0001fb7983 */ /* 0x000f360000300800 */
[----:B------:R-:W-:Y:S07]  /*8cce0*/  @!UPT UIADD3 URZ, URZ, URZ, URZ ;  /* 0x0000003f3f3ff290 */ /* 0x000fee000fffe03f */
[----:B------:R-:W-:Y:S01]  /*8ccf0*/  IMAD.MOV.U32 R100, RZ, RZ, R135 ;  /* 0x000000ffff647224 */ /* 0x000fe200078e0087 */
[----:B------:R-:W-:Y:S01]  /*8cd00*/  MOV R101, R134 ;  /* 0x0000008600657202 */ /* 0x000fe20000000f00 */
[----:B------:R-:W-:Y:S02]  /*8cd10*/  IMAD.MOV.U32 R104, RZ, RZ, R133 ;  /* 0x000000ffff687224 */ /* 0x000fe400078e0085 */
[----:B------:R-:W-:Y:S01]  /*8cd20*/  IMAD.MOV.U32 R105, RZ, RZ, R132 ;  /* 0x000000ffff697224 */ /* 0x000fe200078e0084 */
[----:B------:R-:W-:Y:S01]  /*8cd30*/  STL [R1+0x4ca4], R100 ;  /* 0x004ca46401007387 */ /* 0x000fe20000100800 */
[----:B------:R-:W-:Y:S02]  /*8cd40*/  STL [R1+0x4ca0], R101 ;  /* 0x004ca06501007387 */ /* 0x000fe40000100800 */
[----:B------:R1:W-:Y:S02]  /*8cd50*/  STL [R1+0x4c9c], R104 ;  /* 0x004c9c6801007387 */ /* 0x0003e40000100800 */
[----:B------:R1:W-:Y:S01]  /*8cd60*/  STL [R1+0x4c98], R105 ;  /* 0x004c986901007387 */ /* 0x0003e20000100800 */
        /* <DEDUP_REMOVED lines=12> */
[----:B--2---:R-:W-:Y:S01]  /*8ce30*/  HMMA.1688.F32.TF32 R132, R244, R44, R140 ;  /* 0x0000002cf484723c */ /* 0x004fe2000008108c */
[----:B------:R-:W2:Y:S01]  /*8ce40*/  LDL.LU R140, [R1+0x600] ;  /* 0x00060000018c7983 */ /* 0x000ea20000300800 */
[----:B------:R-:W2:Y:S02]  /*8ce50*/  LDL.LU R141, [R1+0x604] ;  /* 0x00060400018d7983 */ /* 0x000ea40000300800 */
[----:B------:R-:W2:Y:S11]  /*8ce60*/  LDL.LU R142, [R1+0x608] ;  /* 0x00060800018e7983 */ /* 0x000eb60000300800 */
[----:B------:R-:W-:Y:S09]  /*8ce70*/  @!UPT UIADD3 URZ, URZ, URZ, URZ ;  /* 0x0000003f3f3ff290 */ /* 0x000ff2000fffe03f */
[----:B------:R-:W-:Y:S01]  /*8ce80*/  IMAD.MOV.U32 R113, RZ, RZ, R132 ;  /* 0x000000ffff717224 */ /* 0x000fe200078e0084 */
[----:B------:R-:W-:Y:S01]  /*8ce90*/  MOV R112, R133 ;  /* 0x0000008500707202 */ /* 0x000fe20000000f00 */
[----:B------:R-:W-:Y:S02]  /*8cea0*/  IMAD.MOV.U32 R109, RZ, RZ, R134 ;  /* 0x000000ffff6d7224 */ /* 0x000fe400078e0086 */
[----:B------:R-:W-:-:S05]  /*8ceb0*/  IMAD.MOV.U32 R108, RZ, RZ, R135 ;  /* 0x000000ffff6c7224 */ /* 0x000fca00078e0087 */
[----:B------:R1:W-:Y:S01]  /*8cec0*/  STL [R1+0x4cb4], R108 ;  /* 0x004cb46c01007387 */ /* 0x0003e20000100800 */
[C---:B---3--:R-:W-:Y:S03]  /*8ced0*/  HMMA.1688.F32.TF32 R132, R244.reuse, R40, R156 ;  /* 0x00000028f484723c */ /* 0x048fe6000008109c */
[----:B------:R3:W-:Y:S01]  /*8cee0*/  STL [R1+0x4cb0], R109 ;  /* 0x004cb06d01007387 */ /* 0x0007e20000100800 */
[----:B------:R1:W-:Y:S02]  /*8cef0*/  STL [R1+0x4cac], R112 ;  /* 0x004cac7001007387 */ /* 0x0003e40000100800 */
[----:B------:R1:W-:Y:S11]  /*8cf00*/  STL [R1+0x4ca8], R113 ;  /* 0x004ca87101007387 */ /* 0x0003f60000100800 */
[----:B------:R-:W-:Y:S07]  /*8cf10*/  @!UPT UIADD3 URZ, URZ, URZ, URZ ;  /* 0x0000003f3f3ff290 */ /* 0x000fee000fffe03f */
[----:B------:R-:W-:Y:S02]  /*8cf20*/  IMAD.MOV.U32 R121, RZ, RZ, R132 ;  /* 0x000000ffff797224 */ /* 0x000fe400078e0084 */
[----:B------:R-:W-:Y:S01]  /*8cf30*/  IMAD.MOV.U32 R120, RZ, RZ, R133 ;  /* 0x000000ffff787224 */ /* 0x000fe200078e0085 */
[----:B------:R-:W-:Y:S01]  /*8cf40*/  MOV R117, R134 ;  /* 0x0000008600757202 */ /* 0x000fe20000000f00 */
[----:B------:R-:W-:Y:S02]  /*8cf50*/  IMAD.MOV.U32 R116, RZ, RZ, R135 ;  /* 0x000000ffff747224 */ /* 0x000fe400078e0087 */
[----:B----4-:R-:W-:Y:S01]  /*8cf60*/  HMMA.1688.F32.TF32 R132, R244, R36, R248 ;  /* 0x00000024f484723c */ /* 0x010fe200000810f8 */
[----:B------:R-:W4:Y:S01]  /*8cf70*/  LDL.LU R248, [R1+0x550] ;  /* 0x0005500001f87983 */ /* 0x000f220000300800 */
[----:B------:R-:W4:Y:S02]  /*8cf80*/  LDL.LU R249, [R1+0x554] ;  /* 0x0005540001f97983 */ /* 0x000f240000300800 */
[----:B------:R-:W4:Y:S02]  /*8cf90*/  LDL.LU R250, [R1+0x558] ;  /* 0x0005580001fa7983 */ /* 0x000f240000300800 */
[----:B------:R-:W4:Y:S01]  /*8cfa0*/  LDL.LU R251, [R1+0x55c] ;  /* 0x00055c0001fb7983 */ /* 0x000f220000300800 */
[----:B------:R-:W-:Y:S01]  /*8cfb0*/  MOV R143, R3 ;  /* 0x00000003008f7202 */ /* 0x000fe20000000f00 */
[----:B------:R-:W3:Y:S01]  /*8cfc0*/  LDL.LU R160, [R1+0x540] ;  /* 0x0005400001a07983 */ /* 0x000ee20000300800 */
[----:B------:R-:W3:Y:S02]  /*8cfd0*/  LDL.LU R161, [R1+0x544] ;  /* 0x0005440001a17983 */ /* 0x000ee40000300800 */
[----:B------:R-:W3:Y:S02]  /*8cfe0*/  LDL.LU R162, [R1+0x548] ;  /* 0x0005480001a27983 */ /* 0x000ee40000300800 */
[----:B------:R-:W3:Y:S01]  /*8cff0*/  LDL.LU R163, [R1+0x54c] ;  /* 0x00054c0001a37983 */ /* 0x000ee20000300800 */
[----:B------:R-:W3:Y:S01]  /*8d000*/  LDL.LU R156, [R1+0x500] ;  /* 0x00050000019c7983 */ /* 0x000ee20000300800 */
[----:B------:R-:W3:Y:S02]  /*8d010*/  LDL.LU R157, [R1+0x504] ;  /* 0x00050400019d7983 */ /* 0x000ee40000300800 */
[----:B------:R-:W3:Y:S02]  /*8d020*/  LDL.LU R158, [R1+0x508] ;  /* 0x00050800019e7983 */ /* 0x000ee40000300800 */
[----:B------:R-:W3:Y:S05]  /*8d030*/  LDL.LU R159, [R1+0x50c] ;  /* 0x00050c00019f7983 */ /* 0x000eea0000300800 */
[----:B-1----:R-:W-:Y:S01]  /*8d040*/  IMAD.MOV.U32 R88, RZ, RZ, R132 ;  /* 0x000000ffff587224 */ /* 0x002fe200078e0084 */
[----:B------:R-:W-:Y:S01]  /*8d050*/  MOV R89, R133 ;  /* 0x0000008500597202 */ /* 0x000fe20000000f00 */
[----:B------:R-:W-:-:S02]  /*8d060*/  IMAD.MOV.U32 R3, RZ, RZ, R134 ;  /* 0x000000ffff037224 */ /* 0x000fc400078e0086 */
[----:B------:R-:W-:Y:S02]  /*8d070*/  IMAD.MOV.U32 R124, RZ, RZ, R135 ;  /* 0x000000ffff7c7224 */ /* 0x000fe400078e0087 */
[C---:B------:R-:W-:Y:S01]  /*8d080*/  HMMA.1688.F32.TF32 R132, R244.reuse, R32, R152 ;  /* 0x00000020f484723c */ /* 0x040fe20000081098 */
        /* <DEDUP_REMOVED lines=8> */
[----:B------:R-:W-:Y:S02]  /*8d110*/  MOV R85, R135 ;  /* 0x0000008700557202 */ /* 0x000fe40000000f00 */
[C---:B------:R-:W-:Y:S01]  /*8d120*/  HMMA.1688.F32.TF32 R132, R244.reuse, R28, R148 ;  /* 0x0000001cf484723c */ /* 0x040fe20000081094 */
[----:B------:R-:W3:Y:S01]  /*8d130*/  LDL.LU R148, [R1+0x530] ;  /* 0x0005300001947983 */ /* 0x000ee20000300800 */
[----:B------:R-:W3:Y:S02]  /*8d140*/  LDL.LU R149, [R1+0x534] ;  /* 0x0005340001957983 */ /* 0x000ee40000300800 */
[----:B------:R-:W3:Y:S02]  /*8d150*/  LDL.LU R150, [R1+0x538] ;  /* 0x0005380001967983 */ /* 0x000ee40000300800 */
[----:B------:R-:W3:Y:S11]  /*8d160*/  LDL.LU R151, [R1+0x53c] ;  /* 0x00053c0001977983 */ /* 0x000ef60000300800 */
[----:B------:R-:W-:Y:S07]  /*8d170*/  @!UPT UIADD3 URZ, URZ, URZ, URZ ;  /* 0x0000003f3f3ff290 */ /* 0x000fee000fffe03f */
[----:B------:R-:W-:Y:S02]  /*8d180*/  IMAD.MOV.U32 R68, RZ, RZ, R132 ;  /* 0x000000ffff447224 */ /* 0x000fe400078e0084 */
[----:B------:R-:W-:Y:S01]  /*8d190*/  IMAD.MOV.U32 R69, RZ, RZ, R133 ;  /* 0x000000ffff457224 */ /* 0x000fe200078e0085 */
[----:B------:R-:W-:Y:S01]  /*8d1a0*/  MOV R92, R134 ;  /* 0x00000086005c7202 */ /* 0x000fe20000000f00 */
[----:B------:R-:W-:Y:S02]  /*8d1b0*/  IMAD.MOV.U32 R93, RZ, RZ, R135 ;  /* 0x000000ffff5d7224 */ /* 0x000fe400078e0087 */
[C---:B------:R-:W-:Y:S01]  /*8d1c0*/  HMMA.1688.F32.TF32 R132, R244.reuse, R24, R144 ;  /* 0x00000018f484723c */ /* 0x040fe20000081090 */
        /* <DEDUP_REMOVED lines=9> */
[----:B--2---:R-:W-:Y:S07]  /*8d260*/  HMMA.1688.F32.TF32 R132, R244, R20, R140 ;  /* 0x00000014f484723c */ /* 0x004fee000008108c */
[----:B------:R-:W-:Y:S01]  /*8d270*/  IMAD.MOV.U32 R140, RZ, RZ, R114 ;  /* 0x000000ffff8c7224 */ /* 0x000fe200078e0072 */
[----:B------:R-:W-:Y:S01]  /*8d280*/  MOV R141, R115 ;  /* 0x00000073008d7202 */ /* 0x000fe20000000f00 */
[----:B------:R-:W2:Y:S01]  /*8d290*/  LDL.LU R114, [R1+0x5030] ;  /* 0x0050300001727983 */ /* 0x000ea20000300800 */
[----:B------:R-:W2:Y:S02]  /*8d2a0*/  LDL.LU R115, [R1+0x502c] ;  /* 0x00502c0001737983 */ /* 0x000ea40000300800 */
[----:B------:R-:W-:-:S02]  /*8d2b0*/  IMAD.MOV.U32 R142, RZ, RZ, R118 ;  /* 0x000000ffff8e7224 */ /* 0x000fc400078e0076 */
[----:B------:R-:W-:Y:S01]  /*8d2c0*/  IMAD.MOV.U32 R143, RZ, RZ, R119 ;  /* 0x000000ffff8f7224 */ /* 0x000fe200078e0077 */
[----:B------:R-:W2:Y:S01]  /*8d2d0*/  LDL.LU R118, [R1+0x5028] ;  /* 0x0050280001767983 */ /* 0x000ea20000300800 */
[----:B------:R-:W2:Y:S08]  /*8d2e0*/  LDL.LU R119, [R1+0x5024] ;  /* 0x0050240001777983 */ /* 0x000eb00000300800 */
[----:B------:R-:W-:Y:S01]  /*8d2f0*/  MOV R72, R132 ;  /* 0x0000008400487202 */ /* 0x000fe20000000f00 */
[----:B------:R-:W-:-:S02]  /*8d300*/  IMAD.MOV.U32 R73, RZ, RZ, R133 ;  /* 0x000000ffff497224 */ /* 0x000fc400078e0085 */
[----:B------:R-:W-:Y:S01]  /*8d310*/  IMAD.MOV.U32 R4, RZ, RZ, R134 ;  /* 0x000000ffff047224 */ /* 0x000fe200078e0086 */
[----:B------:R-:W-:Y:S02]  /*8d320*/  MOV R5, R135 ;  /* 0x0000008700057202 */ /* 0x000fe40000000f00 */
[----:B----4-:R-:W-:Y:S07]  /*8d330*/  HMMA.1688.F32.TF32 R132, R244, R16, R248 ;  /* 0x00000010f484723c */ /* 0x010fee00000810f8 */
[----:B------:R-:W-:Y:S01]  /*8d340*/  MOV R248, R122 ;  /* 0x0000007a00f87202 */ /* 0x000fe20000000f00 */
[----:B------:R-:W-:Y:S01]  /*8d350*/  IMAD.MOV.U32 R249, RZ, RZ, R123 ;  /* 0x000000fffff97224 */ /* 0x000fe200078e007b */
[----:B------:R-:W4:Y:S01]  /*8d360*/  LDL.LU R122, [R1+0x5020] ;  /* 0x00502000017a7983 */ /* 0x000f220000300800 */
[----:B------:R-:W4:Y:S02]  /*8d370*/  LDL.LU R123, [R1+0x501c] ;  /* 0x00501c00017b7983 */ /* 0x000f240000300800 */
[----:B------:R-:W-:Y:S01]  /*8d380*/  IMAD.MOV.U32 R250, RZ, RZ, R126 ;  /* 0x000000fffffa7224 */ /* 0x000fe200078e007e */
[----:B------:R-:W-:Y:S01]  /*8d390*/  MOV R251, R127 ;  /* 0x0000007f00fb7202 */ /* 0x000fe20000000f00 */
[----:B------:R-:W2:Y:S01]  /*8d3a0*/  LDL.LU R126, [R1+0x5018] ;  /* 0x00501800017e7983 */ /* 0x000ea20000300800 */
[----:B------:R-:W2:Y:S09]  /*8d3b0*/  LDL.LU R127, [R1+0x5014] ;  /* 0x00501400017f7983 */ /* 0x000eb20000300800 */
[----:B------:R-:W-:-:S02]  /*8d3c0*/  IMAD.MOV.U32 R80, RZ, RZ, R132 ;  /* 0x000000ffff507224 */ /* 0x000fc400078e0084 */
[----:B------:R-:W-:Y:S01]  /*8d3d0*/  IMAD.MOV.U32 R81, RZ, RZ, R133 ;  /* 0x000000ffff517224 */ /* 0x000fe200078e0085 */
[----:B------:R-:W-:Y:S01]  /*8d3e0*/  MOV R60, R134 ;  /* 0x00000086003c7202 */ /* 0x000fe20000000f00 */
[----:B------:R-:W-:Y:S02]  /*8d3f0*/  IMAD.MOV.U32 R61, RZ, RZ, R135 ;  /* 0x000000ffff3d7224 */ /* 0x000fe400078e0087 */
[C---:B---3--:R-:W-:Y:S11]  /*8d400*/  HMMA.1688.F32.TF32 R132, R244.reuse, R12, R160 ;  /* 0x0000000cf484723c */ /* 0x048ff600000810a0 */
[----:B------:R-:W-:Y:S11]  /*8d410*/  @!UPT UIADD3 URZ, URZ, URZ, URZ ;  /* 0x0000003f3f3ff290 */ /* 0x000ff6000fffe03f */
[----:B------:R-:W-:Y:S02]  /*8d420*/  @!UPT UIADD3 URZ, URZ, URZ, URZ ;  /* 0x0000003f3f3ff290 */ /* 0x000fe4000fffe03f */
[----:B------:R-:W-:Y:S02]  /*8d430*/  IMAD.MOV.U32 R104, RZ, RZ, R132 ;  /* 0x000000ffff687224 */ /* 0x000fe400078e0084 */
[----:B------:R-:W-:Y:S01]  /*8d440*/  IMAD.MOV.U32 R105, RZ, RZ, R133 ;  /* 0x000000ffff697224 */ /* 0x000fe200078e0085 */
[----:B------:R-:W-:Y:S01]  /*8d450*/  MOV R76, R134 ;  /* 0x00000086004c7202 */ /* 0x000fe20000000f00 */
[----:B------:R-:W-:Y:S02]  /*8d460*/  IMAD.MOV.U32 R77, RZ, RZ, R135 ;  /* 0x000000ffff4d7224 */ /* 0x000fe400078e0087 */
[----:B------:R-:W-:Y:S01]  /*8d470*/  HMMA.1688.F32.TF32 R132, R244, R128, R156 ;  /* 0x00000080f484723c */ /* 0x000fe2000008109c */
[----:B------:R-:W-:Y:S01]  /*8d480*/  MOV R160, R15 ;  /* 0x0000000f00a07202 */ /* 0x000fe20000000f00 */
        /* <DEDUP_REMOVED lines=26> */
[----:B------:R-:W-:Y:S02]  /*8d630*/  IMAD.MOV.U32 R187, RZ, RZ, R74 ;  /* 0x000000ffffbb7224 */ /* 0x000fe400078e004a */
        /* <DEDUP_REMOVED lines=11> */
[----:B------:R-:W-:Y:S04]  /*8d6f0*/  LDS R244, [R125+0x46800] ;  /* 0x046800007df47984 */ /* 0x000fe80000000800 */
[----:B------:R-:W-:Y:S04]  /*8d700*/  LDS R246, [R125+0x46c00] ;  /* 0x046c00007df67984 */ /* 0x000fe80000000800 */
[----:B------:R-:W-:Y:S04]  /*8d710*/  LDS R245, [R2+0x46800] ;  /* 0x0468000002f57984 */ /* 0x000fe80000000800 */
[----:B------:R-:W1:Y:S01]  /*8d720*/  LDS R247, [R2+0x46c00] ;  /* 0x046c000002f77984 */ /* 0x000e620000000800 */
[C---:B--2---:R-:W-:Y:S11]  /*8d730*/  HMMA.1688.F32.TF32 R132, R240.reuse, R126, R152 ;  /* 0x0000007ef084723c */ /* 0x044ff60000081098 */
[----:B------:R-:W-:Y:S11]  /*8d740*/  @!UPT UIADD3 URZ, URZ, URZ, URZ ;  /* 0x0000003f3f3ff290 */ /* 0x000ff6000fffe03f */
[----:B------:R-:W-:Y:S02]  /*8d750*/  @!UPT UIADD3 URZ, URZ, URZ, URZ ;  /* 0x0000003f3f3ff290 */ /* 0x000fe4000fffe03f */
[----:B------:R-:W-:Y:S01]  /*8d760*/  MOV R108, R132 ;  /* 0x00000084006c7202 */ /* 0x000fe20000000f00 */
[----:B------:R-:W-:Y:S02]  /*8d770*/  IMAD.MOV.U32 R109, RZ, RZ, R133 ;  /* 0x000000ffff6d7224 */ /* 0x000fe400078e0085 */
[----:B------:R-:W-:Y:S01]  /*8d780*/  IMAD.MOV.U32 R112, RZ, RZ, R134 ;  /* 0x000000ffff707224 */ /* 0x000fe200078e0086 */
[----:B------:R-:W-:Y:S02]  /*8d790*/  MOV R113, R135 ;  /* 0x0000008700717202 */ /* 0x000fe40000000f00 */
[C---:B----4-:R-:W-:Y:S11]  /*8d7a0*/  HMMA.1688.F32.TF32 R132, R240.reuse, R122, R148 ;  /* 0x0000007af084723c */ /* 0x050ff60000081094 */
[----:B------:R-:W-:Y:S11]  /*8d7b0*/  @!UPT UIADD3 URZ, URZ, URZ, URZ ;  /* 0x0000003f3f3ff290 */ /* 0x000ff6000fffe03f */
[----:B------:R-:W-:Y:S02]  /*8d7c0*/  @!UPT UIADD3 URZ, URZ, URZ, URZ ;  /* 0x0000003f3f3ff290 */ /* 0x000fe4000fffe03f */
[----:B------:R-:W-:Y:S02]  /*8d7d0*/  IMAD.MOV.U32 R57, RZ, RZ, R132 ;  /* 0x000000ffff397224 */ /* 0x000fe400078e0084 */
[----:B------:R-:W-:Y:S01]  /*8d7e0*/  IMAD.MOV.U32 R56, RZ, RZ, R133 ;  /* 0x000000ffff387224 */ /* 0x000fe200078e0085 */
[----:B------:R-:W-:Y:S01]  /*8d7f0*/  MOV R53, R134 ;  /* 0x0000008600357202 */ /* 0x000fe20000000f00 */
[----:B------:R-:W-:Y:S02]  /*8d800*/  IMAD.MOV.U32 R52, RZ, RZ, R135 ;  /* 0x000000ffff347224 */ /* 0x000fe400078e0087 */
[----:B------:R-:W-:Y:S01]  /*8d810*/  HMMA.1688.F32.TF32 R132, R240, R118, R144 ;  /* 0x00000076f084723c */ /* 0x000fe20000081090 */
[----:B------:R-:W-:-:S06]  /*8d820*/  IMAD.MOV.U32 R148, RZ, RZ, R47 ;  /* 0x000000ffff947224 */ /* 0x000fcc00078e002f */
[----:B------:R-:W-:Y:S01]  /*8d830*/  MOV R144, R55 ;  /* 0x0000003700907202 */ /* 0x000fe20000000f00 */
[----:B------:R-:W-:Y:S02]  /*8d840*/  IMAD.MOV.U32 R145, RZ, RZ, R14 ;  /* 0x000000ffff917224 */ /* 0x000fe400078e000e */
[----:B------:R-:W-:Y:S01]  /*8d850*/  IMAD.MOV.U32 R146, RZ, RZ, R131 ;  /* 0x000000ffff927224 */ /* 0x000fe200078e0083 */
[----:B------:R-:W-:Y:S11]  /*8d860*/  MOV R147, R130 ;  /* 0x0000008200937202 */ /* 0x000ff60000000f00 */
        /* <DEDUP_REMOVED lines=9> */
[----:B------:R-:W3:Y:S02]  /*8d900*/  LDL.LU R50, [R1+0x500c] ;  /* 0x00500c0001327983 */ /* 0x000ee40000300800 */
[----:B------:R-:W-:-:S02]  /*8d910*/  IMAD.MOV.U32 R142, RZ, RZ, R51 ;  /* 0x000000ffff8e7224 */ /* 0x000fc400078e0033 */
[----:B------:R-:W-:Y:S01]  /*8d920*/  IMAD.MOV.U32 R143, RZ, RZ, R54 ;  /* 0x000000ffff8f7224 */ /* 0x000fe200078e0036 */
[----:B------:R-:W4:Y:S01]  /*8d930*/  LDL.LU R51, [R1+0x5008] ;  /* 0x0050080001337983 */ /* 0x000f220000300800 */
[----:B------:R-:W3:Y:S02]  /*8d940*/  LDL.LU R54, [R1+0x5004] ;  /* 0x0050040001367983 */ /* 0x000ee40000300800 */
[----:B------:R-:W3:Y:S02]  /*8d950*/  LDL.LU R55, [R1+0x5000] ;  /* 0x0050000001377983 */ /* 0x000ee40000300800 */
[----:B------:R-:W4:Y:S01]  /*8d960*/  LDL.LU R14, [R1+0x4ffc] ;  /* 0x004ffc00010e7983 */ /* 0x000f220000300800 */
[----:B------:R-:W4:Y:S01]  /*8d970*/  LDL.LU R131, [R1+0x4ff8] ;  /* 0x004ff80001837983 */ /* 0x000f220000300800 */
[----:B------:R-:W4:Y:S02]  /*8d980*/  LDL.LU R130, [R1+0x4ff4] ;  /* 0x004ff40001827983 */ /* 0x000f240000300800 */
        /* <DEDUP_REMOVED lines=13> */
[----:B------:R-:W-:Y:S02]  /*8da60*/  IMAD.MOV.U32 R155, RZ, RZ, R18 ;  /* 0x000000ffff9b7224 */ /* 0x000fe400078e0012 */
        /* <DEDUP_REMOVED lines=25> */
[----:B--2---:R-:W-:-:S03]  /*8dc00*/  MOV R192, R71 ;  /* 0x0000004700c07202 */ /* 0x004fc60000000f00 */
[----:B------:R-:W2:Y:S01]  /*8dc10*/  LDL.LU R71, [R1+0x4f70] ;  /* 0x004f700001477983 */ /* 0x000ea20000300800 */
[----:B------:R-:W2:Y:S02]  /*8dc20*/  LDL.LU R62, [R1+0x4f6c] ;  /* 0x004f6c00013e7983 */ /* 0x000ea40000300800 */
[----:B------:R-:W2:Y:S02]  /*8dc30*/  LDL.LU R59, [R1+0x4f68] ;  /* 0x004f6800013b7983 */ /* 0x000ea40000300800 */
[----:B------:R-:W2:Y:S02]  /*8dc40*/  LDL.LU R58, [R1+0x4f64] ;  /* 0x004f6400013a7983 */ /* 0x000ea40000300800 */
[----:B---3--:R-:W-:Y:S02]  /*8dc50*/  IMAD.MOV.U32 R196, RZ, RZ, R55 ;  /* 0x000000ffffc47224 */ /* 0x008fe400078e0037 */
[----:B------:R-:W-:Y:S01]  /*8dc60*/  IMAD.MOV.U32 R197, RZ, RZ, R54 ;  /* 0x000000ffffc57224 */ /* 0x000fe200078e0036 */
[----:B------:R-:W3:Y:S01]  /*8dc70*/  LDL.LU R55, [R1+0x4f60] ;  /* 0x004f600001377983 */ /* 0x000ee20000300800 */
[----:B------:R-:W3:Y:S01]  /*8dc80*/  LDL.LU R54, [R1+0x4f5c] ;  /* 0x004f5c0001367983 */ /* 0x000ee20000300800 */
[----:B----4-:R-:W-:Y:S01]  /*8dc90*/  MOV R198, R51 ;  /* 0x0000003300c67202 */ /* 0x010fe20000000f00 */
[----:B------:R-:W-:Y:S01]  /*8dca0*/  IMAD.MOV.U32 R199, RZ, RZ, R50 ;  /* 0x000000ffffc77224 */ /* 0x000fe200078e0032 */
[----:B------:R-:W4:Y:S01]  /*8dcb0*/  LDL.LU R51, [R1+0x4f58] ;  /* 0x004f580001337983 */ /* 0x000f220000300800 */
[----:B------:R-:W4:Y:S02]  /*8dcc0*/  LDL.LU R50, [R1+0x4f54] ;  /* 0x004f540001327983 */ /* 0x000f240000300800 */
[----:B------:R-:W-:-:S02]  /*8dcd0*/  IMAD.MOV.U32 R200, RZ, RZ, R47 ;  /* 0x000000ffffc87224 */ /* 0x000fc400078e002f */
[----:B------:R-:W4:Y:S01]  /*8dce0*/  LDL.LU R47, [R1+0x4f50] ;  /* 0x004f5000012f7983 */ /* 0x000f220000300800 */
[----:B------:R-:W-:Y:S01]  /*8dcf0*/  MOV R41, R132 ;  /* 0x0000008400297202 */ /* 0x000fe20000000f00 */
[----:B------:R-:W-:Y:S02]  /*8dd00*/  IMAD.MOV.U32 R40, RZ, RZ, R133 ;  /* 0x000000ffff287224 */ /* 0x000fe400078e0085 */
[----:B------:R-:W-:Y:S01]  /*8dd10*/  IMAD.MOV.U32 R37, RZ, RZ, R134 ;  /* 0x000000ffff257224 */ /* 0x000fe200078e0086 */
[----:B------:R-:W-:Y:S02]  /*8dd20*/  MOV R36, R135 ;  /* 0x0000008700247202 */ /* 0x000fe40000000f00 */
[----:B------:R-:W-:Y:S01]  /*8dd30*/  HMMA.1688.F32.TF32 R132, R240, R110, R248 ;  /* 0x0000006ef084723c */ /* 0x000fe200000810f8 */
        /* <DEDUP_REMOVED lines=14> */
[----:B------:R-:W-:Y:S01]  /*8de20*/  IMAD.MOV.U32 R216, RZ, RZ, R31 ;  /* 0x000000ffffd87224 */ /* 0x000fe200078e001f */
[----:B------:R-:W-:-:S04]  /*8de30*/  MOV R217, R34 ;  /* 0x0000002200d97202 */ /* 0x000fc80000000f00 */
[----:B------:R-:W-:Y:S02]  /*8de40*/  IMAD.MOV.U32 R17, RZ, RZ, R132 ;  /* 0x000000ffff117224 */ /* 0x000fe400078e0084 */
[----:B------:R-:W-:Y:S02]  /*8de50*/  IMAD.MOV.U32 R16, RZ, RZ, R133 ;  /* 0x000000ffff107224 */ /* 0x000fe400078e0085 */
[----:B------:R-:W-:Y:S01]  /*8de60*/  IMAD.MOV.U32 R132, RZ, RZ, R23 ;  /* 0x000000ffff847224 */ /* 0x000fe200078e0017 */
[----:B------:R-:W-:Y:S01]  /*8de70*/  MOV R13, R134 ;  /* 0x00000086000d7202 */ /* 0x000fe20000000f00 */
[----:B------:R-:W4:Y:S01]  /*8de80*/  LDL.LU R23, [R1+0x4f30] ;  /* 0x004f300001177983 */ /* 0x000f220000300800 */
[----:B------:R-:W-:Y:S02]  /*8de90*/  IMAD.MOV.U32 R133, RZ, RZ, R26 ;  /* 0x000000ffff857224 */ /* 0x000fe400078e001a */
[----:B------:R-:W-:Y:S02]  /*8dea0*/  IMAD.MOV.U32 R12, RZ, RZ, R135 ;  /* 0x000000ffff0c7224 */ /* 0x000fe400078e0087 */
[----:B------:R-:W4:Y:S01]  /*8deb0*/  LDL.LU R26, [R1+0x4f2c] ;  /* 0x004f2c00011a7983 */ /* 0x000f220000300800 */
[----:B------:R-:W-:Y:S01]  /*8dec0*/  MOV R134, R27 ;  /* 0x0000001b00867202 */ /* 0x000fe20000000f00 */
[----:B------:R-:W-:Y:S01]  /*8ded0*/  IMAD.MOV.U32 R135, RZ, RZ, R30 ;  /* 0x000000ffff877224 */ /* 0x000fe200078e001e */
        /* <DEDUP_REMOVED lines=15> */
[----:B------:R-:W4:Y:S01]  /*8dfd0*/  LDL.LU R46, [R1+0x4f04] ;  /* 0x004f0400012e7983 */ /* 0x000f220000300800 */
        /* <DEDUP_REMOVED lines=14> */
[----:B------:R-:W-:Y:S02]  /*8e0c0*/  MOV R207, R94 ;  /* 0x0000005e00cf7202 */ /* 0x000fe40000000f00 */
[----:B------:R-:W-:Y:S01]  /*8e0d0*/  MOV R156, R10 ;  /* 0x0000000a009c7202 */ /* 0x000fe20000000f00 */
[----:B------:R-:W-:Y:S02]  /*8e0e0*/  IMAD.MOV.U32 R157, RZ, RZ, R11 ;  /* 0x000000ffff9d7224 */ /* 0x000fe400078e000b */
[----:B------:R-:W-:Y:S02]  /*8e0f0*/  IMAD.MOV.U32 R158, RZ, RZ, R7 ;  /* 0x000000ffff9e7224 */ /* 0x000fe400078e0007 */
[----:B--2---:R-:W-:Y:S02]  /*8e100*/  IMAD.MOV.U32 R235, RZ, RZ, R62 ;  /* 0x000000ffffeb7224 */ /* 0x004fe400078e003e */
[----:B------:R-:W-:Y:S01]  /*8e110*/  IMAD.MOV.U32 R234, RZ, RZ, R59 ;  /* 0x000000ffffea7224 */ /* 0x000fe200078e003b */
[----:B------:R-:W-:Y:S01]  /*8e120*/  MOV R233, R58 ;  /* 0x0000003a00e97202 */ /* 0x000fe20000000f00 */
[----:B---3--:R-:W-:-:S02]  /*8e130*/  IMAD.MOV.U32 R232, RZ, RZ, R55 ;  /* 0x000000ffffe87224 */ /* 0x008fc400078e0037 */
[----:B------:R-:W-:Y:S01]  /*8e140*/  IMAD.MOV.U32 R251, RZ, RZ, R54 ;  /* 0x000000fffffb7224 */ /* 0x000fe200078e0036 */
[----:B----4-:R-:W-:Y:S01]  /*8e150*/  MOV R250, R51 ;  /* 0x0000003300fa7202 */ /* 0x010fe20000000f00 */
[----:B------:R-:W-:Y:S02]  /*8e160*/  IMAD.MOV.U32 R249, RZ, RZ, R50 ;  /* 0x000000fffff97224 */ /* 0x000fe400078e0032 */
[----:B------:R-:W-:Y:S02]  /*8e170*/  IMAD.MOV.U32 R248, RZ, RZ, R47 ;  /* 0x000000fffff87224 */ /* 0x000fe400078e002f */
[----:B------:R-:W2:Y:S01]  /*8e180*/  LDL.LU R47, [R1+0x4f00] ;  /* 0x004f0000012f7983 */ /* 0x000ea20000300800 */
[----:B------:R-:W3:Y:S02]  /*8e190*/  LDL.LU R50, [R1+0x4efc] ;  /* 0x004efc0001327983 */ /* 0x000ee40000300800 */
[----:B------:R-:W3:Y:S02]  /*8e1a0*/  LDL.LU R51, [R1+0x4ef8] ;  /* 0x004ef80001337983 */ /* 0x000ee40000300800 */
[----:B------:R-:W4:Y:S01]  /*8e1b0*/  LDL.LU R54, [R1+0x4ef4] ;  /* 0x004ef40001367983 */ /* 0x000f220000300800 */
[----:B------:R-:W4:Y:S01]  /*8e1c0*/  LDL.LU R55, [R1+0x4ef0] ;  /* 0x004ef00001377983 */ /* 0x000f220000300800 */
[----:B------:R-:W2:Y:S02]  /*8e1d0*/  LDL.LU R58, [R1+0x4eec] ;  /* 0x004eec00013a7983 */ /* 0x000ea40000300800 */
[----:B------:R-:W2:Y:S02]  /*8e1e0*/  LDL.LU R59, [R1+0x4ee8] ;  /* 0x004ee800013b7983 */ /* 0x000ea40000300800 */
[----:B------:R-:W2:Y:S01]  /*8e1f0*/  LDL.LU R62, [R1+0x4ee4] ;  /* 0x004ee400013e7983 */ /* 0x000ea20000300800 */
[----:B------:R-:W2:Y:S01]  /*8e200*/  LDL.LU R63, [R1+0x4ee0] ;  /* 0x004ee000013f7983 */ /* 0x000ea20000300800 */
[----:B------:R-:W2:Y:S02]  /*8e210*/  LDL.LU R66, [R1+0x4edc] ;  /* 0x004edc0001427983 */ /* 0x000ea40000300800 */
[----:B------:R-:W2:Y:S02]  /*8e220*/  LDL.LU R67, [R1+0x4ed8] ;  /* 0x004ed80001437983 */ /* 0x000ea40000300800 */
[----:B------:R-:W2:Y:S02]  /*8e230*/  LDL.LU R70, [R1+0x4ed4] ;  /* 0x004ed40001467983 */ /* 0x000ea40000300800 */
[----:B------:R-:W-:-:S02]  /*8e240*/  IMAD.MOV.U32 R228, RZ, RZ, R71 ;  /* 0x000000ffffe47224 */ /* 0x000fc400078e0047 */
        /* <DEDUP_REMOVED lines=22> */
[----:B------:R-:W3:Y:S01]  /*8e3b0*/  LDL.LU R7, [R1+0x4e78] ;  /* 0x004e780001077983 */ /* 0x000ee20000300800 */
[----:B------:R-:W-:Y:S01]  /*8e3c0*/  MOV R159, R0 ;  /* 0x00000000009f7202 */ /* 0x000fe20000000f00 */
[C---:B------:R-:W-:Y:S08]  /*8e3d0*/  HMMA.1688.F32.TF32 R160, R240.reuse, R34, R160 ;  /* 0x00000022f0a0723c */ /* 0x040ff000000810a0 */
[C---:B------:R-:W-:Y:S08]  /*8e3e0*/  HMMA.1688.F32.TF32 R164, R240.reuse, R38, R164 ;  /* 0x00000026f0a4723c */ /* 0x040ff000000810a4 */
[C---:B--2---:R-:W-:Y:S11]  /*8e3f0*/  HMMA.1688.F32.TF32 R248, R240.reuse, R106, R248 ;  /* 0x0000006af0f8723c */ /* 0x044ff600000810f8 */
[----:B------:R-:W-:Y:S11]  /*8e400*/  @!UPT UIADD3 URZ, URZ, URZ, URZ ;  /* 0x0000003f3f3ff290 */ /* 0x000ff6000fffe03f */
[----:B------:R-:W-:Y:S02]  /*8e410*/  @!UPT UIADD3 URZ, URZ, URZ, URZ ;  /* 0x0000003f3f3ff290 */ /* 0x000fe4000fffe03f */
[----:B------:R-:W-:Y:S01]  /*8e420*/  MOV R21, R250 ;  /* 0x000000fa00157202 */ /* 0x000fe20000000f00 */
[----:B------:R-:W-:Y:S02]  /*8e430*/  IMAD.MOV.U32 R20, RZ, RZ, R251 ;  /* 0x000000ffff147224 */ /* 0x000fe400078e00fb */
[----:B------:R-:W-:Y:S02]  /*8e440*/  IMAD.MOV.U32 R25, RZ, RZ, R248 ;  /* 0x000000ffff197224 */ /* 0x000fe400078e00f8 */
[----:B------:R-:W-:Y:S01]  /*8e450*/  IMAD.MOV.U32 R24, RZ, RZ, R249 ;  /* 0x000000ffff187224 */ /* 0x000fe200078e00f9 */
[----:B------:R-:W2:Y:S01]  /*8e460*/  LDL.LU.64 R250, [R1+0x4e70] ;  /* 0x004e700001fa7983 */ /* 0x000ea20000300a00 */
[----:B------:R-:W2:Y:S01]  /*8e470*/  LDL.LU.64 R248, [R1+0x4e68] ;  /* 0x004e680001f87983 */ /* 0x000ea20000300a00 */
[C---:B---3--:R-:W-:Y:S11]  /*8e480*/  HMMA.1688.F32.TF32 R232, R240.reuse, R10, R232 ;  /* 0x0000000af0e8723c */ /* 0x048ff600000810e8 */
        /* <DEDUP_REMOVED lines=8> */
[C---:B------:R-:W-:Y:S08]  /*8e510*/  HMMA.1688.F32.TF32 R224, R240.reuse, R98, R220 ;  /* 0x00000062f0e0723c */ /* 0x040ff000000810dc */
[C---:B------:R-:W-:Y:S08]  /*8e520*/  HMMA.1688.F32.TF32 R220, R240.reuse, R94, R216 ;  /* 0x0000005ef0dc723c */ /* 0x040ff000000810d8 */
        /* <DEDUP_REMOVED lines=12> */
[----:B------:R-:W-:Y:S09]  /*8e5f0*/  STL.64 [R1+0x9e8], R218 ;  /* 0x0009e8da01007387 */ /* 0x000ff20000100a00 */
[----:B------:R-:W-:Y:S02]  /*8e600*/  STL.64 [R1+0x9c0], R132 ;  /* 0x0009c08401007387 */ /* 0x000fe40000100a00 */
[----:B------:R-:W-:Y:S01]  /*8e610*/  STL.64 [R1+0x9d0], R212 ;  /* 0x0009d0d401007387 */ /* 0x000fe20000100a00 */
[----:B------:R-:W-:Y:S01]  /*8e620*/  STL.64 [R1+0x9d8], R214 ;  /* 0x0009d8d601007387 */ /* 0x000fe20000100a00 */
[----:B------:R3:W-:Y:S01]  /*8e630*/  STL [R1+0x9c8], R134 ;  /* 0x0009c88601007387 */ /* 0x0007e20000100800 */
[----:B------:R-:W-:-:S02]  /*8e640*/  MOV R0, R135 ;  /* 0x0000008700007202 */ /* 0x000fc40000000f00 */
[C---:B---3--:R-:W-:Y:S08]  /*8e650*/  HMMA.1688.F32.TF32 R132, R240.reuse, R78, R204 ;  /* 0x0000004ef084723c */ /* 0x048ff000000810cc */
[C---:B------:R-:W-:Y:S08]  /*8e660*/  HMMA.1688.F32.TF32 R200, R240.reuse, R74, R200 ;  /* 0x0000004af0c8723c */ /* 0x040ff000000810c8 */
[C---:B------:R-:W-:Y:S07]  /*8e670*/  HMMA.1688.F32.TF32 R196, R240.reuse, R70, R196 ;  /* 0x00000046f0c4723c */ /* 0x040fee00000810c4 */
[----:B------:R-:W-:Y:S01]  /*8e680*/  STL.64 [R1+0x9b0], R132 ;  /* 0x0009b08401007387 */ /* 0x000fe20000100a00 */
[----:B------:R3:W-:Y:S02]  /*8e690*/  STL.64 [R1+0x9b8], R134 ;  /* 0x0009b88601007387 */ /* 0x0007e40000100a00 */
[C---:B---3--:R-:W-:Y:S05]  /*8e6a0*/  HMMA.1688.F32.TF32 R132, R240.reuse, R66, R192 ;  /* 0x00000042f084723c */ /* 0x048fea00000810c0 */
        /* <DEDUP_REMOVED lines=8> */
[C---:B----4-:R-:W-:Y:S05]  /*8e730*/  HMMA.1688.F32.TF32 R132, R240.reuse, R54, R180 ;  /* 0x00000036f084723c */ /* 0x050fea00000810b4 */
        /* <DEDUP_REMOVED lines=8> */
[C---:B---3--:R-:W-:Y:S05]  /*8e7c0*/  HMMA.1688.F32.TF32 R132, R240.reuse, R42, R168 ;  /* 0x0000002af084723c */ /* 0x048fea00000810a8 */
[----:B------:R-:W-:Y:S01]  /*8e7d0*/  STL.64 [R1+0x940], R176 ;  /* 0x000940b001007387 */ /* 0x000fe20000100a00 */
[----:B------:R-:W-:Y:S07]  /*8e7e0*/  STL.64 [R1+0x948], R178 ;  /* 0x000948b201007387 */ /* 0x000fee0000100a00 */
[----:B------:R-:W-:Y:S02]  /*8e7f0*/  STL.64 [R1+0x930], R172 ;  /* 0x000930ac01007387 */ /* 0x000fe40000100a00 */
[----:B------:R-:W-:Y:S08]  /*8e800*/  STL.64 [R1+0x938], R174 ;  /* 0x000938ae01007387 */ /* 0x000ff00000100a00 */
[----:B------:R-:W-:Y:S01]  /*8e810*/  STL.64 [R1+0x920], R132 ;  /* 0x0009208401007387 */ /* 0x000fe20000100a00 */
[----:B------:R3:W-:Y:S02]  /*8e820*/  STL.64 [R1+0x928], R134 ;  /* 0x0009288601007387 */ /* 0x0007e40000100a00 */
[C---:B---3--:R-:W-:Y:S01]  /*8e830*/  HMMA.1688.F32.TF32 R132, R240.reuse, R30, R156 ;  /* 0x0000001ef084723c */ /* 0x048fe2000008109c */
[----:B------:R-:W-:Y:S01]  /*8e840*/  STL.64 [R1+0x910], R164 ;  /* 0x000910a401007387 */ /* 0x000fe20000100a00 */
[----:B------:R-:W-:Y:S06]  /*8e850*/  STL.64 [R1+0x918], R166 ;  /* 0x000918a601007387 */ /* 0x000fec0000100a00 */
[C---:B------:R-:W-:Y:S01]  /*8e860*/  HMMA.1688.F32.TF32 R152, R240.reuse, R26, R152 ;  /* 0x0000001af098723c */ /* 0x040fe20000081098 */
[----:B------:R-:W-:Y:S01]  /*8e870*/  STL.64 [R1+0x900], R160 ;  /* 0x000900a001007387 */ /* 0x000fe20000100a00 */
[----:B------:R-:W-:Y:S06]  /*8e880*/  STL.64 [R1+0x908], R162 ;  /* 0x000908a201007387 */ /* 0x000fec0000100a00 */
[C---:B------:R-:W-:Y:S07]  /*8e890*/  HMMA.1688.F32.TF32 R148, R240.reuse, R22, R148 ;  /* 0x00000016f094723c */ /* 0x040fee0000081094 */
[----:B------:R-:W-:Y:S01]  /*8e8a0*/  STL.64 [R1+0x8f0], R132 ;  /* 0x0008f08401007387 */ /* 0x000fe20000100a00 */
[----:B------:R3:W-:Y:S02]  /*8e8b0*/  STL.64 [R1+0x8f8], R134 ;  /* 0x0008f88601007387 */ /* 0x0007e40000100a00 */
[C---:B---3--:R-:W-:Y:S05]  /*8e8c0*/  HMMA.1688.F32.TF32 R132, R240.reuse, R18, R144 ;  /* 0x00000012f084723c */ /* 0x048fea0000081090 */
[----:B------:R-:W-:Y:S01]  /*8e8d0*/  STL.64 [R1+0x8e0], R152 ;  /* 0x0008e09801007387 */ /* 0x000fe20000100a00 */
[----:B------:R-:W-:Y:S02]  /*8e8e0*/  STL.64 [R1+0x8e8], R154 ;  /* 0x0008e89a01007387 */ /* 0x000fe40000100a00 */
[----:B------:R-:W-:Y:S05]  /*8e8f0*/  HMMA.1688.F32.TF32 R144, R240, R14, R140 ;  /* 0x0000000ef090723c */ /* 0x000fea000008108c */
[----:B------:R-:W-:Y:S01]  /*8e900*/  STL.64 [R1+0x8d0], R148 ;  /* 0x0008d09401007387 */ /* 0x000fe20000100a00 */
[----:B------:R-:W-:Y:S09]  /*8e910*/  STL.64 [R1+0x8d8], R150 ;  /* 0x0008d89601007387 */ /* 0x000ff20000100a00 */
[----:B------:R-:W-:Y:S01]  /*8e920*/  STL.64 [R1+0x8c0], R132 ;  /* 0x0008c08401007387 */ /* 0x000fe20000100a00 */
[----:B------:R1:W-:Y:S02]  /*8e930*/  STL.64 [R1+0x8c8], R134 ;  /* 0x0008c88601007387 */ /* 0x0003e40000100a00 */
[----:B-1----:R-:W-:Y:S08]  /*8e940*/  HMMA.1688.F32.TF32 R132, R244, R126, R136 ;  /* 0x0000007ef484723c */ /* 0x002ff00000081088 */
[----:B--2---:R-:W-:Y:S01]  /*8e950*/  HMMA.1688.F32.TF32 R140, R240, R130, R248 ;  /* 0x00000082f08c723c */ /* 0x004fe200000810f8 */
[----:B------:R-:W-:Y:S01]  /*8e960*/  STL.64 [R1+0x8b0], R144 ;  /* 0x0008b09001007387 */ /* 0x000fe20000100a00 */
[----:B------:R-:W-:Y:S02]  /*8e970*/  STL.64 [R1+0x8b8], R146 ;  /* 0x0008b89201007387 */ /* 0x000fe40000100a00 */
[----:B------:R-:W2:Y:S01]  /*8e980*/  LDL.LU R164, [R1+0x80] ;  /* 0x0000800001a47983 */ /* 0x000ea20000300800 */
[----:B------:R-:W-:Y:S04]  /*8e990*/  LDS R136, [R252+0x46880] ;  /* 0x04688000fc887984 */ /* 0x000fe80000000800 */
[----:B------:R-:W-:Y:S11]  /*8e9a0*/  LDS R138, [R252+0x46c80] ;  /* 0x046c8000fc8a7984 */ /* 0x000ff60000000800 */
[----:B------:R-:W-:Y:S03]  /*8e9b0*/  @!UPT UIADD3 URZ, URZ, URZ, URZ ;  /* 0x0000003f3f3ff290 */ /* 0x000fe6000fffe03f */
[----:B------:R-:W-:Y:S01]  /*8e9c0*/  STL.64 [R1+0x3c0], R140 ;  /* 0x0003c08c01007387 */ /* 0x000fe20000100a00 */
[----:B------:R-:W-:Y:S02]  /*8e9d0*/  STL.64 [R1+0x3c8], R142 ;  /* 0x0003c88e01007387 */ /* 0x000fe40000100a00 */
[----:B------:R1:W-:Y:S02]  /*8e9e0*/  STL.64 [R1+0x3b0], R132 ;  /* 0x0003b08401007387 */ /* 0x0003e40000100a00 */
[----:B------:R3:W-:Y:S01]  /*8e9f0*/  STL.64 [R1+0x3b8], R134 ;  /* 0x0003b88601007387 */ /* 0x0007e20000100a00 */
[----:B------:R-:W2:Y:S01]  /*8ea00*/  LDL.LU R165, [R1+0x84] ;  /* 0x0000840001a57983 */ /* 0x000ea20000300800 */
[----:B------:R-:W2:Y:S02]  /*8ea10*/  LDL.LU R166, [R1+0x88] ;  /* 0x0000880001a67983 */ /* 0x000ea40000300800 */
[----:B------:R-:W2:Y:S02]  /*8ea20*/  LDL.LU R167, [R1+0x8c] ;  /* 0x00008c0001a77983 */ /* 0x000ea40000300800 */
[----:B------:R-:W4:Y:S01]  /*8ea30*/  LDL.LU R168, [R1+0x90] ;  /* 0x0000900001a87983 */ /* 0x000f220000300800 */
[----:B------:R-:W4:Y:S01]  /*8ea40*/  LDL.LU R169, [R1+0x94] ;  /* 0x0000940001a97983 */ /* 0x000f220000300800 */
[----:B------:R-:W4:Y:S02]  /*8ea50*/  LDL.LU R170, [R1+0x98] ;  /* 0x0000980001aa7983 */ /* 0x000f240000300800 */
[----:B------:R-:W4:Y:S02]  /*8ea60*/  LDL.LU R171, [R1+0x9c] ;  /* 0x00009c0001ab7983 */ /* 0x000f240000300800 */
        /* <DEDUP_REMOVED lines=28> */
[----:B-1----:R-:W2:Y:S01]  /*8ec30*/  LDL.LU R132, [R1+0x2d0] ;  /* 0x0002d00001847983 */ /* 0x002ea20000300800 */
[----:B------:R-:W2:Y:S01]  /*8ec40*/  LDL.LU R133, [R1+0x2d4] ;  /* 0x0002d40001857983 */ /* 0x000ea20000300800 */
[----:B---3--:R-:W3:Y:S02]  /*8ec50*/  LDL.LU R134, [R1+0x2d8] ;  /* 0x0002d80001867983 */ /* 0x008ee40000300800 */
[----:B------:R-:W3:Y:S02]  /*8ec60*/  LDL.LU R135, [R1+0x2dc] ;  /* 0x0002dc0001877983 */ /* 0x000ee40000300800 */
        /* <DEDUP_REMOVED lines=36> */
[----:B------:R-:W3:Y:S01]  /*8eeb0*/  LDL.LU R232, [R1+0x3a0] ;  /* 0x0003a00001e87983 */ /* 0x000ee20000300800 */
[----:B------:R-:W3:Y:S01]  /*8eec0*/  LDL.LU R233, [R1+0x3a4] ;  /* 0x0003a40001e97983 */ /* 0x000ee20000300800 */
[----:B------:R-:W3:Y:S02]  /*8eed0*/  LDL.LU R234, [R1+0x3a8] ;  /* 0x0003a80001ea7983 */ /* 0x000ee40000300800 */
[----:B------:R-:W3:Y:S02]  /*8eee0*/  LDL.LU R235, [R1+0x3ac] ;  /* 0x0003ac0001eb7983 */ /* 0x000ee40000300800 */
[----:B------:R-:W4:Y:S01]  /*8eef0*/  LDL R139, [R1+0xc50] ;  /* 0x000c5000018b7983 */ /* 0x000f220000100800 */
        /* <DEDUP_REMOVED lines=42> */
[C---:B------:R-:W-:Y:S01]  /*8f1a0*/  HMMA.1688.F32.TF32 R164, R244.reuse, R30, R164 ;  /* 0x0000001ef4a4723c */ /* 0x040fe200000810a4 */
[----:B----4-:R-:W-:Y:S07]  /*8f1b0*/  LDS R137, [R139+0x46880] ;  /* 0x046880008b897984 */ /* 0x010fee0000000800 */
[C---:B------:R-:W-:Y:S01]  /*8f1c0*/  HMMA.1688.F32.TF32 R208, R244.reuse, R74, R208 ;  /* 0x0000004af4d0723c */ /* 0x040fe200000810d0 */
[----:B------:R-:W1:Y:S01]  /*8f1d0*/  LDS R139, [R139+0x46c80] ;  /* 0x046c80008b8b7984 */ /* 0x000e620000000800 */
[----:B------:R-:W-:Y:S03]  /*8f1e0*/  STL.64 [R1+0x8a0], R232 ;  /* 0x0008a0e801007387 */ /* 0x000fe60000100a00 */
[----:B------:R2:W-:Y:S02]  /*8f1f0*/  STL.64 [R1+0x8a8], R234 ;  /* 0x0008a8ea01007387 */ /* 0x0005e40000100a00 */
[----:B--2---:R-:W2:Y:S01]  /*8f200*/  LDL.LU.64 R234, [R1+0x4e60] ;  /* 0x004e600001ea7983 */ /* 0x004ea20000300a00 */
[----:B------:R-:W2:Y:S02]  /*8f210*/  LDL.LU.64 R232, [R1+0x4e58] ;  /* 0x004e580001e87983 */ /* 0x000ea40000300a00 */
[----:B------:R-:W-:Y:S02]  /*8f220*/  STL.64 [R1+0x890], R228 ;  /* 0x000890e401007387 */ /* 0x000fe40000100a00 */
[----:B------:R3:W-:Y:S02]  /*8f230*/  STL.64 [R1+0x898], R230 ;  /* 0x000898e601007387 */ /* 0x0007e40000100a00 */
[----:B---3--:R-:W3:Y:S01]  /*8f240*/  LDL.LU.64 R230, [R1+0x4e50] ;  /* 0x004e500001e67983 */ /* 0x008ee20000300a00 */
[----:B------:R-:W3:Y:S02]  /*8f250*/  LDL.LU.64 R228, [R1+0x4e48] ;  /* 0x004e480001e47983 */ /* 0x000ee40000300a00 */
[----:B------:R-:W-:Y:S02]  /*8f260*/  STL.64 [R1+0x880], R156 ;  /* 0x0008809c01007387 */ /* 0x000fe40000100a00 */
[----:B------:R4:W-:Y:S02]  /*8f270*/  STL.64 [R1+0x888], R158 ;  /* 0x0008889e01007387 */ /* 0x0009e40000100a00 */
[----:B----4-:R-:W4:Y:S01]  /*8f280*/  LDL.LU.64 R158, [R1+0x4e40] ;  /* 0x004e4000019e7983 */ /* 0x010f220000300a00 */
[----:B------:R-:W2:Y:S02]  /*8f290*/  LDL.LU.64 R156, [R1+0x4e38] ;  /* 0x004e3800019c7983 */ /* 0x000ea40000300a00 */
        /* <DEDUP_REMOVED lines=18> */
[C---:B-1----:R-:W-:Y:S08]  /*8f3c0*/  HMMA.1688.F32.TF32 R240, R244.reuse, R94, R224 ;  /* 0x0000005ef4f0723c */ /* 0x042ff000000810e0 */
[C---:B------:R-:W-:Y:S08]  /*8f3d0*/  HMMA.1688.F32.TF32 R224, R244.reuse, R90, R220 ;  /* 0x0000005af4e0723c */ /* 0x040ff000000810dc */
[C---:B------:R-:W-:Y:S08]  /*8f3e0*/  HMMA.1688.F32.TF32 R220, R244.reuse, R86, R216 ;  /* 0x00000056f4dc723c */ /* 0x040ff000000810d8 */
[C---:B------:R-:W-:Y:S08]  /*8f3f0*/  HMMA.1688.F32.TF32 R216, R244.reuse, R82, R212 ;  /* 0x00000052f4d8723c */ /* 0x040ff000000810d4 */
[C---:B------:R-:W-:Y:S08]  /*8f400*/  HMMA.1688.F32.TF32 R212, R244.reuse, R78, R132 ;  /* 0x0000004ef4d4723c */ /* 0x040ff00000081084 */
[C---:B------:R-:W-:Y:S01]  /*8f410*/  HMMA.1688.F32.TF32 R132, R244.reuse, R70, R204 ;  /* 0x00000046f484723c */ /* 0x040fe200000810cc */
[----:B------:R-:W-:Y:S01]  /*8f420*/  STL.64 [R1+0x820], R248 ;  /* 0x000820f801007387 */ /* 0x000fe20000100a00 */
[----:B------:R-:W-:Y:S03]  /*8f430*/  STL.64 [R1+0x828], R250 ;  /* 0x000828fa01007387 */ /* 0x000fe60000100a00 */
        /* <DEDUP_REMOVED lines=14> */
[C---:B-1----:R-:W-:Y:S01]  /*8f520*/  HMMA.1688.F32.TF32 R132, R244.reuse, R58, R192 ;  /* 0x0000003af484723c */ /* 0x042fe200000810c0 */
[----:B------:R-:W-:Y:S01]  /*8f530*/  STL.64 [R1+0x7a0], R200 ;  /* 0x0007a0c801007387 */ /* 0x000fe20000100a00 */
[----:B------:R-:W-:Y:S02]  /*8f540*/  STL.64 [R1+0x7a8], R202 ;  /* 0x0007a8ca01007387 */ /* 0x000fe40000100a00 */
[----:B------:R-:W-:Y:S02]  /*8f550*/  STL.64 [R1+0x790], R196 ;  /* 0x000790c401007387 */ /* 0x000fe40000100a00 */
[----:B------:R-:W-:Y:S11]  /*8f560*/  STL.64 [R1+0x798], R198 ;  /* 0x000798c601007387 */ /* 0x000ff60000100a00 */
[----:B------:R-:W-:Y:S06]  /*8f570*/  @!UPT UIADD3 URZ, URZ, URZ, URZ ;  /* 0x0000003f3f3ff290 */ /* 0x000fec000fffe03f */
[----:B------:R-:W-:Y:S01]  /*8f580*/  STL.64 [R1+0x780], R132 ;  /* 0x0007808401007387 */ /* 0x000fe20000100a00 */
[----:B------:R1:W-:Y:S02]  /*8f590*/  STL.64 [R1+0x788], R134 ;  /* 0x0007888601007387 */ /* 0x0003e40000100a00 */
[C---:B-1----:R-:W-:Y:S01]  /*8f5a0*/  HMMA.1688.F32.TF32 R132, R244.reuse, R46, R180 ;  /* 0x0000002ef484723c */ /* 0x042fe200000810b4 */
[----:B------:R-:W-:Y:S01]  /*8f5b0*/  STL.64 [R1+0x130], R188 ;  /* 0x000130bc01007387 */ /* 0x000fe20000100a00 */
[----:B------:R-:W-:Y:S06]  /*8f5c0*/  STL.64 [R1+0x138], R190 ;  /* 0x000138be01007387 */ /* 0x000fec0000100a00 */
[C---:B------:R-:W-:Y:S01]  /*8f5d0*/  HMMA.1688.F32.TF32 R176, R244.reuse, R42, R176 ;  /* 0x0000002af4b0723c */ /* 0x040fe200000810b0 */
[----:B------:R-:W-:Y:S01]  /*8f5e0*/  STL.64 [R1+0x120], R184 ;  /* 0x000120b801007387 */ /* 0x000fe20000100a00 */
[----:B------:R-:W-:Y:S11]  /*8f5f0*/  STL.64 [R1+0x128], R186 ;  /* 0x000128ba01007387 */ /* 0x000ff60000100a00 */
[----:B------:R-:W-:Y:S02]  /*8f600*/  @!UPT UIADD3 URZ, URZ, URZ, URZ ;  /* 0x0000003f3f3ff290 */ /* 0x000fe4000fffe03f */
[----:B------:R-:W-:Y:S01]  /*8f610*/  STL.64 [R1+0x110], R132 ;  /* 0x0001108401007387 */ /* 0x000fe20000100a00 */
[----:B------:R1:W-:Y:S02]  /*8f620*/  STL.64 [R1+0x118], R134 ;  /* 0x0001188601007387 */ /* 0x0003e40000100a00 */
[C---:B-1----:R-:W-:Y:S05]  /*8f630*/  HMMA.1688.F32.TF32 R132, R244.reuse, R34, R168 ;  /* 0x00000022f484723c */ /* 0x042fea00000810a8 */
[----:B------:R-:W-:Y:S01]  /*8f640*/  STL.64 [R1+0x100], R176 ;  /* 0x000100b001007387 */ /* 0x000fe20000100a00 */
[----:B------:R-:W-:Y:S02]  /*8f650*/  STL.64 [R1+0x108], R178 ;  /* 0x000108b201007387 */ /* 0x000fe40000100a00 */
[----:B------:R-:W-:Y:S02]  /*8f660*/  STL.64 [R1+0xf0], R172 ;  /* 0x0000f0ac01007387 */ /* 0x000fe40000100a00 */
[----:B------:R-:W-:Y:S01]  /*8f670*/  STL.64 [R1+0xf8], R174 ;  /* 0x0000f8ae01007387 */ /* 0x000fe20000100a00 */
[----:B------:R-:W-:Y:S11]  /*8f680*/  HMMA.1688.F32.TF32 R160, R244, R26, R160 ;  /* 0x0000001af4a0723c */ /* 0x000ff600000810a0 */
[----:B------:R-:W-:Y:S01]  /*8f690*/  @!UPT UIADD3 URZ, URZ, URZ, URZ ;  /* 0x0000003f3f3ff290 */ /* 0x000fe2000fffe03f */
[----:B------:R-:W-:Y:S01]  /*8f6a0*/  STL.64 [R1+0xe0], R132 ;  /* 0x0000e08401007387 */ /* 0x000fe20000100a00 */
[----:B------:R3:W-:Y:S02]  /*8f6b0*/  STL.64 [R1+0xe8], R134 ;  /* 0x0000e88601007387 */ /* 0x0007e40000100a00 */
[----:B------:R-:W-:Y:S02]  /*8f6c0*/  STL.64 [R1+0xd0], R164 ;  /* 0x0000d0a401007387 */ /* 0x000fe40000100a00 */
[----:B------:R-:W-:Y:S06]  /*8f6d0*/  STL.64 [R1+0xd8], R166 ;  /* 0x0000d8a601007387 */ /* 0x000fec0000100a00 */
[----:B------:R-:W-:Y:S01]  /*8f6e0*/  STL.64 [R1+0xc0], R160 ;  /* 0x0000c0a001007387 */ /* 0x000fe20000100a00 */
[----:B------:R-:W-:Y:S02]  /*8f6f0*/  STL.64 [R1+0xc8], R162 ;  /* 0x0000c8a201007387 */ /* 0x000fe40000100a00 */
[----:B--2---:R-:W-:-:S02]  /*8f700*/  IMAD.MOV.U32 R251, RZ, RZ, R156 ;  /* 0x000000fffffb7224 */ /* 0x004fc400078e009c */
[----:B----4-:R-:W-:Y:S01]  /*8f710*/  IMAD.MOV.U32 R241, RZ, RZ, R159 ;  /* 0x000000fffff17224 */ /* 0x010fe200078e009f */
[----:B------:R-:W-:Y:S01]  /*8f720*/  MOV R242, R157 ;  /* 0x0000009d00f27202 */ /* 0x000fe20000000f00 */
[----:B------:R-:W-:Y:S01]  /*8f730*/  IMAD.MOV.U32 R243, RZ, RZ, R158 ;  /* 0x000000fffff37224 */ /* 0x000fe200078e009e */
[C---:B---3--:R-:W-:Y:S08]  /*8f740*/  HMMA.1688.F32.TF32 R132, R244.reuse, R22, R140 ;  /* 0x00000016f484723c */ /* 0x048ff0000008108c */
[C---:B------:R-:W-:Y:S08]  /*8f750*/  HMMA.1688.F32.TF32 R144, R244.reuse, R18, R144 ;  /* 0x00000012f490723c */ /* 0x040ff00000081090 */
[C---:B------:R-:W-:Y:S07]  /*8f760*/  HMMA.1688.F32.TF32 R140, R244.reuse, R14, R148 ;  /* 0x0000000ef48c723c */ /* 0x040fee0000081094 */
[----:B------:R-:W-:Y:S01]  /*8f770*/  STL.64 [R1+0xb0], R132 ;  /* 0x0000b08401007387 */ /* 0x000fe20000100a00 */
[----:B------:R1:W-:Y:S02]  /*8f780*/  STL.64 [R1+0xb8], R134 ;  /* 0x0000b88601007387 */ /* 0x0003e40000100a00 */
[----:B-1----:R-:W-:Y:S05]  /*8f790*/  HMMA.1688.F32.TF32 R132, R244, R130, R152 ;  /* 0x00000082f484723c */ /* 0x002fea0000081098 */
[----:B------:R1:W-:Y:S01]  /*8f7a0*/  STL.64 [R1+0xa0], R144 ;  /* 0x0000a09001007387 */ /* 0x0003e20000100a00 */
[----:B------:R2:W-:Y:S02]  /*8f7b0*/  STL.64 [R1+0xa8], R146 ;  /* 0x0000a89201007387 */ /* 0x0005e40000100a00 */
[----:B------:R-:W3:Y:S05]  /*8f7c0*/  LDL.LU R248, [R1+0x140] ;  /* 0x0001400001f87983 */ /* 0x000eea0000300800 */
[----:B------:R-:W-:Y:S01]  /*8f7d0*/  STL.64 [R1+0x90], R140 ;  /* 0x0000908c01007387 */ /* 0x000fe20000100a00 */
[----:B------:R-:W-:Y:S04]  /*8f7e0*/  STL.64 [R1+0x98], R142 ;  /* 0x0000988e01007387 */ /* 0x000fe80000100a00 */
[----:B------:R-:W-:Y:S01]  /*8f7f0*/  LDS R140, [R125+0x46880] ;  /* 0x046880007d8c7984 */ /* 0x000fe20000000800 */
[----:B------:R-:W-:Y:S03]  /*8f800*/  LDS R142, [R125+0x46c80] ;  /* 0x046c80007d8e7984 */ /* 0x000fe60000000800 */
[----:B------:R-:W-:Y:S01]  /*8f810*/  LDS R141, [R2+0x46880] ;  /* 0x04688000028d7984 */ /* 0x000fe20000000800 */
[----:B------:R-:W4:Y:S03]  /*8f820*/  LDS R143, [R2+0x46c80] ;  /* 0x046c8000028f7984 */ /* 0x000f260000000800 */
[----:B------:R3:W-:Y:S01]  /*8f830*/  STL.64 [R1+0x2d0], R132 ;  /* 0x0002d08401007387 */ /* 0x0007e20000100a00 */
[----:B------:R3:W-:Y:S02]  /*8f840*/  STL.64 [R1+0x2d8], R134 ;  /* 0x0002d88601007387 */ /* 0x0007e40000100a00 */
[----:B------:R-:W3:Y:S02]  /*8f850*/  LDL.LU R249, [R1+0x144] ;  /* 0x0001440001f97983 */ /* 0x000ee40000300800 */
[----:B------:R-:W3:Y:S01]  /*8f860*/  LDL.LU R250, [R1+0x148] ;  /* 0x0001480001fa7983 */ /* 0x000ee20000300800 */
[----:B------:R-:W3:Y:S01]  /*8f870*/  LDL.LU R156, [R1+0x4df4] ;  /* 0x004df400019c7983 */ /* 0x000ee20000300800 */
[----:B------:R-:W4:Y:S02]  /*8f880*/  LDL.LU R240, [R1+0x150] ;  /* 0x0001500001f07983 */ /* 0x000f240000300800 */
[----:B------:R-:W4:Y:S02]  /*8f890*/  LDL.LU R159, [R1+0x4df0] ;  /* 0x004df000019f7983 */ /* 0x000f240000300800 */
[----:B------:R-:W4:Y:S01]  /*8f8a0*/  LDL.LU R157, [R1+0x4dec] ;  /* 0x004dec00019d7983 */ /* 0x000f220000300800 */
[----:B------:R-:W4:Y:S01]  /*8f8b0*/  LDL.LU R158, [R1+0x4de8] ;  /* 0x004de800019e7983 */ /* 0x000f220000300800 */
[----:B-1----:R-:W4:Y:S02]  /*8f8c0*/  LDL.LU R144, [R1+0x160] ;  /* 0x0001600001907983 */ /* 0x002f240000300800 */
[----:B------:R-:W4:Y:S02]  /*8f8d0*/  LDL.LU R145, [R1+0x164] ;  /* 0x0001640001917983 */ /* 0x000f240000300800 */
[----:B--2---:R-:W2:Y:S02]  /*8f8e0*/  LDL.LU R146, [R1+0x168] ;  /* 0x0001680001927983 */ /* 0x004ea40000300800 */
[----:B---3--:R-:W-:-:S02]  /*8f8f0*/  IMAD.MOV.U32 R147, RZ, RZ, R156 ;  /* 0x000000ffff937224 */ /* 0x008fc400078e009c */
[----:B------:R-:W3:Y:S01]  /*8f900*/  LDL.LU R156, [R1+0x4de4] ;  /* 0x004de400019c7983 */ /* 0x000ee20000300800 */
[----:B----4-:R-:W-:-:S03]  /*8f910*/  MOV R148, R157 ;  /* 0x0000009d00947202 */ /* 0x010fc60000000f00 */
[----:B------:R-:W3:Y:S01]  /*8f920*/  LDL.LU R157, [R1+0x4de0] ;  /* 0x004de000019d7983 */ /* 0x000ee20000300800 */
[----:B------:R-:W-:Y:S02]  /*8f930*/  IMAD.MOV.U32 R149, RZ, RZ, R158 ;  /* 0x000000ffff957224 */ /* 0x000fe400078e009e */
[----:B------:R-:W-:Y:S01]  /*8f940*/  IMAD.MOV.U32 R150, RZ, RZ, R159 ;  /* 0x000000ffff967224 */ /* 0x000fe200078e009f */
[----:B------:R-:W3:Y:S01]  /*8f950*/  LDL.LU R158, [R1+0x4ddc] ;  /* 0x004ddc00019e7983 */ /* 0x000ee20000300800 */
[----:B------:R-:W3:Y:S02]  /*8f960*/  LDL.LU R159, [R1+0x4dd8] ;  /* 0x004dd800019f7983 */ /* 0x000ee40000300800 */
[----:B------:R-:W4:Y:S02]  /*8f970*/  LDL.LU R151, [R1+0x17c] ;  /* 0x00017c0001977983 */ /* 0x000f240000300800 */
[----:B------:R-:W2:Y:S01]  /*8f980*/  LDL.LU R152, [R1+0x180] ;  /* 0x0001800001987983 */ /* 0x000ea20000300800 */
[----:B------:R-:W2:Y:S01]  /*8f990*/  LDL.LU R153, [R1+0x184] ;  /* 0x0001840001997983 */ /* 0x000ea20000300800 */
[----:B------:R-:W2:Y:S02]  /*8f9a0*/  LDL.LU R154, [R1+0x188] ;  /* 0x00018800019a7983 */ /* 0x000ea40000300800 */
[----:B------:R-:W2:Y:S01]  /*8f9b0*/  LDL.LU R155, [R1+0x18c] ;  /* 0x00018c00019b7983 */ /* 0x000ea20000300800 */
[C---:B---3--:R-:W-:Y:S01]  /*8f9c0*/  HMMA.1688.F32.TF32 R244, R136.reuse, R126, R156 ;  /* 0x0000007e88f4723c */ /* 0x048fe2000008109c */
[----:B------:R-:W3:Y:S01]  /*8f9d0*/  LDL.LU R156, [R1+0x190] ;  /* 0x00019000019c7983 */ /* 0x000ee20000300800 */
[----:B------:R-:W3:Y:S02]  /*8f9e0*/  LDL.LU R157, [R1+0x194] ;  /* 0x00019400019d7983 */ /* 0x000ee40000300800 */
[----:B------:R-:W3:Y:S02]  /*8f9f0*/  LDL.LU R158, [R1+0x198] ;  /* 0x00019800019e7983 */ /* 0x000ee40000300800 */
[----:B------:R-:W3:Y:S01]  /*8fa00*/  LDL.LU R159, [R1+0x19c] ;  /* 0x00019c00019f7983 */ /* 0x000ee20000300800 */
        /* <DEDUP_REMOVED lines=72> */
[----:B------:R1:W-:Y:S01]  /*8fe90*/  STL [R1+0x4c30], R244 ;  /* 0x004c30f401007387 */ /* 0x0003e20000100800 */
[----:B------:R1:W-:Y:S02]  /*8fea0*/  STL [R1+0x4c2c], R245 ;  /* 0x004c2cf501007387 */ /* 0x0003e40000100800 */
[----:B------:R1:W-:Y:S02]  /*8feb0*/  STL [R1+0x4c28], R246 ;  /* 0x004c28f601007387 */ /* 0x0003e40000100800 */
[----:B------:R1:W-:Y:S02]  /*8fec0*/  STL [R1+0x4c24], R247 ;  /* 0x004c24f701007387 */ /* 0x0003e40000100800 */
[----:B-1----:R-:W4:Y:S01]  /*8fed0*/  LDL.LU R244, [R1+0x2a0] ;  /* 0x0002a00001f47983 */ /* 0x002f220000300800 */
        /* <DEDUP_REMOVED lines=12> */
[C---:B----4-:R-:W-:Y:S01]  /*8ffa0*/  HMMA.1688.F32.TF32 R244, R136.reuse, R114, R244 ;  /* 0x0000007288f4723c */ /* 0x050fe200000810f4 */
[----:B------:R-:W-:Y:S01]  /*8ffb0*/  STL.64 [R1+0x770], R224 ;  /* 0x000770e001007387 */ /* 0x000fe20000100a00 */
[----:B------:R1:W-:Y:S03]  /*8ffc0*/  STL.64 [R1+0x778], R226 ;  /* 0x000778e201007387 */ /* 0x0003e60000100a00 */
[----:B-1----:R-:W2:Y:S01]  /*8ffd0*/  LDL.LU.64 R226, [R1+0x4dd0] ;  /* 0x004dd00001e27983 */ /* 0x002ea20000300a00 */
[----:B------:R-:W2:Y:S02]  /*8ffe0*/  LDL.LU.64 R224, [R1+0x4dc8] ;  /* 0x004dc80001e07983 */ /* 0x000ea40000300a00 */
[----:B------:R-:W-:Y:S02]  /*8fff0*/  STL.64 [R1+0x480], R220 ;  /* 0x000480dc01007387 */ /* 0x000fe40000100a00 */
[----:B------:R1:W-:Y:S01]  /*90000*/  STL.64 [R1+0x488], R222 ;  /* 0x000488de01007387 */ /* 0x0003e20000100a00 */
[C---:B------:R-:W-:Y:S01]  /*90010*/  HMMA.1688.F32.TF32 R192, R136.reuse, R90, R192 ;  /* 0x0000005a88c0723c */ /* 0x040fe200000810c0 */
[----:B-1----:R-:W3:Y:S01]  /*90020*/  LDL.LU.64 R222, [R1+0x4dc0] ;  /* 0x004dc00001de7983 */ /* 0x002ee20000300a00 */
[----:B------:R-:W3:Y:S10]  /*90030*/  LDL.LU.64 R220, [R1+0x4db8] ;  /* 0x004db80001dc7983 */ /* 0x000ef40000300a00 */
[----:B------:R1:W-:Y:S02]  /*90040*/  STL.64 [R1+0x470], R244 ;  /* 0x000470f401007387 */ /* 0x0003e40000100a00 */
[----:B------:R4:W-:Y:S01]  /*90050*/  STL.64 [R1+0x478], R246 ;  /* 0x000478f601007387 */ /* 0x0009e20000100a00 */
[----:B------:R1:W-:Y:S01]  /*90060*/  STL [R1+0x460], R216 ;  /* 0x000460d801007387 */ /* 0x0003e20000100800 */
[----:B------:R-:W-:Y:S01]  /*90070*/  HMMA.1688.F32.TF32 R188, R136, R86, R188 ;  /* 0x0000005688bc723c */ /* 0x000fe200000810bc */
[----:B-1----:R-:W-:-:S02]  /*90080*/  IMAD.MOV.U32 R245, RZ, RZ, R218 ;  /* 0x000000fffff57224 */ /* 0x002fc400078e00da */
[----:B----4-:R-:W-:Y:S01]  /*90090*/  IMAD.MOV.U32 R246, RZ, RZ, R219 ;  /* 0x000000fffff67224 */ /* 0x010fe200078e00db */
[----:B------:R-:W-:Y:S01]  /*900a0*/  MOV R244, R217 ;  /* 0x000000d900f47202 */ /* 0x000fe20000000f00 */
[----:B------:R-:W4:Y:S01]  /*900b0*/  LDL.LU.64 R218, [R1+0x4db0] ;  /* 0x004db00001da7983 */ /* 0x000f220000300a00 */
[----:B------:R-:W4:Y:S02]  /*900c0*/  LDL.LU.64 R216, [R1+0x4da8] ;  /* 0x004da80001d87983 */ /* 0x000f240000300a00 */
[----:B------:R-:W-:Y:S02]  /*900d0*/  STL [R1+0x454], R213 ;  /* 0x000454d501007387 */ /* 0x000fe40000100800 */
[----:B------:R1:W-:Y:S01]  /*900e0*/  STL.64 [R1+0x458], R214 ;  /* 0x000458d601007387 */ /* 0x0003e20000100a00 */
[----:B------:R-:W-:Y:S01]  /*900f0*/  MOV R247, R212 ;  /* 0x000000d400f77202 */ /* 0x000fe20000000f00 */
[C---:B------:R-:W-:Y:S01]  /*90100*/  HMMA.1688.F32.TF32 R184, R136.reuse, R82, R184 ;  /* 0x0000005288b8723c */ /* 0x040fe200000810b8 */
[----:B-1----:R-:W2:Y:S01]  /*90110*/  LDL.LU.64 R214, [R1+0x4da0] ;  /* 0x004da00001d67983 */ /* 0x002ea20000300a00 */
[----:B------:R-:W2:Y:S02]  /*90120*/  LDL.LU.64 R212, [R1+0x4d98] ;  /* 0x004d980001d47983 */ /* 0x000ea40000300a00 */
[----:B------:R-:W-:Y:S02]  /*90130*/  STL.64 [R1+0x440], R132 ;  /* 0x0004408401007387 */ /* 0x000fe40000100a00 */
[----:B------:R1:W-:Y:S02]  /*90140*/  STL.64 [R1+0x448], R134 ;  /* 0x0004488601007387 */ /* 0x0003e40000100a00 */
[C---:B------:R-:W-:Y:S01]  /*90150*/  HMMA.1688.F32.TF32 R180, R136.reuse, R78, R180 ;  /* 0x0000004e88b4723c */ /* 0x040fe200000810b4 */
[----:B-1----:R-:W2:Y:S01]  /*90160*/  LDL.LU.64 R134, [R1+0x4d90] ;  /* 0x004d900001867983 */ /* 0x002ea20000300a00 */
[----:B------:R-:W2:Y:S02]  /*90170*/  LDL.LU.64 R132, [R1+0x4d88] ;  /* 0x004d880001847983 */ /* 0x000ea40000300a00 */
[----:B------:R-:W-:Y:S02]  /*90180*/  STL.64 [R1+0x430], R208 ;  /* 0x000430d001007387 */ /* 0x000fe40000100a00 */
[----:B------:R1:W-:Y:S02]  /*90190*/  STL.64 [R1+0x438], R210 ;  /* 0x000438d201007387 */ /* 0x0003e40000100a00 */
[C---:B------:R-:W-:Y:S01]  /*901a0*/  HMMA.1688.F32.TF32 R176, R136.reuse, R74, R176 ;  /* 0x0000004a88b0723c */ /* 0x040fe200000810b0 */
[----:B-1----:R-:W3:Y:S01]  /*901b0*/  LDL.LU.64 R210, [R1+0x4d80] ;  /* 0x004d800001d27983 */ /* 0x002ee20000300a00 */
[----:B------:R-:W3:Y:S02]  /*901c0*/  LDL.LU.64 R208, [R1+0x4d78] ;  /* 0x004d780001d07983 */ /* 0x000ee40000300a00 */
        /* <DEDUP_REMOVED lines=8> */
[----:B-1----:R-:W4:Y:S01]  /*90250*/  LDL.LU.64 R202, [R1+0x4d60] ;  /* 0x004d600001ca7983 */ /* 0x002f220000300a00 */
[----:B------:R-:W4:Y:S02]  /*90260*/  LDL.LU.64 R200, [R1+0x4d58] ;  /* 0x004d580001c87983 */ /* 0x000f240000300a00 */
        /* <DEDUP_REMOVED lines=41> */
[----:B------:R-:W4:Y:S01]  /*90500*/  LDL.LU.64 R160, [R1+0x4cb8] ;  /* 0x004cb80001a07983 */ /* 0x000f220000300a00 */
[C---:B------:R-:W-:Y:S08]  /*90510*/  HMMA.1688.F32.TF32 R156, R136.reuse, R54, R156 ;  /* 0x00000036889c723c */ /* 0x040ff0000008109c */
        /* <DEDUP_REMOVED lines=10> */
[----:B------:R-:W-:Y:S01]  /*905c0*/  STL.64 [R1+0x338], R146 ;  /* 0x0003389201007387 */ /* 0x000fe20000100a00 */
[C---:B-1----:R-:W-:Y:S08]  /*905d0*/  HMMA.1688.F32.TF32 R152, R136.reuse, R38, R240 ;  /* 0x000000268898723c */ /* 0x042ff000000810f0 */
[----:B------:R-:W-:Y:S11]  /*905e0*/  HMMA.1688.F32.TF32 R148, R136, R34, R248 ;  /* 0x000000228894723c */ /* 0x000ff600000810f8 */
[----:B------:R-:W-:Y:S04]  /*905f0*/  @!UPT UIADD3 URZ, URZ, URZ, URZ ;  /* 0x0000003f3f3ff290 */ /* 0x000fe8000fffe03f */
[----:B------:R-:W-:Y:S01]  /*90600*/  STL.64 [R1+0x320], R152 ;  /* 0x0003209801007387 */ /* 0x000fe20000100a00 */
[----:B------:R-:W-:Y:S07]  /*90610*/  STL.64 [R1+0x328], R154 ;  /* 0x0003289a01007387 */ /* 0x000fee0000100a00 */
[----:B------:R-:W-:Y:S02]  /*90620*/  STL.64 [R1+0x310], R148 ;  /* 0x0003109401007387 */ /* 0x000fe40000100a00 */
[----:B------:R4:W-:Y:S01]  /*90630*/  STL.64 [R1+0x318], R150 ;  /* 0x0003189601007387 */ /* 0x0009e20000100a00 */
[C---:B--2---:R-:W-:Y:S08]  /*90640*/  HMMA.1688.F32.TF32 R132, R140.reuse, R6, R132 ;  /* 0x000000068c84723c */ /* 0x044ff00000081084 */
[----:B---3--:R-:W-:Y:S08]  /*90650*/  HMMA.1688.F32.TF32 R240, R140, R106, R204 ;  /* 0x0000006a8cf0723c */ /* 0x008ff000000810cc */
[C---:B----4-:R-:W-:Y:S08]  /*90660*/  HMMA.1688.F32.TF32 R148, R136.reuse, R22, R168 ;  /* 0x000000168894723c */ /* 0x050ff000000810a8 */
[C---:B------:R-:W-:Y:S08]  /*90670*/  HMMA.1688.F32.TF32 R144, R136.reuse, R30, R160 ;  /* 0x0000001e8890723c */ /* 0x040ff000000810a0 */
[C---:B------:R-:W-:Y:S11]  /*90680*/  HMMA.1688.F32.TF32 R152, R136.reuse, R26, R164 ;  /* 0x0000001a8898723c */ /* 0x040ff600000810a4 */
[----:B------:R-:W-:Y:S04]  /*90690*/  @!UPT UIADD3 URZ, URZ, URZ, URZ ;  /* 0x0000003f3f3ff290 */ /* 0x000fe8000fffe03f */
[----:B------:R-:W-:Y:S01]  /*906a0*/  STL.64 [R1+0x300], R144 ;  /* 0x0003009001007387 */ /* 0x000fe20000100a00 */
[----:B------:R1:W-:Y:S02]  /*906b0*/  STL.64 [R1+0x308], R146 ;  /* 0x0003089201007387 */ /* 0x0003e40000100a00 */
[C---:B-1----:R-:W-:Y:S05]  /*906c0*/  HMMA.1688.F32.TF32 R144, R136.reuse, R18, R172 ;  /* 0x000000128890723c */ /* 0x042fea00000810ac */
[----:B------:R-:W-:Y:S01]  /*906d0*/  STL.64 [R1+0x2f0], R152 ;  /* 0x0002f09801007387 */ /* 0x000fe20000100a00 */
[----:B------:R1:W-:Y:S02]  /*906e0*/  STL.64 [R1+0x2f8], R154 ;  /* 0x0002f89a01007387 */ /* 0x0003e40000100a00 */
[----:B------:R-:W-:Y:S02]  /*906f0*/  STL.64 [R1+0x740], R148 ;  /* 0x0007409401007387 */ /* 0x000fe40000100a00 */
[----:B------:R2:W-:Y:S01]  /*90700*/  STL.64 [R1+0x748], R150 ;  /* 0x0007489601007387 */ /* 0x0005e20000100a00 */
[C---:B-1----:R-:W-:Y:S08]  /*90710*/  HMMA.1688.F32.TF32 R152, R136.reuse, R14, R176 ;  /* 0x0000000e8898723c */ /* 0x042ff000000810b0 */
[----:B--2---:R-:W-:Y:S08]  /*90720*/  HMMA.1688.F32.TF32 R148, R136, R130, R180 ;  /* 0x000000828894723c */ /* 0x004ff000000810b4 */
[C---:B------:R-:W-:Y:S01]  /*90730*/  HMMA.1688.F32.TF32 R136, R140.reuse, R122, R188 ;  /* 0x0000007a8c88723c */ /* 0x040fe200000810bc */
[----:B------:R-:W-:Y:S01]  /*90740*/  STL.64 [R1+0x2c0], R144 ;  /* 0x0002c09001007387 */ /* 0x000fe20000100a00 */
[----:B------:R1:W-:Y:S06]  /*90750*/  STL.64 [R1+0x2c8], R146 ;  /* 0x0002c89201007387 */ /* 0x0003ec0000100a00 */
[C---:B-1----:R-:W-:Y:S01]  /*90760*/  HMMA.1688.F32.TF32 R144, R140.reuse, R126, R184 ;  /* 0x0000007e8c90723c */ /* 0x042fe200000810b8 */
[----:B------:R-:W-:Y:S01]  /*90770*/  STL.64 [R1+0x2b0], R152 ;  /* 0x0002b09801007387 */ /* 0x000fe20000100a00 */
[----:B------:R-:W-:Y:S05]  /*90780*/  STL.64 [R1+0x2b8], R154 ;  /* 0x0002b89a01007387 */ /* 0x000fea0000100a00 */
[----:B------:R-:W-:Y:S02]  /*90790*/  STL.64 [R1+0x730], R148 ;  /* 0x0007309401007387 */ /* 0x000fe40000100a00 */
[----:B------:R1:W-:Y:S02]  /*907a0*/  STL.64 [R1+0x738], R150 ;  /* 0x0007389601007387 */ /* 0x0003e40000100a00 */
[C---:B-1----:R-:W-:Y:S11]  /*907b0*/  HMMA.1688.F32.TF32 R148, R140.reuse, R118, R192 ;  /* 0x000000768c94723c */ /* 0x042ff600000810c0 */
[----:B------:R-:W-:Y:S01]  /*907c0*/  @!UPT UIADD3 URZ, URZ, URZ, URZ ;  /* 0x0000003f3f3ff290 */ /* 0x000fe2000fffe03f */
[----:B------:R-:W-:Y:S01]  /*907d0*/  STL.64 [R1+0x720], R144 ;  /* 0x0007209001007387 */ /* 0x000fe20000100a00 */
[----:B------:R1:W-:Y:S02]  /*907e0*/  STL.64 [R1+0x728], R146 ;  /* 0x0007289201007387 */ /* 0x0003e40000100a00 */
[----:B------:R-:W-:Y:S02]  /*907f0*/  STL.64 [R1+0x2a0], R136 ;  /* 0x0002a08801007387 */ /* 0x000fe40000100a00 */
[----:B------:R2:W-:Y:S01]  /*90800*/  STL.64 [R1+0x2a8], R138 ;  /* 0x0002a88a01007387 */ /* 0x0005e20000100a00 */
[C---:B-1----:R-:W-:Y:S08]  /*90810*/  HMMA.1688.F32.TF32 R144, R140.reuse, R114, R196 ;  /* 0x000000728c90723c */ /* 0x042ff000000810c4 */
[C---:B--2---:R-:W-:Y:S01]  /*90820*/  HMMA.1688.F32.TF32 R136, R140.reuse, R110, R200 ;  /* 0x0000006e8c88723c */ /* 0x044fe200000810c8 */
[----:B------:R-:W-:Y:S01]  /*90830*/  STL.64 [R1+0x710], R148 ;  /* 0x0007109401007387 */ /* 0x000fe20000100a00 */
[----:B------:R-:W-:Y:S11]  /*90840*/  STL.64 [R1+0x718], R150 ;  /* 0x0007189601007387 */ /* 0x000ff60000100a00 */
[----:B------:R-:W-:Y:S02]  /*90850*/  @!UPT UIADD3 URZ, URZ, URZ, URZ ;  /* 0x0000003f3f3ff290 */ /* 0x000fe4000fffe03f */
[----:B------:R-:W-:Y:S01]  /*90860*/  STL.64 [R1+0x700], R144 ;  /* 0x0007009001007387 */ /* 0x000fe20000100a00 */
[----:B------:R-:W-:Y:S02]  /*90870*/  STL.64 [R1+0x708], R146 ;  /* 0x0007089201007387 */ /* 0x000fe40000100a00 */
[----:B------:R-:W-:Y:S05]  /*90880*/  STL [R1+0x4bd8], R241 ;  /* 0x004bd8f101007387 */ /* 0x000fea0000100800 */
[----:B------:R-:W-:Y:S01]  /*90890*/  STL.64 [R1+0x6f0], R136 ;  /* 0x0006f08801007387 */ /* 0x000fe20000100a00 */
[----:B------:R1:W-:Y:S02]  /*908a0*/  STL.64 [R1+0x6f8], R138 ;  /* 0x0006f88a01007387 */ /* 0x0003e40000100a00 */
[C---:B-1----:R-:W-:Y:S02]  /*908b0*/  HMMA.1688.F32.TF32 R136, R140.reuse, R10, R208 ;  /* 0x0000000a8c88723c */ /* 0x042fe400000810d0 */
[----:B------:R1:W-:Y:S01]  /*908c0*/  STL [R1+0x4bd4], R242 ;  /* 0x004bd4f201007387 */ /* 0x0003e20000100800 */
[----:B------:R2:W-:Y:S05]  /*908d0*/  STL [R1+0x4bd0], R243 ;  /* 0x004bd0f301007387 */ /* 0x0005ea0000100800 */
[----:B------:R-:W-:Y:S01]  /*908e0*/  HMMA.1688.F32.TF32 R144, R140, R102, R212 ;  /* 0x000000668c90723c */ /* 0x000fe200000810d4 */
[----:B------:R-:W-:-:S02]  /*908f0*/  IMAD.MOV.U32 R241, RZ, RZ, R132 ;  /* 0x000000fffff17224 */ /* 0x000fc400078e0084 */
[----:B-1----:R-:W-:Y:S01]  /*90900*/  IMAD.MOV.U32 R242, RZ, RZ, R133 ;  /* 0x000000fffff27224 */ /* 0x002fe200078e0085 */
[----:B--2---:R-:W-:-:S11]  /*90910*/  MOV R243, R134 ;  /* 0x0000008600f37202 */ /* 0x004fd60000000f00 */
[----:B------:R-:W-:Y:S01]  /*90920*/  STL.64 [R1+0x520], R136 ;  /* 0x0005208801007387 */ /* 0x000fe20000100a00 */
[----:B------:R1:W-:Y:S02]  /*90930*/  STL.64 [R1+0x528], R138 ;  /* 0x0005288a01007387 */ /* 0x0003e40000100a00 */
[----:B------:R2:W-:Y:S01]  /*90940*/  STL [R1+0x51c], R135 ;  /* 0x00051c8701007387 */ /* 0x0005e20000100800 */
[C---:B-1----:R-:W-:Y:S08]  /*90950*/  HMMA.1688.F32.TF32 R136, R140.reuse, R98, R216 ;  /* 0x000000628c88723c */ /* 0x042ff000000810d8 */
[----:B--2---:R-:W-:Y:S01]  /*90960*/  HMMA.1688.F32.TF32 R132, R140, R94, R220 ;  /* 0x0000005e8c84723c */ /* 0x004fe200000810dc */
[----:B------:R-:W-:Y:S01]  /*90970*/  STL.64 [R1+0x4be8], R242 ;  /* 0x004be8f201007387 */ /* 0x000fe20000100a00 */
[----:B------:R-:W-:Y:S02]  /*90980*/  STL.64 [R1+0x4be0], R240 ;  /* 0x004be0f001007387 */ /* 0x000fe40000100a00 */
[----:B------:R-:W-:Y:S02]  /*90990*/  STL.64 [R1+0x6e0], R144 ;  /* 0x0006e09001007387 */ /* 0x000fe40000100a00 */
[----:B------:R1:W-:Y:S02]  /*909a0*/  STL.64 [R1+0x6e8], R146 ;  /* 0x0006e89201007387 */ /* 0x0003e40000100a00 */
        /* <DEDUP_REMOVED lines=10> */
[----:B------:R-:W-:Y:S01]  /*90a50*/  IMAD.MOV.U32 R164, RZ, RZ, R80 ;  /* 0x000000ffffa47224 */ /* 0x000fe200078e0050 */
[----:B-1----:R-:W-:Y:S01]  /*90a60*/  HMMA.1688.F32.TF32 R144, R140, R90, R224 ;  /* 0x0000005a8c90723c */ /* 0x002fe200000810e0 */
[----:B------:R-:W-:Y:S01]  /*90a70*/  MOV R165, R81 ;  /* 0x0000005100a57202 */ /* 0x000fe20000000f00 */
[----:B------:R-:W-:-:S02]  /*90a80*/  IMAD.MOV.U32 R166, RZ, RZ, R60 ;  /* 0x000000ffffa67224 */ /* 0x000fc400078e003c */
[----:B------:R-:W-:Y:S01]  /*90a90*/  IMAD.MOV.U32 R167, RZ, RZ, R61 ;  /* 0x000000ffffa77224 */ /* 0x000fe200078e003d */
[----:B------:R-:W-:Y:S01]  /*90aa0*/  MOV R168, R72 ;  /* 0x0000004800a87202 */ /* 0x000fe20000000f00 */
[----:B------:R-:W-:Y:S01]  /*90ab0*/  IMAD.MOV.U32 R169, RZ, RZ, R73 ;  /* 0x000000ffffa97224 */ /* 0x000fe200078e0049 */
[----:B------:R-:W-:Y:S01]  /*90ac0*/  STL.64 [R1+0x6d0], R136 ;  /* 0x0006d08801007387 */ /* 0x000fe20000100a00 */
[----:B------:R1:W-:Y:S02]  /*90ad0*/  STL.64 [R1+0x6d8], R138 ;  /* 0x0006d88a01007387 */ /* 0x0003e40000100a00 */
        /* <DEDUP_REMOVED lines=10> */
[----:B------:R-:W-:Y:S01]  /*90b80*/  IMAD.MOV.U32 R178, RZ, RZ, R92 ;  /* 0x000000ffffb27224 */ /* 0x000fe200078e005c */
[C---:B-1----:R-:W-:Y:S08]  /*90b90*/  HMMA.1688.F32.TF32 R136, R140.reuse, R86, R228 ;  /* 0x000000568c88723c */ /* 0x042ff000000810e4 */
[----:B--2---:R-:W-:Y:S01]  /*90ba0*/  HMMA.1688.F32.TF32 R132, R140, R82, R232 ;  /* 0x000000528c84723c */ /* 0x004fe200000810e8 */
[----:B------:R-:W-:Y:S01]  /*90bb0*/  IMAD.MOV.U32 R179, RZ, RZ, R93 ;  /* 0x000000ffffb37224 */ /* 0x000fe200078e005d */
[----:B------:R-:W-:Y:S01]  /*90bc0*/  MOV R180, R96 ;  /* 0x0000006000b47202 */ /* 0x000fe20000000f00 */
[----:B------:R-:W-:Y:S01]  /*90bd0*/  STL.64 [R1+0x4d0], R144 ;  /* 0x0004d09001007387 */ /* 0x000fe20000100a00 */
[----:B------:R-:W-:Y:S02]  /*90be0*/  STL.64 [R1+0x4d8], R146 ;  /* 0x0004d89201007387 */ /* 0x000fe40000100a00 */
[----:B------:R-:W-:-:S02]  /*90bf0*/  IMAD.MOV.U32 R181, RZ, RZ, R97 ;  /* 0x000000ffffb57224 */ /* 0x000fc400078e0061 */
[----:B------:R-:W-:Y:S01]  /*90c00*/  IMAD.MOV.U32 R182, RZ, RZ, R84 ;  /* 0x000000ffffb67224 */ /* 0x000fe200078e0054 */
[----:B------:R-:W-:Y:S01]  /*90c10*/  MOV R183, R85 ;  /* 0x0000005500b77202 */ /* 0x000fe20000000f00 */
[----:B------:R-:W-:Y:S02]  /*90c20*/  IMAD.MOV.U32 R186, RZ, RZ, R117 ;  /* 0x000000ffffba7224 */ /* 0x000fe400078e0075 */
[----:B------:R-:W-:Y:S02]  /*90c30*/  IMAD.MOV.U32 R187, RZ, RZ, R116 ;  /* 0x000000ffffbb7224 */ /* 0x000fe400078e0074 */
[----:B------:R-:W-:Y:S01]  /*90c40*/  IMAD.MOV.U32 R184, RZ, RZ, R121 ;  /* 0x000000ffffb87224 */ /* 0x000fe200078e0079 */
[----:B------:R-:W-:Y:S01]  /*90c50*/  MOV R185, R120 ;  /* 0x0000007800b97202 */ /* 0x000fe20000000f00 */
[----:B------:R-:W-:Y:S01]  /*90c60*/  LDS R86, [R252+0x47400] ;  /* 0x04740000fc567984 */ /* 0x000fe20000000800 */
[----:B------:R-:W-:Y:S01]  /*90c70*/  IMAD.MOV.U32 R158, RZ, RZ, R129 ;  /* 0x000000ffff9e7224 */ /* 0x000fe200078e0081 */
[----:B------:R-:W-:-:S02]  /*90c80*/  MOV R159, R128 ;  /* 0x00000080009f7202 */ /* 0x000fc40000000f00 */
[----:B------:R-:W-:Y:S04]  /*90c90*/  LDS R220, [R125+0x47000] ;  /* 0x047000007ddc7984 */ /* 0x000fe80000000800 */
[----:B------:R-:W-:Y:S04]  /*90ca0*/  LDS R222, [R125+0x47400] ;  /* 0x047400007dde7984 */ /* 0x000fe80000000800 */
[----:B------:R-:W-:Y:S04]  /*90cb0*/  LDS R232, [R252+0x47080] ;  /* 0x04708000fce87984 */ /* 0x000fe80000000800 */
[----:B------:R-:W-:Y:S04]  /*90cc0*/  LDS R234, [R252+0x47480] ;  /* 0x04748000fcea7984 */ /* 0x000fe80000000800 */
[----:B------:R-:W-:Y:S01]  /*90cd0*/  STL.64 [R1+0x4b0], R132 ;  /* 0x0004b08401007387 */ /* 0x000fe20000100a00 */
[----:B------:R-:W-:Y:S02]  /*90ce0*/  STL.64 [R1+0x4c0], R136 ;  /* 0x0004c08801007387 */ /* 0x000fe40000100a00 */
[----:B------:R-:W-:Y:S02]  /*90cf0*/  STL.64 [R1+0x4c8], R138 ;  /* 0x0004c88a01007387 */ /* 0x000fe40000100a00 */
[----:B------:R1:W-:Y:S02]  /*90d00*/  STL [R1+0x4b8], R134 ;  /* 0x0004b88601007387 */ /* 0x0003e40000100800 */
[----:B------:R-:W-:Y:S01]  /*90d10*/  IMAD.MOV.U32 R2, RZ, RZ, R135 ;  /* 0x000000ffff027224 */ /* 0x000fe200078e0087 */
[----:B------:R-:W2:Y:S01]  /*90d20*/  LDL R235, [R1+0xc50] ;  /* 0x000c500001eb7983 */ /* 0x000ea20000100800 */
[----:B-1----:R-:W-:Y:S03]  /*90d30*/  HMMA.1688.F32.TF32 R132, R140, R78, R236 ;  /* 0x0000004e8c84723c */ /* 0x002fe600000810ec */
[----:B------:R-:W-:Y:S01]  /*90d40*/  STL [R1+0x4c20], R2 ;  /* 0x004c200201007387 */ /* 0x000fe20000100800 */
[----:B------:R-:W3:Y:S11]  /*90d50*/  LDL.LU R108, [R1+0x4cb4] ;  /* 0x004cb400016c7983 */ /* 0x000ef60000300800 */
[----:B------:R-:W-:Y:S08]  /*90d60*/  @!UPT UIADD3 URZ, URZ, URZ, URZ ;  /* 0x0000003f3f3ff290 */ /* 0x000ff0000fffe03f */
[----:B------:R-:W-:Y:S01]  /*90d70*/  STL.64 [R1+0x4a0], R132 ;  /* 0x0004a08401007387 */ /* 0x000fe20000100a00 */
[----:B------:R-:W-:Y:S02]  /*90d80*/  STL.64 [R1+0x4a8], R134 ;  /* 0x0004a88601007387 */ /* 0x000fe40000100a00 */
[----:B------:R-:W4:Y:S02]  /*90d90*/  LDL.LU R109, [R1+0x4cb0] ;  /* 0x004cb000016d7983 */ /* 0x000f240000300800 */
[----:B------:R-:W3:Y:S01]  /*90da0*/  LDL.LU R112, [R1+0x4cac] ;  /* 0x004cac0001707983 */ /* 0x000ee20000300800 */
[----:B------:R-:W3:Y:S01]  /*90db0*/  LDL.LU R113, [R1+0x4ca8] ;  /* 0x004ca80001717983 */ /* 0x000ee20000300800 */
[----:B------:R-:W3:Y:S02]  /*90dc0*/  LDL.LU R100, [R1+0x4ca4] ;  /* 0x004ca40001647983 */ /* 0x000ee40000300800 */
[----:B------:R-:W3:Y:S02]  /*90dd0*/  LDL.LU R101, [R1+0x4ca0] ;  /* 0x004ca00001657983 */ /* 0x000ee40000300800 */
[----:B------:R-:W3:Y:S01]  /*90de0*/  LDL.LU R104, [R1+0x4c9c] ;  /* 0x004c9c0001687983 */ /* 0x000ee20000300800 */
[----:B------:R-:W3:Y:S01]  /*90df0*/  LDL.LU R105, [R1+0x4c98] ;  /* 0x004c980001697983 */ /* 0x000ee20000300800 */
[----:B------:R-:W3:Y:S02]  /*90e00*/  LDL.LU R76, [R1+0x4c94] ;  /* 0x004c9400014c7983 */ /* 0x000ee40000300800 */
        /* <DEDUP_REMOVED lines=21> */
[----:B------:R-:W-:-:S02]  /*90f60*/  IMAD.MOV.U32 R136, RZ, RZ, R88 ;  /* 0x000000ffff887224 */ /* 0x000fc400078e0058 */
[----:B------:R-:W-:Y:S01]  /*90f70*/  IMAD.MOV.U32 R137, RZ, RZ, R89 ;  /* 0x000000ffff897224 */ /* 0x000fe200078e0059 */
[----:B------:R-:W4:Y:S01]  /*90f80*/  LDL.LU R88, [R1+0x4c3c] ;  /* 0x004c3c0001587983 */ /* 0x000f220000300800 */
[----:B------:R-:W4:Y:S01]  /*90f90*/  LDL.LU R89, [R1+0x4c38] ;  /* 0x004c380001597983 */ /* 0x000f220000300800 */
[----:B------:R-:W-:Y:S02]  /*90fa0*/  MOV R138, R3 ;  /* 0x00000003008a7202 */ /* 0x000fe40000000f00 */
[----:B------:R-:W4:Y:S01]  /*90fb0*/  LDL.LU R3, [R1+0x4c34] ;  /* 0x004c340001037983 */ /* 0x000f220000300800 */
[----:B------:R-:W-:-:S03]  /*90fc0*/  IMAD.MOV.U32 R139, RZ, RZ, R124 ;  /* 0x000000ffff8b7224 */ /* 0x000fc600078e007c */
[----:B--2---:R-:W-:Y:S04]  /*90fd0*/  LDS R87, [R235+0x47400] ;  /* 0x04740000eb577984 */ /* 0x004fe80000000800 */
[----:B------:R-:W-:Y:S01]  /*90fe0*/  LDS R233, [R235+0x47080] ;  /* 0x04708000ebe97984 */ /* 0x000fe20000000800 */
[----:B---3--:R-:W-:Y:S02]  /*90ff0*/  IMAD.MOV.U32 R195, RZ, RZ, R76 ;  /* 0x000000ffffc37224 */ /* 0x008fe400078e004c */
[----:B----4-:R-:W-:Y:S02]  /*91000*/  IMAD.MOV.U32 R193, RZ, RZ, R80 ;  /* 0x000000ffffc17224 */ /* 0x010fe400078e0050 */
[----:B------:R-:W-:Y:S01]  /*91010*/  IMAD.MOV.U32 R192, RZ, RZ, R81 ;  /* 0x000000ffffc07224 */ /* 0x000fe200078e0051 */
[----:B------:R-:W-:Y:S01]  /*91020*/  MOV R194, R77 ;  /* 0x0000004d00c27202 */ /* 0x000fe20000000f00 */
[----:B------:R-:W-:-:S02]  /*91030*/  IMAD.MOV.U32 R199, RZ, RZ, R4 ;  /* 0x000000ffffc77224 */ /* 0x000fc400078e0004 */
[----:B------:R-:W-:Y:S02]  /*91040*/  IMAD.MOV.U32 R197, RZ, RZ, R8 ;  /* 0x000000ffffc57224 */ /* 0x000fe400078e0008 */
[----:B------:R-:W-:Y:S01]  /*91050*/  IMAD.MOV.U32 R196, RZ, RZ, R9 ;  /* 0x000000ffffc47224 */ /* 0x000fe200078e0009 */
[----:B------:R-:W-:Y:S01]  /*91060*/  MOV R198, R5 ;  /* 0x0000000500c67202 */ /* 0x000fe20000000f00 */
[----:B------:R-:W1:Y:S04]  /*91070*/  LDSM.16.M88.4 R80, [R3+0x180] ;  /* 0x000180000350783b */ /* 0x000e680000000200 */
[----:B------:R-:W2:Y:S04]  /*91080*/  LDSM.16.M88.4 R76, [R3+0x1180] ;  /* 0x00118000034c783b */ /* 0x000ea80000000200 */
[----:B------:R-:W3:Y:S04]  /*91090*/  LDSM.16.M88.4 R8, [R3+0x2180] ;  /* 0x002180000308783b */ /* 0x000ee80000000200 */
[----:B------:R-:W4:Y:S01]  /*910a0*/  LDSM.16.M88.4 R4, [R3+0x3180] ;  /* 0x003180000304783b */ /* 0x000f220000000200 */
        /* <DEDUP_REMOVED lines=18> */
[C---:B------:R-:W-:Y:S08]  /*911d0*/  HMMA.1688.F32.TF32 R64, R140.reuse, R66, R248 ;  /* 0x000000428c40723c */ /* 0x040ff000000810f8 */
[----:B------:R-:W-:Y:S01]  /*911e0*/  HMMA.1688.F32.TF32 R60, R140, R62, R196 ;  /* 0x0000003e8c3c723c */ /* 0x000fe200000810c4 */
[----:B------:R-:W-:-:S02]  /*911f0*/  IMAD.MOV.U32 R120, RZ, RZ, R105 ;  /* 0x000000ffff787224 */ /* 0x000fc400078e0069 */
[----:B------:R-:W-:Y:S02]  /*91200*/  IMAD.MOV.U32 R121, RZ, RZ, R104 ;  /* 0x000000ffff797224 */ /* 0x000fe400078e0068 */
[----:B------:R-:W-:Y:S01]  /*91210*/  IMAD.MOV.U32 R148, RZ, RZ, R57 ;  /* 0x000000ffff947224 */ /* 0x000fe200078e0039 */
[----:B------:R-:W-:Y:S02]  /*91220*/  MOV R149, R56 ;  /* 0x0000003800957202 */ /* 0x000fe40000000f00 */
[----:B------:R-:W-:Y:S01]  /*91230*/  HMMA.1688.F32.TF32 R56, R140, R58, R116 ;  /* 0x0000003a8c38723c */ /* 0x000fe20000081074 */
[----:B------:R-:W-:Y:S01]  /*91240*/  MOV R122, R101 ;  /* 0x00000065007a7202 */ /* 0x000fe20000000f00 */
[----:B------:R-:W-:Y:S01]  /*91250*/  IMAD.MOV.U32 R123, RZ, RZ, R100 ;  /* 0x000000ffff7b7224 */ /* 0x000fe200078e0064 */
[----:B------:R-:W-:Y:S01]  /*91260*/  MOV R188, R113 ;  /* 0x0000007100bc7202 */ /* 0x000fe20000000f00 */
[----:B------:R-:W-:Y:S02]  /*91270*/  IMAD.MOV.U32 R189, RZ, RZ, R112 ;  /* 0x000000ffffbd7224 */ /* 0x000fe400078e0070 */
[----:B------:R-:W-:Y:S01]  /*91280*/  IMAD.MOV.U32 R190, RZ, RZ, R109 ;  /* 0x000000ffffbe7224 */ /* 0x000fe200078e006d */
[----:B------:R-:W-:Y:S01]  /*91290*/  MOV R191, R108 ;  /* 0x0000006c00bf7202 */ /* 0x000fe20000000f00 */
        /* <DEDUP_REMOVED lines=10> */
[----:B------:R-:W-:Y:S01]  /*91340*/  STL.64 [R1+0x6c0], R72 ;  /* 0x0006c04801007387 */ /* 0x000fe20000100a00 */
[----:B------:R-:W-:Y:S02]  /*91350*/  STL.64 [R1+0x6c8], R74 ;  /* 0x0006c84a01007387 */ /* 0x000fe40000100a00 */
[----:B------:R-:W-:Y:S02]  /*91360*/  STL.64 [R1+0x6b0], R68 ;  /* 0x0006b04401007387 */ /* 0x000fe40000100a00 */
[----:B------:R-:W-:Y:S01]  /*91370*/  STL.64 [R1+0x6b8], R70 ;  /* 0x0006b84601007387 */ /* 0x000fe20000100a00 */
[----:B------:R-:W-:Y:S01]  /*91380*/  STL.64 [R1+0x6a0], R64 ;  /* 0x0006a04001007387 */ /* 0x000fe20000100a00 */
[----:B------:R-:W-:Y:S02]  /*91390*/  STL.64 [R1+0x6a8], R66 ;  /* 0x0006a84201007387 */ /* 0x000fe40000100a00 */
[----:B------:R-:W2:Y:S02]  /*913a0*/  LDL R2, [R1+0xc58] ;  /* 0x000c580001027983 */ /* 0x000ea40000100800 */
[----:B------:R-:W-:Y:S01]  /*913b0*/  STL.64 [R1+0x5e0], R60 ;  /* 0x0005e03c01007387 */ /* 0x000fe20000100a00 */
[----:B------:R1:W-:Y:S01]  /*913c0*/  STL.64 [R1+0x5e8], R62 ;  /* 0x0005e83e01007387 */ /* 0x0003e20000100a00 */
[----:B------:R-:W-:Y:S02]  /*913d0*/  STL.64 [R1+0x690], R56 ;  /* 0x0006903801007387 */ /* 0x000fe40000100a00 */
[----:B------:R3:W-:Y:S02]  /*913e0*/  STL.64 [R1+0x698], R58 ;  /* 0x0006983a01007387 */ /* 0x0007e40000100a00 */
        /* <DEDUP_REMOVED lines=9> */
[C---:B-1----:R-:W-:Y:S08]  /*91480*/  HMMA.1688.F32.TF32 R60, R140.reuse, R54, R192 ;  /* 0x000000368c3c723c */ /* 0x042ff000000810c0 */
[C---:B---3--:R-:W-:Y:S08]  /*91490*/  HMMA.1688.F32.TF32 R56, R140.reuse, R50, R120 ;  /* 0x000000328c38723c */ /* 0x048ff00000081078 */
[C---:B------:R-:W-:Y:S08]  /*914a0*/  HMMA.1688.F32.TF32 R52, R140.reuse, R46, R188 ;  /* 0x0000002e8c34723c */ /* 0x040ff000000810bc */
[C---:B------:R-:W-:Y:S08]  /*914b0*/  HMMA.1688.F32.TF32 R48, R140.reuse, R42, R184 ;  /* 0x0000002a8c30723c */ /* 0x040ff000000810b8 */
[C---:B------:R-:W-:Y:S08]  /*914c0*/  HMMA.1688.F32.TF32 R44, R140.reuse, R38, R136 ;  /* 0x000000268c2c723c */ /* 0x040ff00000081088 */
[----:B------:R-:W-:Y:S01]  /*914d0*/  HMMA.1688.F32.TF32 R40, R140, R34, R180 ;  /* 0x000000228c28723c */ /* 0x000fe200000810b4 */
[----:B------:R-:W-:-:S07]  /*914e0*/  IMAD.MOV.U32 R251, RZ, RZ, R36 ;  /* 0x000000fffffb7224 */ /* 0x000fce00078e0024 */
[C---:B------:R-:W-:Y:S01]  /*914f0*/  HMMA.1688.F32.TF32 R36, R140.reuse, R30, R176 ;  /* 0x0000001e8c24723c */ /* 0x040fe200000810b0 */
[----:B------:R-:W-:Y:S04]  /*91500*/  LDS R84, [R252+0x47000] ;  /* 0x04700000fc547984 */ /* 0x000fe80000000800 */
[----:B------:R-:W1:Y:S04]  /*91510*/  LDS R85, [R235+0x47000] ;  /* 0x04700000eb557984 */ /* 0x000e680000000800 */
        /* <DEDUP_REMOVED lines=22> */
[----:B------:R4:W-:Y:S01]  /*91680*/  STL.64 [R1+0x5b8], R42 ;  /* 0x0005b82a01007387 */ /* 0x0009e20000100a00 */
[----:B------:R-:W-:Y:S01]  /*91690*/  STL.64 [R1+0x590], R36 ;  /* 0x0005902401007387 */ /* 0x000fe20000100a00 */
[----:B------:R4:W-:Y:S03]  /*916a0*/  STL.64 [R1+0x598], R38 ;  /* 0x0005982601007387 */ /* 0x0009e60000100a00 */
[----:B------:R-:W-:Y:S04]  /*916b0*/  LDSM.16.M88.4 R60, [R3+0x15180] ;  /* 0x01518000033c783b */ /* 0x000fe80000000200 */
[----:B------:R-:W-:Y:S04]  /*916c0*/  LDSM.16.M88.4 R56, [R3+0x16180] ;  /* 0x016180000338783b */ /* 0x000fe80000000200 */
[----:B------:R-:W-:Y:S04]  /*916d0*/  LDSM.16.M88.4 R52, [R3+0x17180] ;  /* 0x017180000334783b */ /* 0x000fe80000000200 */
[----:B------:R-:W-:Y:S04]  /*916e0*/  LDSM.16.M88.4 R48, [R3+0x18180] ;  /* 0x018180000330783b */ /* 0x000fe80000000200 */
[----:B------:R-:W-:Y:S04]  /*916f0*/  LDSM.16.M88.4 R64, [R3+0x14180] ;  /* 0x014180000340783b */ /* 0x000fe80000000200 */
[----:B------:R-:W-:Y:S01]  /*91700*/  LDS R235, [R235+0x47480] ;  /* 0x04748000ebeb7984 */ /* 0x000fe20000000800 */
[C---:B---3--:R-:W-:Y:S08]  /*91710*/  HMMA.1688.F32.TF32 R44, R140.reuse, R26, R172 ;  /* 0x0000001a8c2c723c */ /* 0x048ff000000810ac */
[C---:B----4-:R-:W-:Y:S08]  /*91720*/  HMMA.1688.F32.TF32 R40, R140.reuse, R22, R168 ;  /* 0x000000168c28723c */ /* 0x050ff000000810a8 */
[C---:B------:R-:W-:Y:S07]  /*91730*/  HMMA.1688.F32.TF32 R36, R140.reuse, R18, R164 ;  /* 0x000000128c24723c */ /* 0x040fee00000810a4 */
[----:B------:R-:W-:Y:S01]  /*91740*/  STL.64 [R1+0x570], R44 ;  /* 0x0005702c01007387 */ /* 0x000fe20000100a00 */
[----:B------:R3:W-:Y:S07]  /*91750*/  STL.64 [R1+0x578], R46 ;  /* 0x0005782e01007387 */ /* 0x0007ee0000100a00 */
[----:B------:R-:W-:Y:S02]  /*91760*/  STL.64 [R1+0x490], R40 ;  /* 0x0004902801007387 */ /* 0x000fe40000100a00 */
[----:B------:R4:W-:Y:S06]  /*91770*/  STL.64 [R1+0x498], R42 ;  /* 0x0004982a01007387 */ /* 0x0009ec0000100a00 */
[----:B------:R-:W-:Y:S01]  /*91780*/  STL.64 [R1+0x2e0], R36 ;  /* 0x0002e02401007387 */ /* 0x000fe20000100a00 */
[----:B------:R1:W-:Y:S01]  /*91790*/  STL.64 [R1+0x2e8], R38 ;  /* 0x0002e82601007387 */ /* 0x0003e20000100a00 */
[C---:B---3--:R-:W-:Y:S08]  /*917a0*/  HMMA.1688.F32.TF32 R44, R140.reuse, R14, R160 ;  /* 0x0000000e8c2c723c */ /* 0x048ff000000810a0 */
[----:B----4-:R-:W-:Y:S08]  /*917b0*/  HMMA.1688.F32.TF32 R40, R140, R130, R156 ;  /* 0x000000828c28723c */ /* 0x010ff0000008109c */
[----:B-1----:R-:W-:Y:S01]  /*917c0*/  HMMA.1688.F32.TF32 R36, R84, R80, R152 ;  /* 0x000000505424723c */ /* 0x002fe20000081098 */
[----:B------:R-:W-:Y:S06]  /*917d0*/  LDSM.16.M88.4 R128, [R3+0x7180] ;  /* 0x007180000380783b */ /* 0x000fec0000000200 */
[----:B------:R-:W-:Y:S01]  /*917e0*/  STL.64 [R1+0x290], R44 ;  /* 0x0002902c01007387 */ /* 0x000fe20000100a00 */
[----:B------:R-:W-:Y:S07]  /*917f0*/  STL.64 [R1+0x298], R46 ;  /* 0x0002982e01007387 */ /* 0x000fee0000100a00 */
[----:B------:R-:W-:Y:S02]  /*91800*/  STL.64 [R1+0x80], R40 ;  /* 0x0000802801007387 */ /* 0x000fe40000100a00 */
[----:B------:R1:W-:Y:S07]  /*91810*/  STL.64 [R1+0x88], R42 ;  /* 0x0000882a01007387 */ /* 0x0003ee0000100a00 */
[----:B------:R-:W-:Y:S01]  /*91820*/  IMAD.MOV.U32 R78, RZ, RZ, R36 ;  /* 0x000000ffff4e7224 */ /* 0x000fe200078e0024 */
[----:B------:R-:W-:Y:S01]  /*91830*/  MOV R79, R37 ;  /* 0x00000025004f7202 */ /* 0x000fe20000000f00 */
[----:B------:R-:W-:-:S02]  /*91840*/  IMAD.MOV.U32 R10, RZ, RZ, R38 ;  /* 0x000000ffff0a7224 */ /* 0x000fc400078e0026 */
[----:B------:R-:W-:Y:S01]  /*91850*/  IMAD.MOV.U32 R11, RZ, RZ, R39 ;  /* 0x000000ffff0b7224 */ /* 0x000fe200078e0027 */
[----:B------:R-:W3:Y:S01]  /*91860*/  LDSM.16.M88.4 R44, [R3+0x4180] ;  /* 0x00418000032c783b */ /* 0x000ee20000000200 */
[C---:B------:R-:W-:Y:S08]  /*91870*/  HMMA.1688.F32.TF32 R36, R84.reuse, R8, R144 ;  /* 0x000000085424723c */ /* 0x040ff00000081090 */
[----:B-1----:R-:W-:Y:S01]  /*91880*/  HMMA.1688.F32.TF32 R40, R84, R76, R148 ;  /* 0x0000004c5428723c */ /* 0x002fe20000081094 */
[----:B------:R1:W-:Y:S01]  /*91890*/  STL [R1+0x4b84], R11 ;  /* 0x004b840b01007387 */ /* 0x0003e20000100800 */
[----:B------:R4:W-:Y:S02]  /*918a0*/  STL [R1+0x4b80], R10 ;  /* 0x004b800a01007387 */ /* 0x0009e40000100800 */
[----:B------:R-:W-:Y:S02]  /*918b0*/  STL [R1+0x4b7c], R79 ;  /* 0x004b7c4f01007387 */ /* 0x000fe40000100800 */
[----:B------:R-:W-:Y:S11]  /*918c0*/  STL [R1+0x4b78], R78 ;  /* 0x004b784e01007387 */ /* 0x000ff60000100800 */
[----:B------:R-:W-:Y:S06]  /*918d0*/  @!UPT UIADD3 URZ, URZ, URZ, URZ ;  /* 0x0000003f3f3ff290 */ /* 0x000fec000fffe03f */
[----:B------:R-:W-:Y:S01]  /*918e0*/  STL.64 [R1+0x240], R40 ;  /* 0x0002402801007387 */ /* 0x000fe20000100a00 */
[----:B------:R-:W-:Y:S01]  /*918f0*/  STL.64 [R1+0x248], R42 ;  /* 0x0002482a01007387 */ /* 0x000fe20000100a00 */
[----:B-1----:R-:W-:Y:S01]  /*91900*/  MOV R11, R38 ;  /* 0x00000026000b7202 */ /* 0x002fe20000000f00 */
[----:B------:R1:W-:Y:S02]  /*91910*/  STL.64 [R1+0x230], R36 ;  /* 0x0002302401007387 */ /* 0x0003e40000100a00 */
[----:B----4-:R-:W-:Y:S01]  /*91920*/  IMAD.MOV.U32 R10, RZ, RZ, R39 ;  /* 0x000000ffff0a7224 */ /* 0x010fe200078e0027 */
[----:B------:R-:W-:Y:S01]  /*91930*/  MOV R144, R25 ;  /* 0x0000001900907202 */ /* 0x000fe20000000f00 */
[----:B------:R-:W-:Y:S02]  /*91940*/  IMAD.MOV.U32 R145, RZ, RZ, R24 ;  /* 0x000000ffff917224 */ /* 0x000fe400078e0018 */
[----:B------:R-:W-:Y:S01]  /*91950*/  IMAD.MOV.U32 R146, RZ, RZ, R21 ;  /* 0x000000ffff927224 */ /* 0x000fe200078e0015 */
[----:B------:R-:W-:Y:S01]  /*91960*/  LDSM.16.M88.4 R24, [R3+0x1a180] ;  /* 0x01a180000318783b */ /* 0x000fe20000000200 */
[----:B------:R-:W-:-:S02]  /*91970*/  MOV R147, R20 ;  /* 0x0000001400937202 */ /* 0x000fc40000000f00 */
[----:B------:R-:W-:Y:S04]  /*91980*/  LDSM.16.M88.4 R20, [R3+0x1b180] ;  /* 0x01b180000314783b */ /* 0x000fe80000000200 */
[----:B------:R-:W-:Y:S02]  /*91990*/  IMAD.MOV.U32 R148, RZ, RZ, R17 ;  /* 0x000000ffff947224 */ /* 0x000fe400078e0011 */
[----:B------:R-:W-:Y:S01]  /*919a0*/  IMAD.MOV.U32 R149, RZ, RZ, R16 ;  /* 0x000000ffff957224 */ /* 0x000fe200078e0010 */
[----:B------:R-:W-:Y:S01]  /*919b0*/  MOV R150, R13 ;  /* 0x0000000d00967202 */ /* 0x000fe20000000f00 */
[----:B------:R-:W-:Y:S01]  /*919c0*/  LDSM.16.M88.4 R16, [R3+0x1c180] ;  /* 0x01c180000310783b */ /* 0x000fe20000000200 */
[----:B-1----:R-:W-:Y:S01]  /*919d0*/  HMMA.1688.F32.TF32 R36, R84, R4, R248 ;  /* 0x000000045424723c */ /* 0x002fe200000810f8 */
[----:B------:R-:W-:-:S02]  /*919e0*/  IMAD.MOV.U32 R151, RZ, RZ, R12 ;  /* 0x000000ffff977224 */ /* 0x000fc400078e000c */
[----:B------:R-:W-:Y:S04]  /*919f0*/  STL [R1+0x4b8c], R10 ;  /* 0x004b8c0a01007387 */ /* 0x000fe80000100800 */
[----:B------:R-:W-:Y:S04]  /*91a00*/  LDSM.16.M88.4 R12, [R3+0x1d180] ;  /* 0x01d18000030c783b */ /* 0x000fe80000000200 */
[----:B------:R-:W-:Y:S01]  /*91a10*/  LDSM.16.M88.4 R40, [R3+0x1e180] ;  /* 0x01e180000328783b */ /* 0x000fe20000000200 */
[----:B------:R-:W-:Y:S01]  /*91a20*/  IMAD.MOV.U32 R248, RZ, RZ, R33 ;  /* 0x000000fffff87224 */ /* 0x000fe200078e0021 */
[----:B------:R-:W-:-:S02]  /*91a30*/  MOV R249, R32 ;  /* 0x0000002000f97202 */ /* 0x000fc40000000f00 */
[----:B------:R-:W1:Y:S01]  /*91a40*/  LDSM.16.M88.4 R32, [R3+0x5180] ;  /* 0x005180000320783b */ /* 0x000e620000000200 */
[----:B------:R-:W-:Y:S02]  /*91a50*/  IMAD.MOV.U32 R250, RZ, RZ, R29 ;  /* 0x000000fffffa7224 */ /* 0x000fe400078e001d */
[----:B------:R-:W-:Y:S02]  /*91a60*/  IMAD.MOV.U32 R251, RZ, RZ, R28 ;  /* 0x000000fffffb7224 */ /* 0x000fe400078e001c */
[----:B------:R-:W4:Y:S04]  /*91a70*/  LDSM.16.M88.4 R28, [R3+0x19180] ;  /* 0x01918000031c783b */ /* 0x000f280000000200 */
[----:B------:R-:W-:Y:S04]  /*91a80*/  STL [R1+0x4b88], R11 ;  /* 0x004b880b01007387 */ /* 0x000fe80000100800 */
[----:B------:R-:W-:Y:S01]  /*91a90*/  STL.64 [R1+0x220], R36 ;  /* 0x0002202401007387 */ /* 0x000fe20000100a00 */
[----:B------:R-:W-:Y:S02]  /*91aa0*/  STL.64 [R1+0x228], R38 ;  /* 0x0002282601007387 */ /* 0x000fe40000100a00 */
[----:B------:R-:W4:Y:S04]  /*91ab0*/  LDSM.16.M88.4 R36, [R3+0x1f180] ;  /* 0x01f180000324783b */ /* 0x000f280000000200 */
[----:B---3--:R-:W-:Y:S01]  /*91ac0*/  STL [R1+0x4b94], R46 ;  /* 0x004b942e01007387 */ /* 0x008fe20000100800 */
[----:B------:R-:W-:Y:S01]  /*91ad0*/  STL [R1+0x4b90], R47 ;  /* 0x004b902f01007387 */ /* 0x000fe20000100800 */
[----:B------:R-:W-:Y:S03]  /*91ae0*/  HMMA.1688.F32.TF32 R136, R84, R44, R148 ;  /* 0x0000002c5488723c */ /* 0x000fe60000081094 */
[----:B-1----:R-:W-:Y:S01]  /*91af0*/  STL [R1+0x4b9c], R34 ;  /* 0x004b9c2201007387 */ /* 0x002fe20000100800 */
        /* <DEDUP_REMOVED lines=21> */
[----:B----4-:R-:W-:Y:S02]  /*91c50*/  STL [R1+0x49d0], R30 ;  /* 0x0049d01e01007387 */ /* 0x010fe40000100800 */
        /* <DEDUP_REMOVED lines=13> */
[----:B------:R1:W-:Y:S01]  /*91d30*/  STL.64 [R1+0x60], R136 ;  /* 0x0000608801007387 */ /* 0x0003e20000100a00 */
        /* <DEDUP_REMOVED lines=8> */
[----:B------:R-:W-:Y:S01]  /*91dc0*/  IMAD.MOV.U32 R10, RZ, RZ, R138 ;  /* 0x000000ffff0a7224 */ /* 0x000fe200078e008a */
[----:B------:R-:W-:-:S02]  /*91dd0*/  MOV R11, R139 ;  /* 0x0000008b000b7202 */ /* 0x000fc40000000f00 */
[C---:B-1----:R-:W-:Y:S01]  /*91de0*/  HMMA.1688.F32.TF32 R136, R84.reuse, R32, R144 ;  /* 0x000000205488723c */ /* 0x042fe20000081090 */
        /* <DEDUP_REMOVED lines=9> */
[----:B------:R-:W-:Y:S02]  /*91e80*/  IMAD.MOV.U32 R79, RZ, RZ, R136 ;  /* 0x000000ffff4f7224 */ /* 0x000fe400078e0088 */
[----:B------:R-:W-:Y:S01]  /*91e90*/  IMAD.MOV.U32 R78, RZ, RZ, R137 ;  /* 0x000000ffff4e7224 */ /* 0x000fe200078e0089 */
[----:B------:R-:W-:Y:S01]  /*91ea0*/  MOV R6, R138 ;  /* 0x0000008a00067202 */ /* 0x000fe20000000f00 */
[----:B------:R-:W-:Y:S02]  /*91eb0*/  IMAD.MOV.U32 R7, RZ, RZ, R139 ;  /* 0x000000ffff077224 */ /* 0x000fe400078e008b */
[----:B------:R-:W-:Y:S01]  /*91ec0*/  HMMA.1688.F32.TF32 R136, R84, R132, R248 ;  /* 0x000000845488723c */ /* 0x000fe200000810f8 */
        /* <DEDUP_REMOVED lines=10> */
[----:B------:R-:W4:Y:S01]  /*91f70*/  LDL.LU R154, [R1+0x9c8] ;  /* 0x0009c800019a7983 */ /* 0x000f220000300800 */
[----:B--2---:R-:W-:Y:S04]  /*91f80*/  LDS R221, [R2+0x47000] ;  /* 0x0470000002dd7984 */ /* 0x004fe80000000800 */
[----:B------:R-:W1:Y:S03]  /*91f90*/  LDS R223, [R2+0x47400] ;  /* 0x0474000002df7984 */ /* 0x000e660000000800 */
[----:B------:R-:W-:Y:S01]  /*91fa0*/  IMAD.MOV.U32 R34, RZ, RZ, R136 ;  /* 0x000000ffff227224 */ /* 0x000fe200078e0088 */
[----:B------:R-:W-:Y:S01]  /*91fb0*/  MOV R35, R137 ;  /* 0x0000008900237202 */ /* 0x000fe20000000f00 */
[----:B------:R-:W-:-:S02]  /*91fc0*/  IMAD.MOV.U32 R46, RZ, RZ, R138 ;  /* 0x000000ffff2e7224 */ /* 0x000fc400078e008a */
[----:B------:R-:W-:Y:S01]  /*91fd0*/  IMAD.MOV.U32 R47, RZ, RZ, R139 ;  /* 0x000000ffff2f7224 */ /* 0x000fe200078e008b */
[----:B------:R-:W-:Y:S01]  /*91fe0*/  MOV R155, R0 ;  /* 0x00000000009b7202 */ /* 0x000fe20000000f00 */
[C---:B---3--:R-:W-:Y:S11]  /*91ff0*/  HMMA.1688.F32.TF32 R136, R84.reuse, R128, R164 ;  /* 0x000000805488723c */ /* 0x048ff600000810a4 */
[----:B------:R-:W-:Y:S11]  /*92000*/  @!UPT UIADD3 URZ, URZ, URZ, URZ ;  /* 0x0000003f3f3ff290 */ /* 0x000ff6000fffe03f */
[----:B------:R-:W-:Y:S02]  /*92010*/  @!UPT UIADD3 URZ, URZ, URZ, URZ ;  /* 0x0000003f3f3ff290 */ /* 0x000fe4000fffe03f */
[----:B------:R-:W-:Y:S02]  /*92020*/  IMAD.MOV.U32 R130, RZ, RZ, R136 ;  /* 0x000000ffff827224 */ /* 0x000fe400078e0088 */
        /* <DEDUP_REMOVED lines=11> */
[----:B------:R-:W-:Y:S01]  /*920e0*/  HMMA.1688.F32.TF32 R248, R84, R112, R248 ;  /* 0x0000007054f8723c */ /* 0x000fe200000810f8 */
[----:B------:R-:W2:Y:S01]  /*920f0*/  LDL.LU R144, [R1+0x9b0] ;  /* 0x0009b00001907983 */ /* 0x000ea20000300800 */
[----:B------:R-:W2:Y:S02]  /*92100*/  LDL.LU R145, [R1+0x9b4] ;  /* 0x0009b40001917983 */ /* 0x000ea40000300800 */
[----:B------:R-:W2:Y:S02]  /*92110*/  LDL.LU R146, [R1+0x9b8] ;  /* 0x0009b80001927983 */ /* 0x000ea40000300800 */
[----:B------:R-:W2:Y:S10]  /*92120*/  LDL.LU R147, [R1+0x9bc] ;  /* 0x0009bc0001937983 */ /* 0x000eb40000300800 */
[----:B------:R-:W-:Y:S01]  /*92130*/  MOV R82, R136 ;  /* 0x0000008800527202 */ /* 0x000fe20000000f00 */
[----:B------:R-:W-:-:S02]  /*92140*/  IMAD.MOV.U32 R83, RZ, RZ, R137 ;  /* 0x000000ffff537224 */ /* 0x000fc400078e0089 */
[----:B------:R-:W-:Y:S01]  /*92150*/  IMAD.MOV.U32 R3, RZ, RZ, R138 ;  /* 0x000000ffff037224 */ /* 0x000fe200078e008a */
[----:B------:R-:W-:Y:S02]  /*92160*/  MOV R0, R139 ;  /* 0x0000008b00007202 */ /* 0x000fe40000000f00 */
[C---:B------:R-:W-:Y:S01]  /*92170*/  HMMA.1688.F32.TF32 R136, R84.reuse, R116, R156 ;  /* 0x000000745488723c */ /* 0x040fe2000008109c */
[----:B------:R-:W-:Y:S01]  /*92180*/  STL.64 [R1+0x4a90], R250 ;  /* 0x004a90fa01007387 */ /* 0x000fe20000100a00 */
[----:B------:R-:W-:Y:S11]  /*92190*/  STL.64 [R1+0x4a88], R248 ;  /* 0x004a88f801007387 */ /* 0x000ff60000100a00 */
[----:B------:R-:W-:Y:S11]  /*921a0*/  @!UPT UIADD3 URZ, URZ, URZ, URZ ;  /* 0x0000003f3f3ff290 */ /* 0x000ff6000fffe03f */
        /* <DEDUP_REMOVED lines=8> */
[----:B------:R-:W3:Y:S02]  /*92230*/  LDL.LU R151, [R1+0x9ac] ;  /* 0x0009ac0001977983 */ /* 0x000ee40000300800 */
[C---:B------:R-:W-:Y:S11]  /*92240*/  HMMA.1688.F32.TF32 R140, R84.reuse, R104, R152 ;  /* 0x00000068548c723c */ /* 0x040ff60000081098 */
[----:B------:R-:W-:Y:S04]  /*92250*/  @!UPT UIADD3 URZ, URZ, URZ, URZ ;  /* 0x0000003f3f3ff290 */ /* 0x000fe8000fffe03f */
[----:B------:R-:W-:Y:S01]  /*92260*/  STL.64 [R1+0x4aa0], R138 ;  /* 0x004aa08a01007387 */ /* 0x000fe20000100a00 */
[----:B------:R-:W-:Y:S02]  /*92270*/  STL.64 [R1+0x4a98], R136 ;  /* 0x004a988801007387 */ /* 0x000fe40000100a00 */
        /* <DEDUP_REMOVED lines=12> */
[----:B------:R-:W-:Y:S02]  /*92340*/  STL.64 [R1+0x4ab0], R142 ;  /* 0x004ab08e01007387 */ /* 0x000fe40000100a00 */
[----:B------:R-:W-:Y:S01]  /*92350*/  STL.64 [R1+0x4aa8], R140 ;  /* 0x004aa88c01007387 */ /* 0x000fe20000100a00 */
        /* <DEDUP_REMOVED lines=12> */
[C---:B--2---:R-:W-:Y:S11]  /*92420*/  HMMA.1688.F32.TF32 R144, R84.reuse, R100, R144 ;  /* 0x000000645490723c */ /* 0x044ff60000081090 */
[----:B------:R-:W-:Y:S11]  /*92430*/  @!UPT UIADD3 URZ, URZ, URZ, URZ ;  /* 0x0000003f3f3ff290 */ /* 0x000ff6000fffe03f */
[----:B------:R-:W-:Y:S01]  /*92440*/  @!UPT UIADD3 URZ, URZ, URZ, URZ ;  /* 0x0000003f3f3ff290 */ /* 0x000fe2000fffe03f */
[----:B------:R-:W-:Y:S01]  /*92450*/  STL.64 [R1+0x4ac0], R146 ;  /* 0x004ac09201007387 */ /* 0x000fe20000100a00 */
[----:B------:R-:W-:Y:S02]  /*92460*/  STL.64 [R1+0x4ab8], R144 ;  /* 0x004ab89001007387 */ /* 0x000fe40000100a00 */
[----:B------:R-:W2:Y:S02]  /*92470*/  LDL.LU R176, [R1+0x930] ;  /* 0x0009300001b07983 */ /* 0x000ea40000300800 */
[----:B------:R-:W2:Y:S01]  /*92480*/  LDL.LU R177, [R1+0x934] ;  /* 0x0009340001b17983 */ /* 0x000ea20000300800 */
[----:B------:R-:W2:Y:S01]  /*92490*/  LDL.LU R178, [R1+0x938] ;  /* 0x0009380001b27983 */ /* 0x000ea20000300800 */
[----:B------:R-:W2:Y:S01]  /*924a0*/  LDL.LU R179, [R1+0x93c] ;  /* 0x00093c0001b37983 */ /* 0x000ea20000300800 */
[C---:B---3--:R-:W-:Y:S08]  /*924b0*/  HMMA.1688.F32.TF32 R148, R84.reuse, R96, R148 ;  /* 0x000000605494723c */ /* 0x048ff00000081094 */
[C---:B----4-:R-:W-:Y:S08]  /*924c0*/  HMMA.1688.F32.TF32 R152, R84.reuse, R92, R152 ;  /* 0x0000005c5498723c */ /* 0x050ff00000081098 */
[C---:B------:R-:W-:Y:S07]  /*924d0*/  HMMA.1688.F32.TF32 R156, R84.reuse, R88, R156 ;  /* 0x00000058549c723c */ /* 0x040fee000008109c */
[----:B------:R-:W-:Y:S01]  /*924e0*/  STL.64 [R1+0x4ad0], R150 ;  /* 0x004ad09601007387 */ /* 0x000fe20000100a00 */
[----:B------:R-:W-:Y:S07]  /*924f0*/  STL.64 [R1+0x4ac8], R148 ;  /* 0x004ac89401007387 */ /* 0x000fee0000100a00 */
[----:B------:R-:W-:Y:S01]  /*92500*/  STL.64 [R1+0x4ae0], R154 ;  /* 0x004ae09a01007387 */ /* 0x000fe20000100a00 */
[----:B------:R-:W-:Y:S07]  /*92510*/  STL.64 [R1+0x4ad8], R152 ;  /* 0x004ad89801007387 */ /* 0x000fee0000100a00 */
[----:B------:R-:W-:Y:S02]  /*92520*/  STL.64 [R1+0x4af0], R158 ;  /* 0x004af09e01007387 */ /* 0x000fe40000100a00 */
[----:B------:R-:W-:Y:S01]  /*92530*/  STL.64 [R1+0x4ae8], R156 ;  /* 0x004ae89c01007387 */ /* 0x000fe20000100a00 */
[----:B------:R-:W3:Y:S01]  /*92540*/  LDL.LU R180, [R1+0x920] ;  /* 0x0009200001b47983 */ /* 0x000ee20000300800 */
[----:B------:R-:W3:Y:S02]  /*92550*/  LDL.LU R181, [R1+0x924] ;  /* 0x0009240001b57983 */ /* 0x000ee40000300800 */
[----:B------:R-:W3:Y:S02]  /*92560*/  LDL.LU R182, [R1+0x928] ;  /* 0x0009280001b67983 */ /* 0x000ee40000300800 */
[----:B------:R-:W3:Y:S01]  /*92570*/  LDL.LU R183, [R1+0x92c] ;  /* 0x00092c0001b77983 */ /* 0x000ee20000300800 */
[C---:B------:R-:W-:Y:S08]  /*92580*/  HMMA.1688.F32.TF32 R160, R84.reuse, R72, R160 ;  /* 0x0000004854a0723c */ /* 0x040ff000000810a0 */
[C---:B------:R-:W-:Y:S08]  /*92590*/  HMMA.1688.F32.TF32 R164, R84.reuse, R68, R164 ;  /* 0x0000004454a4723c */ /* 0x040ff000000810a4 */
[C---:B------:R-:W-:Y:S08]  /*925a0*/  HMMA.1688.F32.TF32 R168, R84.reuse, R64, R168 ;  /* 0x0000004054a8723c */ /* 0x040ff000000810a8 */
[C---:B------:R-:W-:Y:S01]  /*925b0*/  HMMA.1688.F32.TF32 R172, R84.reuse, R60, R172 ;  /* 0x0000003c54ac723c */ /* 0x040fe200000810ac */
[----:B------:R-:W4:Y:S01]  /*925c0*/  LDL.LU R184, [R1+0x910] ;  /* 0x0009100001b87983 */ /* 0x000f220000300800 */
[----:B------:R-:W4:Y:S02]  /*925d0*/  LDL.LU R185, [R1+0x914] ;  /* 0x0009140001b97983 */ /* 0x000f240000300800 */
[----:B------:R-:W4:Y:S02]  /*925e0*/  LDL.LU R186, [R1+0x918] ;  /* 0x0009180001ba7983 */ /* 0x000f240000300800 */
[----:B------:R-:W4:Y:S01]  /*925f0*/  LDL.LU R187, [R1+0x91c] ;  /* 0x00091c0001bb7983 */ /* 0x000f220000300800 */
[----:B------:R-:W-:Y:S01]  /*92600*/  STL.64 [R1+0x4b00], R162 ;  /* 0x004b00a201007387 */ /* 0x000fe20000100a00 */
[----:B------:R-:W-:Y:S02]  /*92610*/  STL.64 [R1+0x4af8], R160 ;  /* 0x004af8a001007387 */ /* 0x000fe40000100a00 */
[----:B------:R-:W-:Y:S02]  /*92620*/  STL.64 [R1+0x4b10], R166 ;  /* 0x004b10a601007387 */ /* 0x000fe40000100a00 */
[----:B------:R-:W-:Y:S03]  /*92630*/  STL.64 [R1+0x4b08], R164 ;  /* 0x004b08a401007387 */ /* 0x000fe60000100a00 */
[----:B------:R-:W-:Y:S01]  /*92640*/  STL.64 [R1+0x4b20], R170 ;  /* 0x004b20aa01007387 */ /* 0x000fe20000100a00 */
[----:B------:R-:W-:Y:S07]  /*92650*/  STL.64 [R1+0x4b18], R168 ;  /* 0x004b18a801007387 */ /* 0x000fee0000100a00 */
[----:B------:R-:W-:Y:S02]  /*92660*/  STL [R1+0x4a18], R172 ;  /* 0x004a18ac01007387 */ /* 0x000fe40000100800 */
[----:B------:R-:W-:Y:S01]  /*92670*/  STL [R1+0x4a14], R173 ;  /* 0x004a14ad01007387 */ /* 0x000fe20000100800 */
[----:B------:R-:W-:Y:S01]  /*92680*/  STL [R1+0x4a10], R174 ;  /* 0x004a10ae01007387 */ /* 0x000fe20000100800 */
[----:B------:R-:W-:Y:S02]  /*92690*/  STL [R1+0x4a0c], R175 ;  /* 0x004a0caf01007387 */ /* 0x000fe40000100800 */
        /* <DEDUP_REMOVED lines=8> */
[C---:B--2---:R-:W-:Y:S11]  /*92720*/  HMMA.1688.F32.TF32 R176, R84.reuse, R56, R176 ;  /* 0x0000003854b0723c */ /* 0x044ff600000810b0 */
[----:B------:R-:W-:Y:S11]  /*92730*/  @!UPT UIADD3 URZ, URZ, URZ, URZ ;  /* 0x0000003f3f3ff290 */ /* 0x000ff6000fffe03f */
[----:B------:R-:W-:Y:S01]  /*92740*/  @!UPT UIADD3 URZ, URZ, URZ, URZ ;  /* 0x0000003f3f3ff290 */ /* 0x000fe2000fffe03f */
[----:B------:R-:W-:Y:S01]  /*92750*/  STL [R1+0x4a28], R176 ;  /* 0x004a28b001007387 */ /* 0x000fe20000100800 */
[----:B------:R-:W-:Y:S02]  /*92760*/  STL [R1+0x4a24], R177 ;  /* 0x004a24b101007387 */ /* 0x000fe40000100800 */
[----:B------:R-:W-:Y:S02]  /*92770*/  STL [R1+0x4a20], R178 ;  /* 0x004a20b201007387 */ /* 0x000fe40000100800 */
[----:B------:R-:W-:Y:S01]  /*92780*/  STL [R1+0x4a1c], R179 ;  /* 0x004a1cb301007387 */ /* 0x000fe20000100800 */
[C---:B---3--:R-:W-:Y:S11]  /*92790*/  HMMA.1688.F32.TF32 R180, R84.reuse, R52, R180 ;  /* 0x0000003454b4723c */ /* 0x048ff600000810b4 */
[----:B------:R-:W-:Y:S11]  /*927a0*/  @!UPT UIADD3 URZ, URZ, URZ, URZ ;  /* 0x0000003f3f3ff290 */ /* 0x000ff6000fffe03f */
[----:B------:R-:W-:Y:S01]  /*927b0*/  @!UPT UIADD3 URZ, URZ, URZ, URZ ;  /* 0x0000003f3f3ff290 */ /* 0x000fe2000fffe03f */
[----:B------:R-:W-:Y:S01]  /*927c0*/  STL [R1+0x4a38], R180 ;  /* 0x004a38b401007387 */ /* 0x000fe20000100800 */
[----:B------:R-:W-:Y:S02]  /*927d0*/  STL [R1+0x4a34], R181 ;  /* 0x004a34b501007387 */ /* 0x000fe40000100800 */
[----:B------:R-:W-:Y:S02]  /*927e0*/  STL [R1+0x4a30], R182 ;  /* 0x004a30b601007387 */ /* 0x000fe40000100800 */
[----:B------:R-:W-:Y:S01]  /*927f0*/  STL [R1+0x4a2c], R183 ;  /* 0x004a2cb701007387 */ /* 0x000fe20000100800 */
        /* <DEDUP_REMOVED lines=12> */
[C---:B----4-:R-:W-:Y:S08]  /*928c0*/  HMMA.1688.F32.TF32 R184, R84.reuse, R48, R184 ;  /* 0x0000003054b8723c */ /* 0x050ff000000810b8 */
[C---:B------:R-:W-:Y:S11]  /*928d0*/  HMMA.1688.F32.TF32 R188, R84.reuse, R28, R188 ;  /* 0x0000001c54bc723c */ /* 0x040ff600000810bc */
[----:B------:R-:W-:Y:S04]  /*928e0*/  @!UPT UIADD3 URZ, URZ, URZ, URZ ;  /* 0x0000003f3f3ff290 */ /* 0x000fe8000fffe03f */
[----:B------:R-:W-:Y:S01]  /*928f0*/  STL [R1+0x4a48], R184 ;  /* 0x004a48b801007387 */ /* 0x000fe20000100800 */
[----:B------:R-:W-:Y:S02]  /*92900*/  STL [R1+0x4a44], R185 ;  /* 0x004a44b901007387 */ /* 0x000fe40000100800 */
[----:B------:R-:W-:Y:S02]  /*92910*/  STL [R1+0x4a40], R186 ;  /* 0x004a40ba01007387 */ /* 0x000fe40000100800 */
[----:B------:R-:W-:Y:S03]  /*92920*/  STL [R1+0x4a3c], R187 ;  /* 0x004a3cbb01007387 */ /* 0x000fe60000100800 */
[----:B------:R-:W-:Y:S01]  /*92930*/  STL [R1+0x4a58], R188 ;  /* 0x004a58bc01007387 */ /* 0x000fe20000100800 */
[----:B------:R-:W-:Y:S02]  /*92940*/  STL [R1+0x4a54], R189 ;  /* 0x004a54bd01007387 */ /* 0x000fe40000100800 */
[----:B------:R-:W-:Y:S02]  /*92950*/  STL [R1+0x4a50], R190 ;  /* 0x004a50be01007387 */ /* 0x000fe40000100800 */
[----:B------:R-:W-:Y:S01]  /*92960*/  STL [R1+0x4a4c], R191 ;  /* 0x004a4cbf01007387 */ /* 0x000fe20000100800 */
[----:B------:R-:W4:Y:S01]  /*92970*/  LDL.LU R208, [R1+0x8b0] ;  /* 0x0008b00001d07983 */ /* 0x000f220000300800 */
[----:B------:R-:W4:Y:S02]  /*92980*/  LDL.LU R209, [R1+0x8b4] ;  /* 0x0008b40001d17983 */ /* 0x000f240000300800 */
[----:B------:R-:W4:Y:S02]  /*92990*/  LDL.LU R210, [R1+0x8b8] ;  /* 0x0008b80001d27983 */ /* 0x000f240000300800 */
[----:B------:R-:W4:Y:S01]  /*929a0*/  LDL.LU R211, [R1+0x8bc] ;  /* 0x0008bc0001d37983 */ /* 0x000f220000300800 */
[C---:B------:R-:W-:Y:S01]  /*929b0*/  HMMA.1688.F32.TF32 R192, R84.reuse, R24, R192 ;  /* 0x0000001854c0723c */ /* 0x040fe200000810c0 */
[----:B------:R-:W4:Y:S01]  /*929c0*/  LDL.LU R224, [R1+0x3c0] ;  /* 0x0003c00001e07983 */ /* 0x000f220000300800 */
[----:B------:R-:W4:Y:S02]  /*929d0*/  LDL.LU R225, [R1+0x3c4] ;  /* 0x0003c40001e17983 */ /* 0x000f240000300800 */
[----:B------:R-:W4:Y:S02]  /*929e0*/  LDL.LU R226, [R1+0x3c8] ;  /* 0x0003c80001e27983 */ /* 0x000f240000300800 */
[----:B------:R-:W4:Y:S11]  /*929f0*/  LDL.LU R227, [R1+0x3cc] ;  /* 0x0003cc0001e37983 */ /* 0x000f360000300800 */
[----:B------:R-:W-:Y:S06]  /*92a00*/  @!UPT UIADD3 URZ, URZ, URZ, URZ ;  /* 0x0000003f3f3ff290 */ /* 0x000fec000fffe03f */
[----:B------:R-:W-:Y:S01]  /*92a10*/  STL [R1+0x4a68], R192 ;  /* 0x004a68c001007387 */ /* 0x000fe20000100800 */
[----:B------:R-:W-:Y:S02]  /*92a20*/  STL [R1+0x4a64], R193 ;  /* 0x004a64c101007387 */ /* 0x000fe40000100800 */
[----:B------:R-:W-:Y:S02]  /*92a30*/  STL [R1+0x4a60], R194 ;  /* 0x004a60c201007387 */ /* 0x000fe40000100800 */
[----:B------:R-:W-:Y:S01]  /*92a40*/  STL [R1+0x4a5c], R195 ;  /* 0x004a5cc301007387 */ /* 0x000fe20000100800 */
[----:B------:R-:W1:Y:S01]  /*92a50*/  LDL.LU R212, [R1+0x3b0] ;  /* 0x0003b00001d47983 */ /* 0x000e620000300800 */
[----:B------:R-:W1:Y:S02]  /*92a60*/  LDL.LU R213, [R1+0x3b4] ;  /* 0x0003b40001d57983 */ /* 0x000e640000300800 */
[----:B------:R-:W1:Y:S02]  /*92a70*/  LDL.LU R214, [R1+0x3b8] ;  /* 0x0003b80001d67983 */ /* 0x000e640000300800 */
[----:B------:R-:W1:Y:S01]  /*92a80*/  LDL.LU R215, [R1+0x3bc] ;  /* 0x0003bc0001d77983 */ /* 0x000e620000300800 */
[C---:B--2---:R-:W-:Y:S08]  /*92a90*/  HMMA.1688.F32.TF32 R196, R84.reuse, R20, R196 ;  /* 0x0000001454c4723c */ /* 0x044ff000000810c4 */
[C---:B---3--:R-:W-:Y:S11]  /*92aa0*/  HMMA.1688.F32.TF32 R200, R84.reuse, R16, R200 ;  /* 0x0000001054c8723c */ /* 0x048ff600000810c8 */
[----:B------:R-:W-:Y:S04]  /*92ab0*/  @!UPT UIADD3 URZ, URZ, URZ, URZ ;  /* 0x0000003f3f3ff290 */ /* 0x000fe8000fffe03f */
[----:B------:R-:W-:Y:S01]  /*92ac0*/  STL [R1+0x4a78], R196 ;  /* 0x004a78c401007387 */ /* 0x000fe20000100800 */
[----:B------:R-:W-:Y:S02]  /*92ad0*/  STL [R1+0x4a74], R197 ;  /* 0x004a74c501007387 */ /* 0x000fe40000100800 */
[----:B------:R-:W-:Y:S02]  /*92ae0*/  STL [R1+0x4a70], R198 ;  /* 0x004a70c601007387 */ /* 0x000fe40000100800 */
[----:B------:R-:W-:Y:S03]  /*92af0*/  STL [R1+0x4a6c], R199 ;  /* 0x004a6cc701007387 */ /* 0x000fe60000100800 */
[----:B------:R-:W-:Y:S01]  /*92b00*/  STL [R1+0x4a80], R202 ;  /* 0x004a80ca01007387 */ /* 0x000fe20000100800 */
[----:B------:R-:W-:Y:S02]  /*92b10*/  STL [R1+0x4a7c], R203 ;  /* 0x004a7ccb01007387 */ /* 0x000fe40000100800 */
[----:B------:R-:W2:Y:S02]  /*92b20*/  LDL.LU R216, [R1+0x8a0] ;  /* 0x0008a00001d87983 */ /* 0x000ea40000300800 */
[----:B------:R-:W2:Y:S01]  /*92b30*/  LDL.LU R217, [R1+0x8a4] ;  /* 0x0008a40001d97983 */ /* 0x000ea20000300800 */
[----:B------:R-:W2:Y:S01]  /*92b40*/  LDL.LU R218, [R1+0x8a8] ;  /* 0x0008a80001da7983 */ /* 0x000ea20000300800 */
[----:B------:R-:W2:Y:S02]  /*92b50*/  LDL.LU R219, [R1+0x8ac] ;  /* 0x0008ac0001db7983 */ /* 0x000ea40000300800 */
[----:B------:R-:W3:Y:S02]  /*92b60*/  LDL.LU R240, [R1+0x890] ;  /* 0x0008900001f07983 */ /* 0x000ee40000300800 */
[----:B------:R-:W3:Y:S01]  /*92b70*/  LDL.LU R241, [R1+0x894] ;  /* 0x0008940001f17983 */ /* 0x000ee20000300800 */
[----:B------:R-:W3:Y:S01]  /*92b80*/  LDL.LU R242, [R1+0x898] ;  /* 0x0008980001f27983 */ /* 0x000ee20000300800 */
[----:B------:R-:W3:Y:S01]  /*92b90*/  LDL.LU R243, [R1+0x89c] ;  /* 0x00089c0001f37983 */ /* 0x000ee20000300800 */
[C---:B------:R-:W-:Y:S08]  /*92ba0*/  HMMA.1688.F32.TF32 R204, R84.reuse, R12, R204 ;  /* 0x0000000c54cc723c */ /* 0x040ff000000810cc */
[C---:B----4-:R-:W-:Y:S11]  /*92bb0*/  HMMA.1688.F32.TF32 R208, R84.reuse, R40, R208 ;  /* 0x0000002854d0723c */ /* 0x050ff600000810d0 */
[----:B------:R-:W-:Y:S04]  /*92bc0*/  @!UPT UIADD3 URZ, URZ, URZ, URZ ;  /* 0x0000003f3f3ff290 */ /* 0x000fe8000fffe03f */
[----:B------:R-:W-:Y:S01]  /*92bd0*/  STL.64 [R1+0x4b40], R206 ;  /* 0x004b40ce01007387 */ /* 0x000fe20000100a00 */
[----:B------:R-:W-:Y:S02]  /*92be0*/  STL.64 [R1+0x4b38], R204 ;  /* 0x004b38cc01007387 */ /* 0x000fe40000100a00 */
[----:B------:R-:W4:Y:S02]  /*92bf0*/  LDL.LU R236, [R1+0x880] ;  /* 0x0008800001ec7983 */ /* 0x000f240000300800 */
[----:B------:R-:W4:Y:S01]  /*92c00*/  LDL.LU R237, [R1+0x884] ;  /* 0x0008840001ed7983 */ /* 0x000f220000300800 */
[----:B------:R-:W4:Y:S01]  /*92c10*/  LDL.LU R238, [R1+0x888] ;  /* 0x0008880001ee7983 */ /* 0x000f220000300800 */
[----:B------:R-:W4:Y:S02]  /*92c20*/  LDL.LU R239, [R1+0x88c] ;  /* 0x00088c0001ef7983 */ /* 0x000f240000300800 */
[----:B------:R-:W-:Y:S02]  /*92c30*/  STL.64 [R1+0x4b50], R210 ;  /* 0x004b50d201007387 */ /* 0x000fe40000100a00 */
[----:B------:R-:W-:Y:S01]  /*92c40*/  STL.64 [R1+0x4b48], R208 ;  /* 0x004b48d001007387 */ /* 0x000fe20000100a00 */
[----:B------:R-:W-:Y:S01]  /*92c50*/  HMMA.1688.F32.TF32 R84, R84, R36, R224 ;  /* 0x000000245454723c */ /* 0x000fe200000810e0 */
[----:B------:R-:W4:Y:S01]  /*92c60*/  LDL.LU R228, [R1+0x870] ;  /* 0x0008700001e47983 */ /* 0x000f220000300800 */
[----:B------:R-:W4:Y:S02]  /*92c70*/  LDL.LU R229, [R1+0x874] ;  /* 0x0008740001e57983 */ /* 0x000f240000300800 */
[----:B------:R-:W4:Y:S02]  /*92c80*/  LDL.LU R230, [R1+0x878] ;  /* 0x0008780001e67983 */ /* 0x000f240000300800 */
[----:B------:R-:W4:Y:S02]  /*92c90*/  LDL.LU R231, [R1+0x87c] ;  /* 0x00087c0001e77983 */ /* 0x000f240000300800 */
[C---:B-1----:R-:W-:Y:S11]  /*92ca0*/  HMMA.1688.F32.TF32 R212, R220.reuse, R80, R212 ;  /* 0x00000050dcd4723c */ /* 0x042ff600000810d4 */
[----:B------:R-:W-:Y:S04]  /*92cb0*/  @!UPT UIADD3 URZ, URZ, URZ, URZ ;  /* 0x0000003f3f3ff290 */ /* 0x000fe8000fffe03f */
[----:B------:R-:W-:Y:S01]  /*92cc0*/  STL.64 [R1+0x4b60], R86 ;  /* 0x004b605601007387 */ /* 0x000fe20000100a00 */
[----:B------:R3:W-:Y:S02]  /*92cd0*/  STL.64 [R1+0x4b58], R84 ;  /* 0x004b585401007387 */ /* 0x0007e40000100a00 */
[----:B------:R-:W4:Y:S02]  /*92ce0*/  LDL.LU R224, [R1+0x860] ;  /* 0x0008600001e07983 */ /* 0x000f240000300800 */
[----:B------:R-:W4:Y:S01]  /*92cf0*/  LDL.LU R225, [R1+0x864] ;  /* 0x0008640001e17983 */ /* 0x000f220000300800 */
[----:B------:R-:W4:Y:S01]  /*92d00*/  LDL.LU R226, [R1+0x868] ;  /* 0x0008680001e27983 */ /* 0x000f220000300800 */
[----:B------:R-:W4:Y:S02]  /*92d10*/  LDL.LU R227, [R1+0x86c] ;  /* 0x00086c0001e37983 */ /* 0x000f240000300800 */
[----:B------:R-:W-:Y:S02]  /*92d20*/  STL.64 [R1+0x4bf8], R214 ;  /* 0x004bf8d601007387 */ /* 0x000fe40000100a00 */
[----:B------:R-:W-:Y:S01]  /*92d30*/  STL.64 [R1+0x4bf0], R212 ;  /* 0x004bf0d401007387 */ /* 0x000fe20000100a00 */
[C---:B--2---:R-:W-:Y:S08]  /*92d40*/  HMMA.1688.F32.TF32 R216, R220.reuse, R76, R216 ;  /* 0x0000004cdcd8723c */ /* 0x044ff000000810d8 */
[----:B---3--:R-:W-:Y:S11]  /*92d50*/  HMMA.1688.F32.TF32 R84, R220, R8, R240 ;  /* 0x00000008dc54723c */ /* 0x008ff600000810f0 */
[----:B------:R-:W-:Y:S04]  /*92d60*/  @!UPT UIADD3 URZ, URZ, URZ, URZ ;  /* 0x0000003f3f3ff290 */ /* 0x000fe8000fffe03f */
[----:B------:R-:W-:Y:S01]  /*92d70*/  STL.64 [R1+0x4c08], R218 ;  /* 0x004c08da01007387 */ /* 0x000fe20000100a00 */
[----:B------:R-:W-:Y:S02]  /*92d80*/  STL.64 [R1+0x4c00], R216 ;  /* 0x004c00d801007387 */ /* 0x000fe40000100a00 */
        /* <DEDUP_REMOVED lines=16> */
[----:B------:R-:W-:Y:S01]  /*92e90*/  IMAD.MOV.U32 R26, RZ, RZ, R84 ;  /* 0x000000ffff1a7224 */ /* 0x000fe200078e0054 */
[----:B------:R-:W-:Y:S01]  /*92ea0*/  MOV R27, R85 ;  /* 0x00000055001b7202 */ /* 0x000fe20000000f00 */
[----:B------:R-:W-:-:S02]  /*92eb0*/  IMAD.MOV.U32 R23, RZ, RZ, R86 ;  /* 0x000000ffff177224 */ /* 0x000fc400078e0056 */
[----:B------:R-:W-:Y:S02]  /*92ec0*/  IMAD.MOV.U32 R19, RZ, RZ, R87 ;  /* 0x000000ffff137224 */ /* 0x000fe400078e0057 */
[C---:B----4-:R-:W-:Y:S01]  /*92ed0*/  HMMA.1688.F32.TF32 R84, R220.reuse, R4, R236 ;  /* 0x00000004dc54723c */ /* 0x050fe200000810ec */
        /* <DEDUP_REMOVED lines=9> */
[C---:B------:R-:W-:Y:S01]  /*92f70*/  HMMA.1688.F32.TF32 R84, R220.reuse, R44, R228 ;  /* 0x0000002cdc54723c */ /* 0x040fe200000810e4 */
        /* <DEDUP_REMOVED lines=18> */
[----:B------:R-:W-:Y:S02]  /*930a0*/  IMAD.MOV.U32 R59, RZ, RZ, R87 ;  /* 0x000000ffff3b7224 */ /* 0x000fe400078e0057 */
[C---:B--2---:R-:W-:Y:S01]  /*930b0*/  HMMA.1688.F32.TF32 R84, R220.reuse, R132, R240 ;  /* 0x00000084dc54723c */ /* 0x044fe200000810f0 */
[----:B------:R-:W2:Y:S01]  /*930c0*/  LDL.LU R240, [R1+0x7e0] ;  /* 0x0007e00001f07983 */ /* 0x000ea20000300800 */
[----:B------:R-:W2:Y:S02]  /*930d0*/  LDL.LU R241, [R1+0x7e4] ;  /* 0x0007e40001f17983 */ /* 0x000ea40000300800 */
[----:B------:R-:W2:Y:S02]  /*930e0*/  LDL.LU R242, [R1+0x7e8] ;  /* 0x0007e80001f27983 */ /* 0x000ea40000300800 */
[----:B------:R-:W2:Y:S11]  /*930f0*/  LDL.LU R243, [R1+0x7ec] ;  /* 0x0007ec0001f37983 */ /* 0x000eb60000300800 */
[----:B------:R-:W-:Y:S07]  /*93100*/  @!UPT UIADD3 URZ, URZ, URZ, URZ ;  /* 0x0000003f3f3ff290 */ /* 0x000fee000fffe03f */
[----:B------:R-:W-:Y:S01]  /*93110*/  MOV R42, R84 ;  /* 0x00000054002a7202 */ /* 0x000fe20000000f00 */
[----:B------:R-:W-:Y:S02]  /*93120*/  IMAD.MOV.U32 R62, RZ, RZ, R85 ;  /* 0x000000ffff3e7224 */ /* 0x000fe400078e0055 */
[----:B------:R-:W-:Y:S01]  /*93130*/  IMAD.MOV.U32 R63, RZ, RZ, R86 ;  /* 0x000000ffff3f7224 */ /* 0x000fe200078e0056 */
[----:B------:R-:W-:Y:S02]  /*93140*/  MOV R43, R87 ;  /* 0x00000057002b7202 */ /* 0x000fe40000000f00 */
[C---:B---3--:R-:W-:Y:S11]  /*93150*/  HMMA.1688.F32.TF32 R84, R220.reuse, R128, R140 ;  /* 0x00000080dc54723c */ /* 0x048ff6000008108c */
        /* <DEDUP_REMOVED lines=20> */
[----:B----4-:R-:W-:Y:S01]  /*932a0*/  HMMA.1688.F32.TF32 R84, R220, R116, R236 ;  /* 0x00000074dc54723c */ /* 0x010fe200000810ec */
[----:B------:R-:W-:Y:S01]  /*932b0*/  STL.64 [R1+0x4c18], R174 ;  /* 0x004c18ae01007387 */ /* 0x000fe20000100a00 */
[----:B------:R1:W-:Y:S02]  /*932c0*/  STL.64 [R1+0x4c10], R172 ;  /* 0x004c10ac01007387 */ /* 0x0003e40000100a00 */
        /* <DEDUP_REMOVED lines=16> */
[----:B------:R-:W-:-:S02]  /*933d0*/  IMAD.MOV.U32 R186, RZ, RZ, R84 ;  /* 0x000000ffffba7224 */ /* 0x000fc400078e0054 */
        /* <DEDUP_REMOVED lines=23> */
[----:B------:R-:W1:Y:S01]  /*93550*/  LDL.LU R236, [R1+0x7c0] ;  /* 0x0007c00001ec7983 */ /* 0x000e620000300800 */
[----:B------:R-:W1:Y:S02]  /*93560*/  LDL.LU R237, [R1+0x7c4] ;  /* 0x0007c40001ed7983 */ /* 0x000e640000300800 */
[----:B------:R-:W1:Y:S02]  /*93570*/  LDL.LU R238, [R1+0x7c8] ;  /* 0x0007c80001ee7983 */ /* 0x000e640000300800 */
[----:B------:R-:W1:Y:S01]  /*93580*/  LDL.LU R239, [R1+0x7cc] ;  /* 0x0007cc0001ef7983 */ /* 0x000e620000300800 */
[----:B------:R-:W-:Y:S01]  /*93590*/  MOV R194, R84 ;  /* 0x0000005400c27202 */ /* 0x000fe20000000f00 */
[----:B------:R-:W-:-:S02]  /*935a0*/  IMAD.MOV.U32 R195, RZ, RZ, R85 ;  /* 0x000000ffffc37224 */ /* 0x000fc400078e0055 */
[----:B------:R-:W-:Y:S01]  /*935b0*/  IMAD.MOV.U32 R188, RZ, RZ, R86 ;  /* 0x000000ffffbc7224 */ /* 0x000fe200078e0056 */
[----:B------:R-:W-:Y:S02]  /*935c0*/  MOV R189, R87 ;  /* 0x0000005700bd7202 */ /* 0x000fe40000000f00 */
[----:B--2---:R-:W-:Y:S01]  /*935d0*/  HMMA.1688.F32.TF32 R84, R220, R104, R240 ;  /* 0x00000068dc54723c */ /* 0x004fe200000810f0 */
[----:B------:R-:W2:Y:S01]  /*935e0*/  LDL.LU R240, [R1+0x7b0] ;  /* 0x0007b00001f07983 */ /* 0x000ea20000300800 */
[----:B------:R-:W2:Y:S02]  /*935f0*/  LDL.LU R241, [R1+0x7b4] ;  /* 0x0007b40001f17983 */ /* 0x000ea40000300800 */
[----:B------:R-:W2:Y:S02]  /*93600*/  LDL.LU R242, [R1+0x7b8] ;  /* 0x0007b80001f27983 */ /* 0x000ea40000300800 */
[----:B------:R-:W2:Y:S01]  /*93610*/  LDL.LU R243, [R1+0x7bc] ;  /* 0x0007bc0001f37983 */ /* 0x000ea20000300800 */
        /* <DEDUP_REMOVED lines=21> */
[----:B------:R-:W-:Y:S01]  /*93770*/  MOV R192, R86 ;  /* 0x0000005600c07202 */ /* 0x000fe20000000f00 */
[----:B------:R-:W-:Y:S01]  /*93780*/  IMAD.MOV.U32 R193, RZ, RZ, R87 ;  /* 0x000000ffffc17224 */ /* 0x000fe200078e0057 */
[----:B------:R-:W4:Y:S01]  /*93790*/  LDL.LU R147, [R1+0xfc] ;  /* 0x0000fc0001937983 */ /* 0x000f220000300800 */
[----:B------:R-:W4:Y:S02]  /*937a0*/  LDL.LU R228, [R1+0xb0] ;  /* 0x0000b00001e47983 */ /* 0x000f240000300800 */
[----:B------:R-:W4:Y:S02]  /*937b0*/  LDL.LU R229, [R1+0xb4] ;  /* 0x0000b40001e57983 */ /* 0x000f240000300800 */
[----:B------:R-:W4:Y:S01]  /*937c0*/  LDL.LU R230, [R1+0xb8] ;  /* 0x0000b80001e67983 */ /* 0x000f220000300800 */
[----:B------:R-:W4:Y:S01]  /*937d0*/  LDL.LU R231, [R1+0xbc] ;  /* 0x0000bc0001e77983 */ /* 0x000f220000300800 */
[C---:B---3--:R-:W-:Y:S08]  /*937e0*/  HMMA.1688.F32.TF32 R84, R220.reuse, R100, R204 ;  /* 0x00000064dc54723c */ /* 0x048ff000000810cc */
[----:B-1----:R-:W-:Y:S01]  /*937f0*/  HMMA.1688.F32.TF32 R172, R220, R96, R236 ;  /* 0x00000060dcac723c */ /* 0x002fe200000810ec */
[----:B------:R-:W3:Y:S11]  /*93800*/  LDL.LU R236, [R1+0xa0] ;  /* 0x0000a00001ec7983 */ /* 0x000ef60000300800 */
[----:B------:R-:W-:Y:S04]  /*93810*/  @!UPT UIADD3 URZ, URZ, URZ, URZ ;  /* 0x0000003f3f3ff290 */ /* 0x000fe8000fffe03f */
[----:B------:R-:W-:Y:S01]  /*93820*/  IMAD.MOV.U32 R202, RZ, RZ, R84 ;  /* 0x000000ffffca7224 */ /* 0x000fe200078e0054 */
[----:B------:R-:W-:Y:S01]  /*93830*/  MOV R203, R85 ;  /* 0x0000005500cb7202 */ /* 0x000fe20000000f00 */
[----:B------:R-:W-:Y:S02]  /*93840*/  IMAD.MOV.U32 R196, RZ, RZ, R86 ;  /* 0x000000ffffc47224 */ /* 0x000fe400078e0056 */
[----:B------:R-:W-:-:S03]  /*93850*/  IMAD.MOV.U32 R197, RZ, RZ, R87 ;  /* 0x000000ffffc57224 */ /* 0x000fc600078e0057 */
[----:B------:R-:W-:Y:S01]  /*93860*/  STL.64 [R1+0x180], R172 ;  /* 0x000180ac01007387 */ /* 0x000fe20000100a00 */
[----:B------:R-:W-:Y:S01]  /*93870*/  STL.64 [R1+0x188], R174 ;  /* 0x000188ae01007387 */ /* 0x000fe20000100a00 */
[C---:B--2---:R-:W-:Y:S11]  /*93880*/  HMMA.1688.F32.TF32 R84, R220.reuse, R92, R240 ;  /* 0x0000005cdc54723c */ /* 0x044ff600000810f0 */
[----:B------:R-:W-:Y:S11]  /*93890*/  @!UPT UIADD3 URZ, URZ, URZ, URZ ;  /* 0x0000003f3f3ff290 */ /* 0x000ff6000fffe03f */
[----:B------:R-:W-:Y:S01]  /*938a0*/  @!UPT UIADD3 URZ, URZ, URZ, URZ ;  /* 0x0000003f3f3ff290 */ /* 0x000fe2000fffe03f */
[----:B------:R-:W-:Y:S01]  /*938b0*/  STL.64 [R1+0x170], R84 ;  /* 0x0001705401007387 */ /* 0x000fe20000100a00 */
[----:B------:R1:W-:Y:S02]  /*938c0*/  STL.64 [R1+0x178], R86 ;  /* 0x0001785601007387 */ /* 0x0003e40000100a00 */
[----:B------:R-:W3:Y:S02]  /*938d0*/  LDL.LU R237, [R1+0xa4] ;  /* 0x0000a40001ed7983 */ /* 0x000ee40000300800 */
[----:B------:R-:W3:Y:S01]  /*938e0*/  LDL.LU R238, [R1+0xa8] ;  /* 0x0000a80001ee7983 */ /* 0x000ee20000300800 */
[----:B------:R-:W3:Y:S01]  /*938f0*/  LDL.LU R239, [R1+0xac] ;  /* 0x0000ac0001ef7983 */ /* 0x000ee20000300800 */
[----:B------:R-:W2:Y:S02]  /*93900*/  LDL.LU R240, [R1+0x90] ;  /* 0x0000900001f07983 */ /* 0x000ea40000300800 */
[----:B------:R-:W2:Y:S02]  /*93910*/  LDL.LU R241, [R1+0x94] ;  /* 0x0000940001f17983 */ /* 0x000ea40000300800 */
[----:B------:R-:W2:Y:S01]  /*93920*/  LDL.LU R242, [R1+0x98] ;  /* 0x0000980001f27983 */ /* 0x000ea20000300800 */
[----:B------:R-:W2:Y:S01]  /*93930*/  LDL.LU R243, [R1+0x9c] ;  /* 0x00009c0001f37983 */ /* 0x000ea20000300800 */
[C---:B----4-:R-:W-:Y:S08]  /*93940*/  HMMA.1688.F32.TF32 R168, R220.reuse, R88, R168 ;  /* 0x00000058dca8723c */ /* 0x050ff000000810a8 */
[C---:B-1----:R-:W-:Y:S08]  /*93950*/  HMMA.1688.F32.TF32 R84, R220.reuse, R72, R164 ;  /* 0x00000048dc54723c */ /* 0x042ff000000810a4 */
[C---:B------:R-:W-:Y:S08]  /*93960*/  HMMA.1688.F32.TF32 R160, R220.reuse, R68, R160 ;  /* 0x00000044dca0723c */ /* 0x040ff000000810a0 */
[C---:B------:R-:W-:Y:S01]  /*93970*/  HMMA.1688.F32.TF32 R156, R220.reuse, R64, R156 ;  /* 0x00000040dc9c723c */ /* 0x040fe2000008109c */
[----:B------:R-:W-:Y:S01]  /*93980*/  STL.64 [R1+0x160], R168 ;  /* 0x000160a801007387 */ /* 0x000fe20000100a00 */
[----:B------:R-:W-:Y:S05]  /*93990*/  STL.64 [R1+0x168], R170 ;  /* 0x000168aa01007387 */ /* 0x000fea0000100a00 */
[----:B------:R-:W-:Y:S02]  /*939a0*/  STL.64 [R1+0x150], R84 ;  /* 0x0001505401007387 */ /* 0x000fe40000100a00 */
[----:B------:R1:W-:Y:S02]  /*939b0*/  STL.64 [R1+0x158], R86 ;  /* 0x0001585601007387 */ /* 0x0003e40000100a00 */
[C---:B-1----:R-:W-:Y:S04]  /*939c0*/  HMMA.1688.F32.TF32 R84, R220.reuse, R60, R224 ;  /* 0x0000003cdc54723c */ /* 0x042fe800000810e0 */
[----:B------:R-:W-:Y:S01]  /*939d0*/  STL.64 [R1+0x140], R160 ;  /* 0x000140a001007387 */ /* 0x000fe20000100a00 */
[----:B------:R-:W-:Y:S02]  /*939e0*/  STL.64 [R1+0x148], R162 ;  /* 0x000148a201007387 */ /* 0x000fe40000100a00 */
[----:B------:R-:W4:Y:S05]  /*939f0*/  LDL.LU R224, [R1+0x2d0] ;  /* 0x0002d00001e07983 */ /* 0x000f2a0000300800 */
[----:B------:R-:W-:Y:S01]  /*93a00*/  STL.64 [R1+0x130], R156 ;  /* 0x0001309c01007387 */ /* 0x000fe20000100a00 */
[----:B------:R-:W-:Y:S10]  /*93a10*/  STL.64 [R1+0x138], R158 ;  /* 0x0001389e01007387 */ /* 0x000ff40000100a00 */
[----:B------:R-:W-:Y:S01]  /*93a20*/  STL.64 [R1+0x120], R84 ;  /* 0x0001205401007387 */ /* 0x000fe20000100a00 */
[----:B------:R1:W-:Y:S02]  /*93a30*/  STL.64 [R1+0x128], R86 ;  /* 0x0001285601007387 */ /* 0x0003e40000100a00 */
[----:B------:R-:W4:Y:S02]  /*93a40*/  LDL.LU R225, [R1+0x2d4] ;  /* 0x0002d40001e17983 */ /* 0x000f240000300800 */
[----:B------:R-:W4:Y:S01]  /*93a50*/  LDL.LU R226, [R1+0x2d8] ;  /* 0x0002d80001e27983 */ /* 0x000f220000300800 */
[C---:B------:R-:W-:Y:S01]  /*93a60*/  HMMA.1688.F32.TF32 R148, R220.reuse, R52, R148 ;  /* 0x00000034dc94723c */ /* 0x040fe20000081094 */
[----:B------:R-:W4:Y:S07]  /*93a70*/  LDL.LU R227, [R1+0x2dc] ;  /* 0x0002dc0001e37983 */ /* 0x000f2e0000300800 */
[C---:B-1----:R-:W-:Y:S08]  /*93a80*/  HMMA.1688.F32.TF32 R84, R220.reuse, R56, R152 ;  /* 0x00000038dc54723c */ /* 0x042ff00000081098 */
[C---:B------:R-:W-:Y:S11]  /*93a90*/  HMMA.1688.F32.TF32 R144, R220.reuse, R48, R144 ;  /* 0x00000030dc90723c */ /* 0x040ff60000081090 */
[----:B------:R-:W-:Y:S04]  /*93aa0*/  @!UPT UIADD3 URZ, URZ, URZ, URZ ;  /* 0x0000003f3f3ff290 */ /* 0x000fe8000fffe03f */
[----:B------:R-:W-:Y:S01]  /*93ab0*/  STL.64 [R1+0x110], R84 ;  /* 0x0001105401007387 */ /* 0x000fe20000100a00 */
[----:B------:R1:W-:Y:S02]  /*93ac0*/  STL.64 [R1+0x118], R86 ;  /* 0x0001185601007387 */ /* 0x0003e40000100a00 */
[C---:B-1----:R-:W-:Y:S01]  /*93ad0*/  HMMA.1688.F32.TF32 R84, R220.reuse, R28, R140 ;  /* 0x0000001cdc54723c */ /* 0x042fe2000008108c */
[----:B------:R-:W-:Y:S07]  /*93ae0*/  STL.64 [R1+0x100], R148 ;  /* 0x0001009401007387 */ /* 0x000fee0000100a00 */
[C---:B------:R-:W-:Y:S01]  /*93af0*/  HMMA.1688.F32.TF32 R140, R220.reuse, R24, R136 ;  /* 0x00000018dc8c723c */ /* 0x040fe20000081088 */
[----:B------:R-:W-:Y:S02]  /*93b00*/  STL.64 [R1+0x108], R150 ;  /* 0x0001089601007387 */ /* 0x000fe40000100a00 */
[----:B------:R-:W-:Y:S01]  /*93b10*/  STL.64 [R1+0xf0], R144 ;  /* 0x0000f09001007387 */ /* 0x000fe20000100a00 */
[----:B------:R-:W-:Y:S04]  /*93b20*/  STL.64 [R1+0xf8], R146 ;  /* 0x0000f89201007387 */ /* 0x000fe80000100a00 */
[C---:B------:R-:W-:Y:S07]  /*93b30*/  HMMA.1688.F32.TF32 R136, R220.reuse, R20, R248 ;  /* 0x00000014dc88723c */ /* 0x040fee00000810f8 */
[----:B------:R-:W-:Y:S01]  /*93b40*/  STL.64 [R1+0xe0], R84 ;  /* 0x0000e05401007387 */ /* 0x000fe20000100a00 */
[----:B------:R1:W-:Y:S02]  /*93b50*/  STL.64 [R1+0xe8], R86 ;  /* 0x0000e85601007387 */ /* 0x0003e40000100a00 */
[C---:B-1----:R-:W-:Y:S05]  /*93b60*/  HMMA.1688.F32.TF32 R84, R220.reuse, R16, R228 ;  /* 0x00000010dc54723c */ /* 0x042fea00000810e4 */
[----:B------:R-:W-:Y:S01]  /*93b70*/  STL.64 [R1+0xd0], R140 ;  /* 0x0000d08c01007387 */ /* 0x000fe20000100a00 */
[----:B------:R1:W-:Y:S03]  /*93b80*/  STL.64 [R1+0xd8], R142 ;  /* 0x0000d88e01007387 */ /* 0x0003e60000100a00 */
[----:B-1----:R-:W4:Y:S04]  /*93b90*/  LDL R143, [R1+0xc54] ;  /* 0x000c5400018f7983 */ /* 0x002f280000100800 */
[----:B------:R1:W-:Y:S02]  /*93ba0*/  STL.64 [R1+0xc0], R136 ;  /* 0x0000c08801007387 */ /* 0x0003e40000100a00 */
[----:B------:R1:W-:Y:S02]  /*93bb0*/  STL.64 [R1+0xc8], R138 ;  /* 0x0000c88a01007387 */ /* 0x0003e40000100a00 */
[----:B------:R-:W4:Y:S06]  /*93bc0*/  LDL.LU R228, [R1+0x770] ;  /* 0x0007700001e47983 */ /* 0x000f2c0000300800 */
[----:B------:R-:W-:Y:S01]  /*93bd0*/  STL.64 [R1+0xb0], R84 ;  /* 0x0000b05401007387 */ /* 0x000fe20000100a00 */
[----:B------:R2:W-:Y:S02]  /*93be0*/  STL.64 [R1+0xb8], R86 ;  /* 0x0000b85601007387 */ /* 0x0005e40000100a00 */
        /* <DEDUP_REMOVED lines=11> */
[C---:B---3--:R-:W-:Y:S08]  /*93ca0*/  HMMA.1688.F32.TF32 R144, R220.reuse, R12, R236 ;  /* 0x0000000cdc90723c */ /* 0x048ff000000810ec */
[----:B--2---:R-:W-:Y:S01]  /*93cb0*/  HMMA.1688.F32.TF32 R84, R220, R40, R240 ;  /* 0x00000028dc54723c */ /* 0x004fe200000810f0 */
[----:B------:R-:W2:Y:S01]  /*93cc0*/  LDL.LU R236, [R1+0x460] ;  /* 0x0004600001ec7983 */ /* 0x000ea20000300800 */
[----:B------:R-:W-:Y:S01]  /*93cd0*/  MOV R237, R244 ;  /* 0x000000f400ed7202 */ /* 0x000fe20000000f00 */
[----:B------:R-:W-:-:S02]  /*93ce0*/  IMAD.MOV.U32 R238, RZ, RZ, R245 ;  /* 0x000000ffffee7224 */ /* 0x000fc400078e00f5 */
[----:B------:R-:W-:Y:S02]  /*93cf0*/  IMAD.MOV.U32 R239, RZ, RZ, R246 ;  /* 0x000000ffffef7224 */ /* 0x000fe400078e00f6 */
[----:B------:R-:W-:-:S08]  /*93d00*/  MOV R240, R247 ;  /* 0x000000f700f07202 */ /* 0x000fd00000000f00 */
[----:B------:R-:W-:Y:S01]  /*93d10*/  STL.64 [R1+0xa0], R144 ;  /* 0x0000a09001007387 */ /* 0x000fe20000100a00 */
[----:B------:R-:W-:Y:S07]  /*93d20*/  STL.64 [R1+0xa8], R146 ;  /* 0x0000a89201007387 */ /* 0x000fee0000100a00 */
[----:B------:R-:W-:Y:S01]  /*93d30*/  STL.64 [R1+0x90], R84 ;  /* 0x0000905401007387 */ /* 0x000fe20000100a00 */
[----:B------:R1:W-:Y:S03]  /*93d40*/  STL.64 [R1+0x98], R86 ;  /* 0x0000985601007387 */ /* 0x0003e60000100a00 */
[----:B------:R-:W3:Y:S01]  /*93d50*/  LDL.LU R244, [R1+0x4c30] ;  /* 0x004c300001f47983 */ /* 0x000ee20000300800 */
[----:B------:R-:W3:Y:S02]  /*93d60*/  LDL.LU R245, [R1+0x4c2c] ;  /* 0x004c2c0001f57983 */ /* 0x000ee40000300800 */
[----:B------:R-:W3:Y:S02]  /*93d70*/  LDL.LU R246, [R1+0x4c28] ;  /* 0x004c280001f67983 */ /* 0x000ee40000300800 */
[----:B------:R-:W3:Y:S01]  /*93d80*/  LDL.LU R247, [R1+0x4c24] ;  /* 0x004c240001f77983 */ /* 0x000ee20000300800 */
[----:B------:R-:W2:Y:S01]  /*93d90*/  LDL.LU R241, [R1+0x454] ;  /* 0x0004540001f17983 */ /* 0x000ea20000300800 */
[----:B------:R-:W2:Y:S02]  /*93da0*/  LDL.LU R242, [R1+0x458] ;  /* 0x0004580001f27983 */ /* 0x000ea40000300800 */
[----:B------:R-:W2:Y:S01]  /*93db0*/  LDL.LU R243, [R1+0x45c] ;  /* 0x00045c0001f37983 */ /* 0x000ea20000300800 */
[----:B----4-:R-:W-:Y:S11]  /*93dc0*/  HMMA.1688.F32.TF32 R220, R220, R36, R224 ;  /* 0x00000024dcdc723c */ /* 0x010ff600000810e0 */
[----:B------:R-:W-:Y:S11]  /*93dd0*/  @!UPT UIADD3 URZ, URZ, URZ, URZ ;  /* 0x0000003f3f3ff290 */ /* 0x000ff6000fffe03f */
[----:B------:R-:W-:Y:S01]  /*93de0*/  @!UPT UIADD3 URZ, URZ, URZ, URZ ;  /* 0x0000003f3f3ff290 */ /* 0x000fe2000fffe03f */
[----:B------:R-:W-:Y:S01]  /*93df0*/  STL [R1+0x495c], R220 ;  /* 0x00495cdc01007387 */ /* 0x000fe20000100800 */
[----:B------:R-:W-:Y:S02]  /*93e00*/  STL [R1+0x4958], R221 ;  /* 0x004958dd01007387 */ /* 0x000fe40000100800 */
[----:B------:R-:W-:Y:S02]  /*93e10*/  STL [R1+0x4954], R222 ;  /* 0x004954de01007387 */ /* 0x000fe40000100800 */
[----:B------:R-:W-:Y:S01]  /*93e20*/  STL [R1+0x4950], R223 ;  /* 0x004950df01007387 */ /* 0x000fe20000100800 */
[C---:B------:R-:W-:Y:S08]  /*93e30*/  HMMA.1688.F32.TF32 R228, R232.reuse, R76, R228 ;  /* 0x0000004ce8e4723c */ /* 0x040ff000000810e4 */
[C---:B------:R-:W-:Y:S08]  /*93e40*/  HMMA.1688.F32.TF32 R136, R232.reuse, R8, R136 ;  /* 0x00000008e888723c */ /* 0x040ff00000081088 */
[C---:B-1----:R-:W-:Y:S08]  /*93e50*/  HMMA.1688.F32.TF32 R84, R232.reuse, R4, R248 ;  /* 0x00000004e854723c */ /* 0x042ff000000810f8 */
[C---:B---3--:R-:W-:Y:S01]  /*93e60*/  HMMA.1688.F32.TF32 R224, R232.reuse, R80, R244 ;  /* 0x00000050e8e0723c */ /* 0x048fe200000810f4 */
[----:B------:R-:W-:Y:S04]  /*93e70*/  LDS R245, [R2+0x47080] ;  /* 0x0470800002f57984 */ /* 0x000fe80000000800 */
[----:B------:R1:W-:Y:S04]  /*93e80*/  LDS R247, [R2+0x47480] ;  /* 0x0474800002f77984 */ /* 0x0003e80000000800 */
[----:B------:R-:W-:Y:S04]  /*93e90*/  LDS R244, [R143+0x47080] ;  /* 0x047080008ff47984 */ /* 0x000fe80000000800 */
[----:B------:R-:W3:Y:S10]  /*93ea0*/  LDS R246, [R143+0x47480] ;  /* 0x047480008ff67984 */ /* 0x000ef40000000800 */
[----:B------:R-:W-:Y:S01]  /*93eb0*/  STL [R1+0x496c], R224 ;  /* 0x00496ce001007387 */ /* 0x000fe20000100800 */
[----:B------:R-:W-:Y:S02]  /*93ec0*/  STL [R1+0x4968], R225 ;  /* 0x004968e101007387 */ /* 0x000fe40000100800 */
[----:B------:R-:W-:Y:S02]  /*93ed0*/  STL [R1+0x4964], R226 ;  /* 0x004964e201007387 */ /* 0x000fe40000100800 */
[----:B------:R-:W-:Y:S01]  /*93ee0*/  STL [R1+0x4960], R227 ;  /* 0x004960e301007387 */ /* 0x000fe20000100800 */
[----:B-1----:R-:W4:Y:S01]  /*93ef0*/  LDL.LU R2, [R1+0x4c20] ;  /* 0x004c200001027983 */ /* 0x002f220000300800 */
[----:B------:R-:W-:Y:S02]  /*93f00*/  STL [R1+0x497c], R228 ;  /* 0x00497ce401007387 */ /* 0x000fe40000100800 */
[----:B------:R-:W-:Y:S02]  /*93f10*/  STL [R1+0x4978], R229 ;  /* 0x004978e501007387 */ /* 0x000fe40000100800 */
[----:B------:R-:W-:Y:S01]  /*93f20*/  STL [R1+0x4974], R230 ;  /* 0x004974e601007387 */ /* 0x000fe20000100800 */
[----:B------:R-:W-:Y:S01]  /*93f30*/  STL [R1+0x4970], R231 ;  /* 0x004970e701007387 */ /* 0x000fe20000100800 */
[----:B------:R-:W-:Y:S02]  /*93f40*/  STL.64 [R1+0x480], R136 ;  /* 0x0004808801007387 */ /* 0x000fe40000100a00 */
[----:B------:R2:W-:Y:S02]  /*93f50*/  STL.64 [R1+0x488], R138 ;  /* 0x0004888a01007387 */ /* 0x0005e40000100a00 */
[----:B--2---:R-:W-:Y:S01]  /*93f60*/  HMMA.1688.F32.TF32 R136, R232, R44, R236 ;  /* 0x0000002ce888723c */ /* 0x004fe200000810ec */
[----:B------:R-:W-:Y:S01]  /*93f70*/  IMAD.MOV.U32 R231, RZ, RZ, R87 ;  /* 0x000000ffffe77224 */ /* 0x000fe200078e0057 */
[----:B------:R-:W-:Y:S01]  /*93f80*/  MOV R230, R86 ;  /* 0x0000005600e67202 */ /* 0x000fe20000000f00 */
[----:B------:R-:W-:-:S02]  /*93f90*/  IMAD.MOV.U32 R229, RZ, RZ, R85 ;  /* 0x000000ffffe57224 */ /* 0x000fc400078e0055 */
[----:B------:R-:W-:Y:S01]  /*93fa0*/  IMAD.MOV.U32 R228, RZ, RZ, R84 ;  /* 0x000000ffffe47224 */ /* 0x000fe200078e0054 */
[----:B------:R-:W-:Y:S01]  /*93fb0*/  STL [R1+0x498c], R231 ;  /* 0x00498ce701007387 */ /* 0x000fe20000100800 */
[----:B------:R-:W-:Y:S02]  /*93fc0*/  STL [R1+0x4988], R230 ;  /* 0x004988e601007387 */ /* 0x000fe40000100800 */
[----:B------:R-:W-:Y:S02]  /*93fd0*/  STL [R1+0x4984], R229 ;  /* 0x004984e501007387 */ /* 0x000fe40000100800 */
[----:B------:R-:W-:Y:S01]  /*93fe0*/  STL [R1+0x4980], R228 ;  /* 0x004980e401007387 */ /* 0x000fe20000100800 */
[----:B------:R-:W-:Y:S11]  /*93ff0*/  HMMA.1688.F32.TF32 R84, R232, R32, R240 ;  /* 0x00000020e854723c */ /* 0x000ff600000810f0 */
[----:B------:R1:W-:Y:S01]  /*94000*/  STL.64 [R1+0x460], R136 ;  /* 0x0004608801007387 */ /* 0x0003e20000100a00 */
[----:B------:R2:W-:Y:S02]  /*94010*/  STL.64 [R1+0x468], R138 ;  /* 0x0004688a01007387 */ /* 0x0005e40000100a00 */
        /* <DEDUP_REMOVED lines=16> */
[----:B-1----:R-:W4:Y:S02]  /*94120*/  LDL.LU R136, [R1+0x3d0] ;  /* 0x0003d00001887983 */ /* 0x002f240000300800 */
[----:B------:R-:W4:Y:S01]  /*94130*/  LDL.LU R137, [R1+0x3d4] ;  /* 0x0003d40001897983 */ /* 0x000f220000300800 */
[----:B--2---:R-:W4:Y:S01]  /*94140*/  LDL.LU R138, [R1+0x3d8] ;  /* 0x0003d800018a7983 */ /* 0x004f220000300800 */
[----:B------:R-:W4:Y:S02]  /*94150*/  LDL.LU R139, [R1+0x3dc] ;  /* 0x0003dc00018b7983 */ /* 0x000f240000300800 */
        /* <DEDUP_REMOVED lines=24> */
[----:B------:R-:W-:Y:S01]  /*942e0*/  IMAD.MOV.U32 R224, RZ, RZ, R84 ;  /* 0x000000ffffe07224 */ /* 0x000fe200078e0054 */
[----:B------:R-:W-:Y:S01]  /*942f0*/  MOV R225, R85 ;  /* 0x0000005500e17202 */ /* 0x000fe20000000f00 */
[----:B------:R-:W-:-:S02]  /*94300*/  IMAD.MOV.U32 R226, RZ, RZ, R86 ;  /* 0x000000ffffe27224 */ /* 0x000fc400078e0056 */
[----:B------:R-:W-:-:S05]  /*94310*/  IMAD.MOV.U32 R227, RZ, RZ, R87 ;  /* 0x000000ffffe37224 */ /* 0x000fca00078e0057 */
[----:B------:R1:W-:Y:S01]  /*94320*/  STL [R1+0x499c], R227 ;  /* 0x00499ce301007387 */ /* 0x0003e20000100800 */
[----:B------:R1:W-:Y:S02]  /*94330*/  STL [R1+0x4998], R226 ;  /* 0x004998e201007387 */ /* 0x0003e40000100800 */
[----:B------:R1:W-:Y:S02]  /*94340*/  STL [R1+0x4994], R225 ;  /* 0x004994e101007387 */ /* 0x0003e40000100800 */
[----:B------:R1:W-:Y:S01]  /*94350*/  STL [R1+0x4990], R224 ;  /* 0x004990e001007387 */ /* 0x0003e20000100800 */
[C---:B---3--:R-:W-:Y:S11]  /*94360*/  HMMA.1688.F32.TF32 R84, R232.reuse, R132, R164 ;  /* 0x00000084e854723c */ /* 0x048ff600000810a4 */
[----:B------:R-:W-:Y:S11]  /*94370*/  @!UPT UIADD3 URZ, URZ, URZ, URZ ;  /* 0x0000003f3f3ff290 */ /* 0x000ff6000fffe03f */
[----:B------:R-:W-:Y:S02]  /*94380*/  @!UPT UIADD3 URZ, URZ, URZ, URZ ;  /* 0x0000003f3f3ff290 */ /* 0x000fe4000fffe03f */
[----:B------:R-:W-:Y:S01]  /*94390*/  MOV R231, R84 ;  /* 0x0000005400e77202 */ /* 0x000fe20000000f00 */
[----:B------:R-:W-:Y:S02]  /*943a0*/  IMAD.MOV.U32 R230, RZ, RZ, R85 ;  /* 0x000000ffffe67224 */ /* 0x000fe400078e0055 */
[----:B------:R-:W-:Y:S01]  /*943b0*/  IMAD.MOV.U32 R229, RZ, RZ, R86 ;  /* 0x000000ffffe57224 */ /* 0x000fe200078e0056 */
[----:B------:R-:W-:Y:S02]  /*943c0*/  MOV R228, R87 ;  /* 0x0000005700e47202 */ /* 0x000fe40000000f00 */
[C---:B--2---:R-:W-:Y:S03]  /*943d0*/  HMMA.1688.F32.TF32 R84, R232.reuse, R128, R160 ;  /* 0x00000080e854723c */ /* 0x044fe600000810a0 */
[----:B------:R2:W-:Y:S11]  /*943e0*/  STL [R1+0x49ac], R228 ;  /* 0x0049ace401007387 */ /* 0x0005f60000100800 */
[----:B------:R-:W-:Y:S10]  /*943f0*/  @!UPT UIADD3 URZ, URZ, URZ, URZ ;  /* 0x0000003f3f3ff290 */ /* 0x000ff4000fffe03f */
[----:B-1----:R-:W-:Y:S02]  /*94400*/  IMAD.MOV.U32 R227, RZ, RZ, R84 ;  /* 0x000000ffffe37224 */ /* 0x002fe400078e0054 */
[----:B------:R-:W-:Y:S01]  /*94410*/  IMAD.MOV.U32 R226, RZ, RZ, R85 ;  /* 0x000000ffffe27224 */ /* 0x000fe200078e0055 */
[----:B------:R-:W-:Y:S01]  /*94420*/  MOV R225, R86 ;  /* 0x0000005600e17202 */ /* 0x000fe20000000f00 */
[----:B------:R-:W-:Y:S02]  /*94430*/  IMAD.MOV.U32 R224, RZ, RZ, R87 ;  /* 0x000000ffffe07224 */ /* 0x000fe400078e0057 */
[C---:B------:R-:W-:Y:S01]  /*94440*/  HMMA.1688.F32.TF32 R84, R232.reuse, R124, R156 ;  /* 0x0000007ce854723c */ /* 0x040fe2000008109c */
[----:B------:R1:W-:Y:S01]  /*94450*/  STL [R1+0x49a8], R229 ;  /* 0x0049a8e501007387 */ /* 0x0003e20000100800 */
[----:B------:R3:W-:Y:S02]  /*94460*/  STL [R1+0x49a4], R231 ;  /* 0x0049a4e701007387 */ /* 0x0007e40000100800 */
[----:B------:R1:W-:Y:S11]  /*94470*/  STL [R1+0x49a0], R230 ;  /* 0x0049a0e601007387 */ /* 0x0003f60000100800 */
[----:B------:R-:W-:Y:S09]  /*94480*/  @!UPT UIADD3 URZ, URZ, URZ, URZ ;  /* 0x0000003f3f3ff290 */ /* 0x000ff2000fffe03f */
[----:B--2---:R-:W-:Y:S01]  /*94490*/  IMAD.MOV.U32 R228, RZ, RZ, R84 ;  /* 0x000000ffffe47224 */ /* 0x004fe200078e0054 */
[----:B-1----:R-:W-:Y:S01]  /*944a0*/  MOV R229, R85 ;  /* 0x0000005500e57202 */ /* 0x002fe20000000f00 */
[----:B---3--:R-:W-:Y:S02]  /*944b0*/  IMAD.MOV.U32 R231, RZ, RZ, R86 ;  /* 0x000000ffffe77224 */ /* 0x008fe400078e0056 */
[----:B------:R-:W-:Y:S02]  /*944c0*/  IMAD.MOV.U32 R230, RZ, RZ, R87 ;  /* 0x000000ffffe67224 */ /* 0x000fe400078e0057 */
[C---:B------:R-:W-:Y:S08]  /*944d0*/  HMMA.1688.F32.TF32 R84, R232.reuse, R120, R152 ;  /* 0x00000078e854723c */ /* 0x040ff00000081098 */
[C---:B------:R-:W-:Y:S11]  /*944e0*/  HMMA.1688.F32.TF32 R144, R232.reuse, R112, R144 ;  /* 0x00000070e890723c */ /* 0x040ff60000081090 */
[----:B------:R-:W-:Y:S05]  /*944f0*/  @!UPT UIADD3 URZ, URZ, URZ, URZ ;  /* 0x0000003f3f3ff290 */ /* 0x000fea000fffe03f */
[----:B------:R-:W-:Y:S01]  /*94500*/  MOV R220, R84 ;  /* 0x0000005400dc7202 */ /* 0x000fe20000000f00 */
[----:B------:R-:W-:Y:S02]  /*94510*/  IMAD.MOV.U32 R221, RZ, RZ, R85 ;  /* 0x000000ffffdd7224 */ /* 0x000fe400078e0055 */
[----:B------:R-:W-:Y:S01]  /*94520*/  IMAD.MOV.U32 R222, RZ, RZ, R86 ;  /* 0x000000ffffde7224 */ /* 0x000fe200078e0056 */
[----:B------:R-:W-:Y:S02]  /*94530*/  MOV R223, R87 ;  /* 0x0000005700df7202 */ /* 0x000fe40000000f00 */
[C---:B------:R-:W-:Y:S01]  /*94540*/  HMMA.1688.F32.TF32 R84, R232.reuse, R116, R148 ;  /* 0x00000074e854723c */ /* 0x040fe20000081094 */
[----:B------:R-:W-:Y:S07]  /*94550*/  STL [R1+0x49b0], R227 ;  /* 0x0049b0e301007387 */ /* 0x000fee0000100800 */
[C---:B------:R-:W-:Y:S11]  /*94560*/  HMMA.1688.F32.TF32 R140, R232.reuse, R108, R140 ;  /* 0x0000006ce88c723c */ /* 0x040ff6000008108c */
[----:B------:R-:W-:Y:S04]  /*94570*/  @!UPT UIADD3 URZ, URZ, URZ, URZ ;  /* 0x0000003f3f3ff290 */ /* 0x000fe8000fffe03f */
[----:B------:R-:W-:Y:S01]  /*94580*/  STL.64 [R1+0x400], R84 ;  /* 0x0004005401007387 */ /* 0x000fe20000100a00 */
[----:B------:R4:W-:Y:S02]  /*94590*/  STL.64 [R1+0x408], R86 ;  /* 0x0004085601007387 */ /* 0x0009e40000100a00 */
[C---:B----4-:R-:W-:Y:S01]  /*945a0*/  HMMA.1688.F32.TF32 R84, R232.reuse, R104, R136 ;  /* 0x00000068e854723c */ /* 0x050fe20000081088 */
[----:B------:R-:W-:Y:S01]  /*945b0*/  STL.64 [R1+0x3f0], R144 ;  /* 0x0003f09001007387 */ /* 0x000fe20000100a00 */
[----:B------:R-:W-:Y:S06]  /*945c0*/  STL.64 [R1+0x3f8], R146 ;  /* 0x0003f89201007387 */ /* 0x000fec0000100a00 */
[C---:B------:R-:W-:Y:S01]  /*945d0*/  HMMA.1688.F32.TF32 R136, R232.reuse, R100, R248 ;  /* 0x00000064e888723c */ /* 0x040fe200000810f8 */
[----:B------:R-:W-:Y:S01]  /*945e0*/  STL.64 [R1+0x3e0], R140 ;  /* 0x0003e08c01007387 */ /* 0x000fe20000100a00 */
[----:B------:R1:W-:Y:S06]  /*945f0*/  STL.64 [R1+0x3e8], R142 ;  /* 0x0003e88e01007387 */ /* 0x0003ec0000100a00 */
[C---:B-1----:R-:W-:Y:S07]  /*94600*/  HMMA.1688.F32.TF32 R140, R232.reuse, R96, R236 ;  /* 0x00000060e88c723c */ /* 0x042fee00000810ec */
[----:B------:R-:W-:Y:S01]  /*94610*/  STL.64 [R1+0x3d0], R84 ;  /* 0x0003d05401007387 */ /* 0x000fe20000100a00 */
[----:B------:R1:W-:Y:S02]  /*94620*/  STL.64 [R1+0x3d8], R86 ;  /* 0x0003d85601007387 */ /* 0x0003e40000100a00 */
[C---:B-1----:R-:W-:Y:S05]  /*94630*/  HMMA.1688.F32.TF32 R84, R232.reuse, R92, R240 ;  /* 0x0000005ce854723c */ /* 0x042fea00000810f0 */
[----:B------:R1:W-:Y:S01]  /*94640*/  STL.64 [R1+0x3c0], R136 ;  /* 0x0003c08801007387 */ /* 0x0003e20000100a00 */
[----:B------:R2:W-:Y:S03]  /*94650*/  STL.64 [R1+0x3c8], R138 ;  /* 0x0003c88a01007387 */ /* 0x0005e60000100a00 */
[----:B-1----:R-:W3:Y:S04]  /*94660*/  LDL.LU R136, [R1+0x2b0] ;  /* 0x0002b00001887983 */ /* 0x002ee80000300800 */
[----:B------:R-:W-:Y:S02]  /*94670*/  STL.64 [R1+0x3b0], R140 ;  /* 0x0003b08c01007387 */ /* 0x000fe40000100a00 */
[----:B------:R-:W-:Y:S08]  /*94680*/  STL.64 [R1+0x3b8], R142 ;  /* 0x0003b88e01007387 */ /* 0x000ff00000100a00 */
[----:B------:R1:W-:Y:S01]  /*94690*/  STL.64 [R1+0x3a0], R84 ;  /* 0x0003a05401007387 */ /* 0x0003e20000100a00 */
[----:B------:R4:W-:Y:S02]  /*946a0*/  STL.64 [R1+0x3a8], R86 ;  /* 0x0003a85601007387 */ /* 0x0009e40000100a00 */
[----:B------:R-:W3:Y:S02]  /*946b0*/  LDL.LU R137, [R1+0x2b4] ;  /* 0x0002b40001897983 */ /* 0x000ee40000300800 */
[----:B--2---:R-:W3:Y:S01]  /*946c0*/  LDL.LU R138, [R1+0x2b8] ;  /* 0x0002b800018a7983 */ /* 0x004ee20000300800 */
[----:B------:R-:W3:Y:S01]  /*946d0*/  LDL.LU R139, [R1+0x2bc] ;  /* 0x0002bc00018b7983 */ /* 0x000ee20000300800 */
        /* <DEDUP_REMOVED lines=40> */
[----:B-1----:R-:W3:Y:S02]  /*94960*/  LDL.LU R84, [R1+0x340] ;  /* 0x0003400001547983 */ /* 0x002ee40000300800 */
[----:B------:R-:W3:Y:S02]  /*94970*/  LDL.LU R85, [R1+0x344] ;  /* 0x0003440001557983 */ /* 0x000ee40000300800 */
[----:B----4-:R-:W4:Y:S01]  /*94980*/  LDL.LU R86, [R1+0x348] ;  /* 0x0003480001567983 */ /* 0x010f220000300800 */
        /* <DEDUP_REMOVED lines=26> */
[C---:B---3--:R-:W-:Y:S08]  /*94b30*/  HMMA.1688.F32.TF32 R172, R232.reuse, R88, R172 ;  /* 0x00000058e8ac723c */ /* 0x048ff000000810ac */
[C---:B------:R-:W-:Y:S08]  /*94b40*/  HMMA.1688.F32.TF32 R212, R232.reuse, R68, R212 ;  /* 0x00000044e8d4723c */ /* 0x040ff000000810d4 */
[C---:B------:R-:W-:Y:S08]  /*94b50*/  HMMA.1688.F32.TF32 R240, R232.reuse, R64, R240 ;  /* 0x00000040e8f0723c */ /* 0x040ff000000810f0 */
[C---:B------:R-:W-:Y:S08]  /*94b60*/  HMMA.1688.F32.TF32 R248, R232.reuse, R60, R248 ;  /* 0x0000003ce8f8723c */ /* 0x040ff000000810f8 */
[C---:B----4-:R-:W-:Y:S01]  /*94b70*/  HMMA.1688.F32.TF32 R84, R232.reuse, R56, R84 ;  /* 0x00000038e854723c */ /* 0x050fe20000081054 */
[----:B------:R-:W-:Y:S01]  /*94b80*/  STL.64 [R1+0x390], R172 ;  /* 0x000390ac01007387 */ /* 0x000fe20000100a00 */
[----:B------:R1:W-:Y:S03]  /*94b90*/  STL.64 [R1+0x398], R174 ;  /* 0x000398ae01007387 */ /* 0x0003e60000100a00 */
[----:B-1----:R-:W2:Y:S01]  /*94ba0*/  LDL.LU.64 R174, [R1+0x4c18] ;  /* 0x004c180001ae7983 */ /* 0x002ea20000300a00 */
[----:B------:R-:W3:Y:S02]  /*94bb0*/  LDL.LU.64 R172, [R1+0x4c10] ;  /* 0x004c100001ac7983 */ /* 0x000ee40000300a00 */
[----:B------:R-:W-:Y:S02]  /*94bc0*/  STL.64 [R1+0x380], R216 ;  /* 0x000380d801007387 */ /* 0x000fe40000100a00 */
[----:B------:R1:W-:Y:S02]  /*94bd0*/  STL.64 [R1+0x388], R218 ;  /* 0x000388da01007387 */ /* 0x0003e40000100a00 */
[----:B-1----:R-:W4:Y:S01]  /*94be0*/  LDL.LU.64 R218, [R1+0x4c08] ;  /* 0x004c080001da7983 */ /* 0x002f220000300a00 */
[----:B------:R-:W4:Y:S02]  /*94bf0*/  LDL.LU.64 R216, [R1+0x4c00] ;  /* 0x004c000001d87983 */ /* 0x000f240000300a00 */
        /* <DEDUP_REMOVED lines=9> */
[----:B------:R1:W-:Y:S02]  /*94c90*/  STL.64 [R1+0x350], R248 ;  /* 0x000350f801007387 */ /* 0x0003e40000100a00 */
[----:B------:R1:W-:Y:S02]  /*94ca0*/  STL.64 [R1+0x358], R250 ;  /* 0x000358fa01007387 */ /* 0x0003e40000100a00 */
[----:B-1----:R-:W2:Y:S01]  /*94cb0*/  LDL.LU R248, [R1+0x700] ;  /* 0x0007000001f87983 */ /* 0x002ea20000300800 */
[----:B------:R-:W2:Y:S02]  /*94cc0*/  LDL.LU R249, [R1+0x704] ;  /* 0x0007040001f97983 */ /* 0x000ea40000300800 */
[----:B------:R-:W2:Y:S02]  /*94cd0*/  LDL.LU R250, [R1+0x708] ;  /* 0x0007080001fa7983 */ /* 0x000ea40000300800 */
[----:B------:R-:W2:Y:S01]  /*94ce0*/  LDL.LU R251, [R1+0x70c] ;  /* 0x00070c0001fb7983 */ /* 0x000ea20000300800 */
[----:B------:R-:W-:Y:S01]  /*94cf0*/  STL.64 [R1+0x340], R84 ;  /* 0x0003405401007387 */ /* 0x000fe20000100a00 */
[----:B------:R1:W-:Y:S02]  /*94d00*/  STL.64 [R1+0x348], R86 ;  /* 0x0003485601007387 */ /* 0x0003e40000100a00 */
[C---:B-1----:R-:W-:Y:S08]  /*94d10*/  HMMA.1688.F32.TF32 R84, R232.reuse, R48, R204 ;  /* 0x00000030e854723c */ /* 0x042ff000000810cc */
[C---:B------:R-:W-:Y:S01]  /*94d20*/  HMMA.1688.F32.TF32 R168, R232.reuse, R28, R168 ;  /* 0x0000001ce8a8723c */ /* 0x040fe200000810a8 */
[----:B------:R-:W-:Y:S01]  /*94d30*/  STL.64 [R1+0x330], R208 ;  /* 0x000330d001007387 */ /* 0x000fe20000100a00 */
[----:B------:R-:W-:Y:S06]  /*94d40*/  STL.64 [R1+0x338], R210 ;  /* 0x000338d201007387 */ /* 0x000fec0000100a00 */
        /* <DEDUP_REMOVED lines=15> */
[----:B------:R-:W3:Y:S05]  /*94e40*/  LDL.LU R136, [R1+0x6f0] ;  /* 0x0006f00001887983 */ /* 0x000eea0000300800 */
[----:B------:R-:W-:Y:S01]  /*94e50*/  STL.64 [R1+0x2c0], R152 ;  /* 0x0002c09801007387 */ /* 0x000fe20000100a00 */
[----:B------:R-:W-:Y:S09]  /*94e60*/  STL.64 [R1+0x2c8], R154 ;  /* 0x0002c89a01007387 */ /* 0x000ff20000100a00 */
[----:B------:R-:W-:Y:S01]  /*94e70*/  STL.64 [R1+0x2b0], R84 ;  /* 0x0002b05401007387 */ /* 0x000fe20000100a00 */
[----:B------:R1:W-:Y:S02]  /*94e80*/  STL.64 [R1+0x2b8], R86 ;  /* 0x0002b85601007387 */ /* 0x0003e40000100a00 */
[----:B------:R-:W3:Y:S02]  /*94e90*/  LDL.LU R137, [R1+0x6f4] ;  /* 0x0006f40001897983 */ /* 0x000ee40000300800 */
[----:B------:R-:W3:Y:S01]  /*94ea0*/  LDL.LU R138, [R1+0x6f8] ;  /* 0x0006f800018a7983 */ /* 0x000ee20000300800 */
[----:B------:R-:W3:Y:S01]  /*94eb0*/  LDL.LU R139, [R1+0x6fc] ;  /* 0x0006fc00018b7983 */ /* 0x000ee20000300800 */
[----:B------:R-:W-:Y:S01]  /*94ec0*/  HMMA.1688.F32.TF32 R232, R232, R36, R148 ;  /* 0x00000024e8e8723c */ /* 0x000fe20000081094 */
[----:B------:R-:W4:Y:S07]  /*94ed0*/  LDL.LU R227, [R1+0xc50] ;  /* 0x000c500001e37983 */ /* 0x000f2e0000300800 */
[C---:B-1----:R-:W-:Y:S08]  /*94ee0*/  HMMA.1688.F32.TF32 R84, R244.reuse, R8, R140 ;  /* 0x00000008f454723c */ /* 0x042ff0000008108c */
[C---:B------:R-:W-:Y:S08]  /*94ef0*/  HMMA.1688.F32.TF32 R236, R244.reuse, R80, R236 ;  /* 0x00000050f4ec723c */ /* 0x040ff000000810ec */
[----:B------:R-:W-:Y:S01]  /*94f00*/  HMMA.1688.F32.TF32 R144, R244, R76, R144 ;  /* 0x0000004cf490723c */ /* 0x000fe20000081090 */
[----:B------:R1:W-:Y:S01]  /*94f10*/  STL.64 [R1+0x4840], R234 ;  /* 0x004840ea01007387 */ /* 0x0003e20000100a00 */
[----:B------:R1:W-:Y:S06]  /*94f20*/  STL.64 [R1+0x4838], R232 ;  /* 0x004838e801007387 */ /* 0x0003ec0000100a00 */
[----:B-1----:R-:W-:-:S02]  /*94f30*/  IMAD.MOV.U32 R235, RZ, RZ, R84 ;  /* 0x000000ffffeb7224 */ /* 0x002fc400078e0054 */
[----:B------:R-:W-:Y:S01]  /*94f40*/  IMAD.MOV.U32 R234, RZ, RZ, R85 ;  /* 0x000000ffffea7224 */ /* 0x000fe200078e0055 */
[----:B------:R-:W-:Y:S01]  /*94f50*/  MOV R233, R86 ;  /* 0x0000005600e97202 */ /* 0x000fe20000000f00 */
[----:B------:R-:W-:-:S03]  /*94f60*/  IMAD.MOV.U32 R232, RZ, RZ, R87 ;  /* 0x000000ffffe87224 */ /* 0x000fc600078e0057 */
[----:B------:R1:W-:Y:S01]  /*94f70*/  STL.64 [R1+0x4850], R238 ;  /* 0x004850ee01007387 */ /* 0x0003e20000100a00 */
[----:B------:R1:W-:Y:S07]  /*94f80*/  STL.64 [R1+0x4848], R236 ;  /* 0x004848ec01007387 */ /* 0x0003ee0000100a00 */
[----:B------:R-:W-:Y:S02]  /*94f90*/  STL.64 [R1+0x2a0], R144 ;  /* 0x0002a09001007387 */ /* 0x000fe40000100a00 */
[----:B------:R-:W-:Y:S01]  /*94fa0*/  STL.64 [R1+0x2a8], R146 ;  /* 0x0002a89201007387 */ /* 0x000fe20000100a00 */
[----:B------:R-:W-:Y:S01]  /*94fb0*/  STL [R1+0x4934], R232 ;  /* 0x004934e801007387 */ /* 0x000fe20000100800 */
[----:B------:R-:W-:Y:S02]  /*94fc0*/  STL [R1+0x4930], R234 ;  /* 0x004930ea01007387 */ /* 0x000fe40000100800 */
[----:B------:R-:W-:Y:S02]  /*94fd0*/  STL [R1+0x492c], R235 ;  /* 0x00492ceb01007387 */ /* 0x000fe40000100800 */
[----:B------:R-:W-:Y:S01]  /*94fe0*/  STL [R1+0x4928], R233 ;  /* 0x004928e901007387 */ /* 0x000fe20000100800 */
[----:B--2---:R-:W-:Y:S01]  /*94ff0*/  HMMA.1688.F32.TF32 R84, R244, R4, R248 ;  /* 0x00000004f454723c */ /* 0x004fe200000810f8 */
[----:B------:R-:W2:Y:S01]  /*95000*/  LDL.LU R248, [R1+0x520] ;  /* 0x0005200001f87983 */ /* 0x000ea20000300800 */
[----:B------:R-:W2:Y:S02]  /*95010*/  LDL.LU R249, [R1+0x524] ;  /* 0x0005240001f97983 */ /* 0x000ea40000300800 */
[----:B------:R-:W2:Y:S02]  /*95020*/  LDL.LU R250, [R1+0x528] ;  /* 0x0005280001fa7983 */ /* 0x000ea40000300800 */
[----:B------:R-:W2:Y:S11]  /*95030*/  LDL.LU R251, [R1+0x52c] ;  /* 0x00052c0001fb7983 */ /* 0x000eb60000300800 */
[----:B------:R-:W-:Y:S07]  /*95040*/  @!UPT UIADD3 URZ, URZ, URZ, URZ ;  /* 0x0000003f3f3ff290 */ /* 0x000fee000fffe03f */
[----:B-1----:R-:W-:Y:S01]  /*95050*/  IMAD.MOV.U32 R239, RZ, RZ, R84 ;  /* 0x000000ffffef7224 */ /* 0x002fe200078e0054 */
[----:B------:R-:W-:Y:S01]  /*95060*/  MOV R238, R85 ;  /* 0x0000005500ee7202 */ /* 0x000fe20000000f00 */
[----:B------:R-:W-:Y:S02]  /*95070*/  IMAD.MOV.U32 R237, RZ, RZ, R86 ;  /* 0x000000ffffed7224 */ /* 0x000fe400078e0056 */
[----:B------:R-:W-:Y:S01]  /*95080*/  IMAD.MOV.U32 R236, RZ, RZ, R87 ;  /* 0x000000ffffec7224 */ /* 0x000fe200078e0057 */
[----:B------:R-:W-:-:S04]  /*95090*/  MOV R148, R241 ;  /* 0x000000f100947202 */ /* 0x000fc80000000f00 */
[----:B------:R-:W-:Y:S01]  /*950a0*/  STL [R1+0x4944], R236 ;  /* 0x004944ec01007387 */ /* 0x000fe20000100800 */
[----:B------:R-:W-:Y:S02]  /*950b0*/  STL [R1+0x4940], R237 ;  /* 0x004940ed01007387 */ /* 0x000fe40000100800 */
[----:B------:R-:W-:Y:S02]  /*950c0*/  STL [R1+0x493c], R238 ;  /* 0x00493cee01007387 */ /* 0x000fe40000100800 */
[----:B------:R-:W-:Y:S01]  /*950d0*/  STL [R1+0x4938], R239 ;  /* 0x004938ef01007387 */ /* 0x000fe20000100800 */
[----:B------:R-:W2:Y:S01]  /*950e0*/  LDL.LU R241, [R1+0x4bd8] ;  /* 0x004bd80001f17983 */ /* 0x000ea20000300800 */
[----:B------:R-:W-:Y:S02]  /*950f0*/  IMAD.MOV.U32 R149, RZ, RZ, R242 ;  /* 0x000000ffff957224 */ /* 0x000fe400078e00f2 */
[----:B------:R-:W-:Y:S01]  /*95100*/  IMAD.MOV.U32 R150, RZ, RZ, R243 ;  /* 0x000000ffff967224 */ /* 0x000fe200078e00f3 */
[C---:B---3--:R-:W-:Y:S11]  /*95110*/  HMMA.1688.F32.TF32 R84, R244.reuse, R44, R136 ;  /* 0x0000002cf454723c */ /* 0x048ff60000081088 */
[----:B------:R-:W-:Y:S11]  /*95120*/  @!UPT UIADD3 URZ, URZ, URZ, URZ ;  /* 0x0000003f3f3ff290 */ /* 0x000ff6000fffe03f */
[----:B------:R-:W-:Y:S01]  /*95130*/  @!UPT UIADD3 URZ, URZ, URZ, URZ ;  /* 0x0000003f3f3ff290 */ /* 0x000fe2000fffe03f */
[----:B------:R-:W-:Y:S01]  /*95140*/  STL.64 [R1+0x540], R84 ;  /* 0x0005405401007387 */ /* 0x000fe20000100a00 */
[----:B------:R2:W-:Y:S02]  /*95150*/  STL.64 [R1+0x548], R86 ;  /* 0x0005485601007387 */ /* 0x0005e40000100a00 */
[----:B------:R-:W2:Y:S02]  /*95160*/  LDL.LU R242, [R1+0x4bd4] ;  /* 0x004bd40001f27983 */ /* 0x000ea40000300800 */
[----:B------:R-:W2:Y:S01]  /*95170*/  LDL.LU R243, [R1+0x4bd0] ;  /* 0x004bd00001f37983 */ /* 0x000ea20000300800 */
[----:B------:R-:W3:Y:S01]  /*95180*/  LDL.LU R151, [R1+0x51c] ;  /* 0x00051c0001977983 */ /* 0x000ee20000300800 */
[----:B------:R-:W3:Y:S02]  /*95190*/  LDL.LU R136, [R1+0x6e0] ;  /* 0x0006e00001887983 */ /* 0x000ee40000300800 */
[----:B------:R-:W3:Y:S02]  /*951a0*/  LDL.LU R137, [R1+0x6e4] ;  /* 0x0006e40001897983 */ /* 0x000ee40000300800 */
[----:B------:R-:W3:Y:S01]  /*951b0*/  LDL.LU R138, [R1+0x6e8] ;  /* 0x0006e800018a7983 */ /* 0x000ee20000300800 */
[----:B------:R-:W3:Y:S01]  /*951c0*/  LDL.LU R139, [R1+0x6ec] ;  /* 0x0006ec00018b7983 */ /* 0x000ee20000300800 */
[----:B--2---:R-:W-:Y:S03]  /*951d0*/  HMMA.1688.F32.TF32 R84, R244, R32, R240 ;  /* 0x00000020f454723c */ /* 0x004fe600000810f0 */
[----:B------:R-:W-:Y:S04]  /*951e0*/  LDS R240, [R252+0x47800] ;  /* 0x04780000fcf07984 */ /* 0x000fe80000000800 */
[----:B------:R-:W-:Y:S04]  /*951f0*/  LDS R242, [R252+0x47c00] ;  /* 0x047c0000fcf27984 */ /* 0x000fe80000000800 */
[----:B----4-:R-:W-:Y:S04]  /*95200*/  LDS R241, [R227+0x47800] ;  /* 0x04780000e3f17984 */ /* 0x010fe80000000800 */
[----:B------:R-:W1:Y:S08]  /*95210*/  LDS R243, [R227+0x47c00] ;  /* 0x047c0000e3f37984 */ /* 0x000e700000000800 */
[----:B------:R2:W-:Y:S01]  /*95220*/  STL.64 [R1+0x538], R86 ;  /* 0x0005385601007387 */ /* 0x0005e20000100a00 */
        /* <DEDUP_REMOVED lines=8> */
[----:B------:R-:W-:Y:S01]  /*952b0*/  IMAD.MOV.U32 R233, RZ, RZ, R85 ;  /* 0x000000ffffe97224 */ /* 0x000fe200078e0055 */
[----:B------:R-:W-:-:S02]  /*952c0*/  MOV R235, R84 ;  /* 0x0000005400eb7202 */ /* 0x000fc40000000f00 */
[C---:B--2---:R-:W-:Y:S02]  /*952d0*/  HMMA.1688.F32.TF32 R84, R244.reuse, R132, R248 ;  /* 0x00000084f454723c */ /* 0x044fe400000810f8 */
[----:B------:R2:W-:Y:S01]  /*952e0*/  STL [R1+0x494c], R233 ;  /* 0x00494ce901007387 */ /* 0x0005e20000100800 */
[----:B------:R1:W-:Y:S02]  /*952f0*/  STL [R1+0x4948], R235 ;  /* 0x004948eb01007387 */ /* 0x0003e40000100800 */
[----:B------:R-:W4:Y:S02]  /*95300*/  LDL.LU R248, [R1+0x4d0] ;  /* 0x0004d00001f87983 */ /* 0x000f240000300800 */
[----:B------:R-:W4:Y:S01]  /*95310*/  LDL.LU R249, [R1+0x4d4] ;  /* 0x0004d40001f97983 */ /* 0x000f220000300800 */
[----:B------:R-:W4:Y:S01]  /*95320*/  LDL.LU R250, [R1+0x4d8] ;  /* 0x0004d80001fa7983 */ /* 0x000f220000300800 */
[----:B------:R-:W4:Y:S11]  /*95330*/  LDL.LU R251, [R1+0x4dc] ;  /* 0x0004dc0001fb7983 */ /* 0x000f360000300800 */
[----:B------:R-:W-:Y:S04]  /*95340*/  @!UPT UIADD3 URZ, URZ, URZ, URZ ;  /* 0x0000003f3f3ff290 */ /* 0x000fe8000fffe03f */
[----:B------:R-:W-:Y:S01]  /*95350*/  IMAD.MOV.U32 R238, RZ, RZ, R84 ;  /* 0x000000ffffee7224 */ /* 0x000fe200078e0054 */
[----:B------:R-:W-:Y:S01]  /*95360*/  MOV R239, R85 ;  /* 0x0000005500ef7202 */ /* 0x000fe20000000f00 */
[----:B------:R-:W-:Y:S02]  /*95370*/  IMAD.MOV.U32 R232, RZ, RZ, R86 ;  /* 0x000000ffffe87224 */ /* 0x000fe400078e0056 */
[----:B------:R-:W-:Y:S02]  /*95380*/  IMAD.MOV.U32 R234, RZ, RZ, R87 ;  /* 0x000000ffffea7224 */ /* 0x000fe400078e0057 */
[C---:B---3--:R-:W-:Y:S11]  /*95390*/  HMMA.1688.F32.TF32 R84, R244.reuse, R128, R148 ;  /* 0x00000080f454723c */ /* 0x048ff60000081094 */
[----:B------:R-:W-:Y:S11]  /*953a0*/  @!UPT UIADD3 URZ, URZ, URZ, URZ ;  /* 0x0000003f3f3ff290 */ /* 0x000ff6000fffe03f */
[----:B------:R-:W-:Y:S02]  /*953b0*/  @!UPT UIADD3 URZ, URZ, URZ, URZ ;  /* 0x0000003f3f3ff290 */ /* 0x000fe4000fffe03f */
[----:B--2---:R-:W-:Y:S01]  /*953c0*/  MOV R233, R84 ;  /* 0x0000005400e97202 */ /* 0x004fe20000000f00 */
[----:B-1----:R-:W-:Y:S02]  /*953d0*/  IMAD.MOV.U32 R235, RZ, RZ, R85 ;  /* 0x000000ffffeb7224 */ /* 0x002fe400078e0055 */
[----:B------:R-:W-:Y:S01]  /*953e0*/  IMAD.MOV.U32 R236, RZ, RZ, R86 ;  /* 0x000000ffffec7224 */ /* 0x000fe200078e0056 */
[----:B------:R-:W-:Y:S02]  /*953f0*/  MOV R237, R87 ;  /* 0x0000005700ed7202 */ /* 0x000fe40000000f00 */
[C---:B------:R-:W-:Y:S11]  /*95400*/  HMMA.1688.F32.TF32 R84, R244.reuse, R124, R136 ;  /* 0x0000007cf454723c */ /* 0x040ff60000081088 */
[----:B------:R-:W-:Y:S11]  /*95410*/  @!UPT UIADD3 URZ, URZ, URZ, URZ ;  /* 0x0000003f3f3ff290 */ /* 0x000ff6000fffe03f */
[----:B------:R-:W-:Y:S01]  /*95420*/  @!UPT UIADD3 URZ, URZ, URZ, URZ ;  /* 0x0000003f3f3ff290 */ /* 0x000fe2000fffe03f */
[----:B------:R4:W-:Y:S01]  /*95430*/  STL.64 [R1+0x500], R84 ;  /* 0x0005005401007387 */ /* 0x0009e20000100a00 */
[----:B------:R-:W2:Y:S02]  /*95440*/  LDL.LU R136, [R1+0x4c0] ;  /* 0x0004c00001887983 */ /* 0x000ea40000300800 */
[----:B------:R-:W2:Y:S02]  /*95450*/  LDL.LU R137, [R1+0x4c4] ;  /* 0x0004c40001897983 */ /* 0x000ea40000300800 */
[----:B------:R-:W2:Y:S01]  /*95460*/  LDL.LU R138, [R1+0x4c8] ;  /* 0x0004c800018a7983 */ /* 0x000ea20000300800 */
[----:B------:R-:W2:Y:S01]  /*95470*/  LDL.LU R139, [R1+0x4cc] ;  /* 0x0004cc00018b7983 */ /* 0x000ea20000300800 */
[----:B------:R-:W-:Y:S02]  /*95480*/  IMAD.MOV.U32 R77, RZ, RZ, R86 ;  /* 0x000000ffff4d7224 */ /* 0x000fe400078e0056 */
[----:B------:R-:W-:Y:S02]  /*95490*/  IMAD.MOV.U32 R76, RZ, RZ, R87 ;  /* 0x000000ffff4c7224 */ /* 0x000fe400078e0057 */
[C---:B----4-:R-:W-:Y:S01]  /*954a0*/  HMMA.1688.F32.TF32 R84, R244.reuse, R120, R140 ;  /* 0x00000078f454723c */ /* 0x050fe2000008108c */
[----:B------:R-:W3:Y:S01]  /*954b0*/  LDL.LU R140, [R1+0x4b0] ;  /* 0x0004b000018c7983 */ /* 0x000ee20000300800 */
[----:B------:R-:W3:Y:S02]  /*954c0*/  LDL.LU R141, [R1+0x4b4] ;  /* 0x0004b400018d7983 */ /* 0x000ee40000300800 */
[----:B------:R-:W3:Y:S11]  /*954d0*/  LDL.LU R142, [R1+0x4b8] ;  /* 0x0004b800018e7983 */ /* 0x000ef60000300800 */
[----:B------:R-:W-:Y:S09]  /*954e0*/  @!UPT UIADD3 URZ, URZ, URZ, URZ ;  /* 0x0000003f3f3ff290 */ /* 0x000ff2000fffe03f */
[----:B------:R-:W-:Y:S01]  /*954f0*/  MOV R129, R84 ;  /* 0x0000005400817202 */ /* 0x000fe20000000f00 */
[----:B------:R-:W-:Y:S02]  /*95500*/  IMAD.MOV.U32 R128, RZ, RZ, R85 ;  /* 0x000000ffff807224 */ /* 0x000fe400078e0055 */
[----:B------:R-:W-:Y:S01]  /*95510*/  IMAD.MOV.U32 R121, RZ, RZ, R86 ;  /* 0x000000ffff797224 */ /* 0x000fe200078e0056 */
[----:B------:R-:W-:Y:S02]  /*95520*/  MOV R120, R87 ;  /* 0x0000005700787202 */ /* 0x000fe40000000f00 */
[C---:B------:R-:W-:Y:S01]  /*95530*/  HMMA.1688.F32.TF32 R84, R244.reuse, R116, R144 ;  /* 0x00000074f454723c */ /* 0x040fe20000081090 */
[----:B------:R-:W-:Y:S02]  /*95540*/  IMAD.MOV.U32 R143, RZ, RZ, R2 ;  /* 0x000000ffff8f7224 */ /* 0x000fe400078e0002 */
[----:B------:R-:W-:Y:S01]  /*95550*/  STL [R1+0x47c8], R120 ;  /* 0x0047c87801007387 */ /* 0x000fe20000100800 */
[----:B------:R-:W-:Y:S02]  /*95560*/  STL [R1+0x47c4], R121 ;  /* 0x0047c47901007387 */ /* 0x000fe40000100800 */
[----:B------:R-:W-:Y:S02]  /*95570*/  STL [R1+0x47c0], R128 ;  /* 0x0047c08001007387 */ /* 0x000fe40000100800 */
[----:B------:R-:W-:Y:S11]  /*95580*/  STL [R1+0x47bc], R129 ;  /* 0x0047bc8101007387 */ /* 0x000ff60000100800 */
[----:B------:R-:W-:Y:S05]  /*95590*/  @!UPT UIADD3 URZ, URZ, URZ, URZ ;  /* 0x0000003f3f3ff290 */ /* 0x000fea000fffe03f */
[----:B------:R-:W-:Y:S01]  /*955a0*/  IMAD.MOV.U32 R2, RZ, RZ, R87 ;  /* 0x000000ffff027224 */ /* 0x000fe200078e0057 */
[----:B------:R-:W-:Y:S01]  /*955b0*/  MOV R125, R85 ;  /* 0x00000055007d7202 */ /* 0x000fe20000000f00 */
[----:B------:R-:W-:Y:S01]  /*955c0*/  IMAD.MOV.U32 R124, RZ, RZ, R84 ;  /* 0x000000ffff7c7224 */ /* 0x000fe200078e0054 */
[----:B------:R1:W-:Y:S02]  /*955d0*/  STL [R1+0x4e8], R86 ;  /* 0x0004e85601007387 */ /* 0x0003e40000100800 */
[----:B------:R-:W-:Y:S02]  /*955e0*/  STL [R1+0x47d4], R2 ;  /* 0x0047d40201007387 */ /* 0x000fe40000100800 */
[----:B------:R-:W-:Y:S01]  /*955f0*/  STL [R1+0x47d0], R125 ;  /* 0x0047d07d01007387 */ /* 0x000fe20000100800 */
[----:B------:R-:W-:Y:S01]  /*95600*/  STL [R1+0x47cc], R124 ;  /* 0x0047cc7c01007387 */ /* 0x000fe20000100800 */
[C---:B-1----:R-:W-:Y:S03]  /*95610*/  HMMA.1688.F32.TF32 R84, R244.reuse, R112, R248 ;  /* 0x00000070f454723c */ /* 0x042fe600000810f8 */
[----:B------:R-:W4:Y:S01]  /*95620*/  LDL.LU R248, [R1+0x4a0] ;  /* 0x0004a00001f87983 */ /* 0x000f220000300800 */
[----:B------:R-:W4:Y:S02]  /*95630*/  LDL.LU R249, [R1+0x4a4] ;  /* 0x0004a40001f97983 */ /* 0x000f240000300800 */
[----:B------:R-:W4:Y:S02]  /*95640*/  LDL.LU R250, [R1+0x4a8] ;  /* 0x0004a80001fa7983 */ /* 0x000f240000300800 */
[----:B------:R-:W4:Y:S11]  /*95650*/  LDL.LU R251, [R1+0x4ac] ;  /* 0x0004ac0001fb7983 */ /* 0x000f360000300800 */
[----:B------:R-:W-:Y:S05]  /*95660*/  @!UPT UIADD3 URZ, URZ, URZ, URZ ;  /* 0x0000003f3f3ff290 */ /* 0x000fea000fffe03f */
[----:B------:R-:W-:Y:S01]  /*95670*/  IMAD.MOV.U32 R117, RZ, RZ, R84 ;  /* 0x000000ffff757224 */ /* 0x000fe200078e0054 */
[----:B------:R-:W-:Y:S01]  /*95680*/  MOV R116, R85 ;  /* 0x0000005500747202 */ /* 0x000fe20000000f00 */
[----:B------:R-:W-:Y:S02]  /*95690*/  IMAD.MOV.U32 R113, RZ, RZ, R86 ;  /* 0x000000ffff717224 */ /* 0x000fe400078e0056 */
        /* <DEDUP_REMOVED lines=10> */
[----:B------:R-:W-:Y:S01]  /*95740*/  MOV R132, R84 ;  /* 0x0000005400847202 */ /* 0x000fe20000000f00 */
[----:B------:R-:W-:-:S02]  /*95750*/  IMAD.MOV.U32 R133, RZ, RZ, R85 ;  /* 0x000000ffff857224 */ /* 0x000fc400078e0055 */
[----:B------:R-:W-:Y:S01]  /*95760*/  IMAD.MOV.U32 R109, RZ, RZ, R86 ;  /* 0x000000ffff6d7224 */ /* 0x000fe200078e0056 */
[----:B------:R-:W-:-:S05]  /*95770*/  MOV R108, R87 ;  /* 0x00000057006c7202 */ /* 0x000fca0000000f00 */
[----:B------:R-:W-:Y:S01]  /*95780*/  STL [R1+0x47f4], R108 ;  /* 0x0047f46c01007387 */ /* 0x000fe20000100800 */
[----:B------:R1:W-:Y:S02]  /*95790*/  STL [R1+0x47f0], R109 ;  /* 0x0047f06d01007387 */ /* 0x0003e40000100800 */
[----:B------:R1:W-:Y:S02]  /*957a0*/  STL [R1+0x47ec], R133 ;  /* 0x0047ec8501007387 */ /* 0x0003e40000100800 */
        /* <DEDUP_REMOVED lines=13> */
[----:B------:R3:W-:Y:S02]  /*95880*/  STL [R1+0x4800], R105 ;  /* 0x0048006901007387 */ /* 0x0007e40000100800 */
[----:B------:R1:W-:Y:S02]  /*95890*/  STL [R1+0x47fc], R33 ;  /* 0x0047fc2101007387 */ /* 0x0003e40000100800 */
        /* <DEDUP_REMOVED lines=15> */
[----:B--2---:R-:W-:Y:S03]  /*95990*/  HMMA.1688.F32.TF32 R84, R244, R96, R136 ;  /* 0x00000060f454723c */ /* 0x004fe60000081088 */
        /* <DEDUP_REMOVED lines=8> */
[----:B------:R-:W2:Y:S01]  /*95a20*/  LDL.LU R136, [R1+0x680] ;  /* 0x0006800001887983 */ /* 0x000ea20000300800 */
[----:B------:R-:W2:Y:S02]  /*95a30*/  LDL.LU R137, [R1+0x684] ;  /* 0x0006840001897983 */ /* 0x000ea40000300800 */
[----:B------:R-:W2:Y:S02]  /*95a40*/  LDL.LU R138, [R1+0x688] ;  /* 0x00068800018a7983 */ /* 0x000ea40000300800 */
[----:B------:R-:W2:Y:S04]  /*95a50*/  LDL.LU R139, [R1+0x68c] ;  /* 0x00068c00018b7983 */ /* 0x000ea80000300800 */
[----:B------:R-:W-:Y:S01]  /*95a60*/  MOV R4, R84 ;  /* 0x0000005400047202 */ /* 0x000fe20000000f00 */
[----:B------:R-:W-:-:S02]  /*95a70*/  IMAD.MOV.U32 R5, RZ, RZ, R85 ;  /* 0x000000ffff057224 */ /* 0x000fc400078e0055 */
[----:B------:R-:W-:Y:S01]  /*95a80*/  IMAD.MOV.U32 R97, RZ, RZ, R86 ;  /* 0x000000ffff617224 */ /* 0x000fe200078e0056 */
[----:B------:R-:W-:Y:S02]  /*95a90*/  MOV R96, R87 ;  /* 0x0000005700607202 */ /* 0x000fe40000000f00 */
[C---:B------:R-:W-:Y:S03]  /*95aa0*/  HMMA.1688.F32.TF32 R84, R244.reuse, R92, R148 ;  /* 0x0000005cf454723c */ /* 0x040fe60000081094 */
[----:B------:R-:W-:Y:S11]  /*95ab0*/  STL [R1+0x4824], R96 ;  /* 0x0048246001007387 */ /* 0x000ff60000100800 */
[----:B------:R-:W-:Y:S10]  /*95ac0*/  @!UPT UIADD3 URZ, URZ, URZ, URZ ;  /* 0x0000003f3f3ff290 */ /* 0x000ff4000fffe03f */
[----:B------:R-:W-:Y:S02]  /*95ad0*/  IMAD.MOV.U32 R128, RZ, RZ, R84 ;  /* 0x000000ffff807224 */ /* 0x000fe400078e0054 */
[----:B------:R-:W-:Y:S01]  /*95ae0*/  IMAD.MOV.U32 R129, RZ, RZ, R85 ;  /* 0x000000ffff817224 */ /* 0x000fe200078e0055 */
[----:B------:R-:W-:Y:S01]  /*95af0*/  MOV R93, R86 ;  /* 0x00000056005d7202 */ /* 0x000fe20000000f00 */
[----:B------:R-:W-:Y:S01]  /*95b00*/  IMAD.MOV.U32 R92, RZ, RZ, R87 ;  /* 0x000000ffff5c7224 */ /* 0x000fe200078e0057 */
[----:B------:R1:W-:Y:S01]  /*95b10*/  STL [R1+0x4820], R97 ;  /* 0x0048206101007387 */ /* 0x0003e20000100800 */
[----:B------:R1:W-:Y:S02]  /*95b20*/  STL [R1+0x481c], R5 ;  /* 0x00481c0501007387 */ /* 0x0003e40000100800 */
[----:B------:R1:W-:Y:S02]  /*95b30*/  STL [R1+0x4818], R4 ;  /* 0x0048180401007387 */ /* 0x0003e40000100800 */
[----:B------:R-:W-:Y:S01]  /*95b40*/  STL [R1+0x4830], R93 ;  /* 0x0048305d01007387 */ /* 0x000fe20000100800 */
[----:B------:R-:W-:Y:S01]  /*95b50*/  STL [R1+0x482c], R129 ;  /* 0x00482c8101007387 */ /* 0x000fe20000100800 */
[----:B------:R1:W-:Y:S01]  /*95b60*/  STL [R1+0x4828], R128 ;  /* 0x0048288001007387 */ /* 0x0003e20000100800 */
        /* <DEDUP_REMOVED lines=28> */
[----:B------:R-:W-:Y:S01]  /*95d30*/  MOV R80, R84 ;  /* 0x0000005400507202 */ /* 0x000fe20000000f00 */
[----:B------:R-:W-:-:S02]  /*95d40*/  IMAD.MOV.U32 R81, RZ, RZ, R85 ;  /* 0x000000ffff517224 */ /* 0x000fc400078e0055 */
        /* <DEDUP_REMOVED lines=12> */
[C---:B------:R-:W-:Y:S01]  /*95e10*/  HMMA.1688.F32.TF32 R84, R244.reuse, R64, R136 ;  /* 0x00000040f454723c */ /* 0x040fe20000081088 */
        /* <DEDUP_REMOVED lines=8> */
[----:B------:R-:W-:Y:S02]  /*95ea0*/  IMAD.MOV.U32 R124, RZ, RZ, R87 ;  /* 0x000000ffff7c7224 */ /* 0x000fe400078e0057 */
        /* <DEDUP_REMOVED lines=47> */
[----:B------:R-:W-:Y:S02]  /*961a0*/  IMAD.MOV.U32 R141, RZ, RZ, R123 ;  /* 0x000000ffff8d7224 */ /* 0x000fe400078e007b */
[----:B------:R-:W-:Y:S01]  /*961b0*/  IMAD.MOV.U32 R142, RZ, RZ, R126 ;  /* 0x000000ffff8e7224 */ /* 0x000fe200078e007e */
[----:B------:R-:W-:Y:S01]  /*961c0*/  MOV R143, R127 ;  /* 0x0000007f008f7202 */ /* 0x000fe20000000f00 */
[----:B------:R-:W-:-:S02]  /*961d0*/  IMAD.MOV.U32 R144, RZ, RZ, R130 ;  /* 0x000000ffff907224 */ /* 0x000fc400078e0082 */
[----:B------:R-:W-:Y:S11]  /*961e0*/  IMAD.MOV.U32 R145, RZ, RZ, R131 ;  /* 0x000000ffff917224 */ /* 0x000ff600078e0083 */
[----:B------:R-:W-:Y:S05]  /*961f0*/  @!UPT UIADD3 URZ, URZ, URZ, URZ ;  /* 0x0000003f3f3ff290 */ /* 0x000fea000fffe03f */
[----:B------:R-:W-:Y:S01]  /*96200*/  MOV R97, R84 ;  /* 0x0000005400617202 */ /* 0x000fe20000000f00 */
[----:B------:R-:W-:Y:S02]  /*96210*/  IMAD.MOV.U32 R5, RZ, RZ, R85 ;  /* 0x000000ffff057224 */ /* 0x000fe400078e0055 */
[----:B------:R-:W-:Y:S01]  /*96220*/  IMAD.MOV.U32 R4, RZ, RZ, R86 ;  /* 0x000000ffff047224 */ /* 0x000fe200078e0056 */
[----:B------:R-:W-:Y:S02]  /*96230*/  MOV R100, R87 ;  /* 0x0000005700647202 */ /* 0x000fe40000000f00 */
        /* <DEDUP_REMOVED lines=8> */
[----:B---3--:R-:W-:Y:S07]  /*962c0*/  HMMA.1688.F32.TF32 R84, R244, R16, R248 ;  /* 0x00000010f454723c */ /* 0x008fee00000810f8 */
[----:B------:R-:W-:Y:S01]  /*962d0*/  IMAD.MOV.U32 R248, RZ, RZ, R114 ;  /* 0x000000fffff87224 */ /* 0x000fe200078e0072 */
[----:B------:R-:W-:Y:S01]  /*962e0*/  MOV R249, R115 ;  /* 0x0000007300f97202 */ /* 0x000fe20000000f00 */
[----:B------:R-:W2:Y:S01]  /*962f0*/  LDL.LU R114, [R1+0x4bcc] ;  /* 0x004bcc0001727983 */ /* 0x000ea20000300800 */
[----:B------:R-:W2:Y:S02]  /*96300*/  LDL.LU R115, [R1+0x4bc8] ;  /* 0x004bc80001737983 */ /* 0x000ea40000300800 */
[----:B------:R-:W-:-:S02]  /*96310*/  IMAD.MOV.U32 R250, RZ, RZ, R118 ;  /* 0x000000fffffa7224 */ /* 0x000fc400078e0076 */
[----:B------:R-:W-:Y:S01]  /*96320*/  IMAD.MOV.U32 R251, RZ, RZ, R119 ;  /* 0x000000fffffb7224 */ /* 0x000fe200078e0077 */
[----:B------:R-:W3:Y:S01]  /*96330*/  LDL.LU R118, [R1+0x4bc4] ;  /* 0x004bc40001767983 */ /* 0x000ee20000300800 */
[----:B------:R-:W3:Y:S02]  /*96340*/  LDL.LU R119, [R1+0x4bc0] ;  /* 0x004bc00001777983 */ /* 0x000ee40000300800 */
        /* <DEDUP_REMOVED lines=11> */
[----:B------:R-:W-:-:S02]  /*96400*/  IMAD.MOV.U32 R29, RZ, RZ, R84 ;  /* 0x000000ffff1d7224 */ /* 0x000fc400078e0054 */
[----:B------:R-:W2:Y:S02]  /*96410*/  LDL.LU R47, [R1+0x4b90] ;  /* 0x004b9000012f7983 */ /* 0x000ea40000300800 */
[----:B------:R-:W-:Y:S01]  /*96420*/  IMAD.MOV.U32 R28, RZ, RZ, R85 ;  /* 0x000000ffff1c7224 */ /* 0x000fe200078e0055 */
[----:B------:R-:W2:Y:S01]  /*96430*/  LDL.LU R84, [R1+0x2e0] ;  /* 0x0002e00001547983 */ /* 0x000ea20000300800 */
[----:B------:R-:W-:Y:S01]  /*96440*/  MOV R25, R86 ;  /* 0x0000005600197202 */ /* 0x000fe20000000f00 */
[----:B------:R-:W2:Y:S02]  /*96450*/  LDL.LU R85, [R1+0x2e4] ;  /* 0x0002e40001557983 */ /* 0x000ea40000300800 */
[----:B------:R-:W-:Y:S01]  /*96460*/  IMAD.MOV.U32 R24, RZ, RZ, R87 ;  /* 0x000000ffff187224 */ /* 0x000fe200078e0057 */
        /* <DEDUP_REMOVED lines=22> */
[----:B--2---:R-:W-:Y:S01]  /*965d0*/  MOV R167, R10 ;  /* 0x0000000a00a77202 */ /* 0x004fe20000000f00 */
[----:B---3--:R-:W-:Y:S02]  /*965e0*/  IMAD.MOV.U32 R166, RZ, RZ, R11 ;  /* 0x000000ffffa67224 */ /* 0x008fe400078e000b */
        /* <DEDUP_REMOVED lines=8> */
[C---:B------:R-:W-:Y:S08]  /*96670*/  HMMA.1688.F32.TF32 R84, R244.reuse, R12, R84 ;  /* 0x0000000cf454723c */ /* 0x040ff00000081054 */
[C---:B------:R-:W-:Y:S08]  /*96680*/  HMMA.1688.F32.TF32 R208, R244.reuse, R40, R208 ;  /* 0x00000028f4d0723c */ /* 0x040ff000000810d0 */
[----:B----4-:R-:W-:Y:S01]  /*96690*/  HMMA.1688.F32.TF32 R244, R244, R36, R204 ;  /* 0x00000024f4f4723c */ /* 0x010fe200000810cc */
        /* <DEDUP_REMOVED lines=9> */
[----:B------:R-:W-:Y:S02]  /*96730*/  IMAD.MOV.U32 R139, RZ, RZ, R0 ;  /* 0x000000ffff8b7224 */ /* 0x000fe400078e0000 */
[----:B------:R-:W-:Y:S01]  /*96740*/  IMAD.MOV.U32 R128, RZ, RZ, R86 ;  /* 0x000000ffff807224 */ /* 0x000fe200078e0056 */
[----:B------:R-:W-:Y:S02]  /*96750*/  MOV R96, R87 ;  /* 0x0000005700607202 */ /* 0x000fe40000000f00 */
[----:B------:R-:W-:Y:S01]  /*96760*/  MOV R93, R84 ;  /* 0x00000054005d7202 */ /* 0x000fe20000000f00 */
[----:B------:R-:W-:Y:S01]  /*96770*/  IMAD.MOV.U32 R129, RZ, RZ, R85 ;  /* 0x000000ffff817224 */ /* 0x000fe200078e0055 */
[----:B------:R-:W4:Y:S01]  /*96780*/  LDL.LU.64 R86, [R1+0x4b60] ;  /* 0x004b600001567983 */ /* 0x000f220000300a00 */
[----:B------:R-:W4:Y:S01]  /*96790*/  LDL.LU.64 R84, [R1+0x4b58] ;  /* 0x004b580001547983 */ /* 0x000f220000300a00 */
[----:B------:R-:W-:Y:S01]  /*967a0*/  MOV R17, R210 ;  /* 0x000000d200117202 */ /* 0x000fe20000000f00 */
[----:B------:R-:W-:-:S02]  /*967b0*/  IMAD.MOV.U32 R16, RZ, RZ, R211 ;  /* 0x000000ffff107224 */ /* 0x000fc400078e00d3 */
[----:B------:R-:W-:Y:S02]  /*967c0*/  IMAD.MOV.U32 R21, RZ, RZ, R208 ;  /* 0x000000ffff157224 */ /* 0x000fe400078e00d0 */
[----:B------:R-:W-:Y:S01]  /*967d0*/  IMAD.MOV.U32 R20, RZ, RZ, R209 ;  /* 0x000000ffff147224 */ /* 0x000fe200078e00d1 */
[----:B------:R-:W4:Y:S01]  /*967e0*/  LDL.LU.64 R210, [R1+0x4b50] ;  /* 0x004b500001d27983 */ /* 0x000f220000300a00 */
[----:B------:R-:W4:Y:S02]  /*967f0*/  LDL.LU.64 R208, [R1+0x4b48] ;  /* 0x004b480001d07983 */ /* 0x000f240000300a00 */
[----:B------:R-:W4:Y:S02]  /*96800*/  LDL.LU R40, [R1+0xc54] ;  /* 0x000c540001287983 */ /* 0x000f240000300800 */
[----:B------:R-:W4:Y:S01]  /*96810*/  LDL.LU R41, [R1+0xc58] ;  /* 0x000c580001297983 */ /* 0x000f220000300800 */
[----:B------:R-:W4:Y:S01]  /*96820*/  LDL.LU.64 R206, [R1+0x4b40] ;  /* 0x004b400001ce7983 */ /* 0x000f220000300a00 */
[----:B------:R-:W-:-:S02]  /*96830*/  IMAD.MOV.U32 R13, RZ, RZ, R244 ;  /* 0x000000ffff0d7224 */ /* 0x000fc400078e00f4 */
[----:B------:R-:W4:Y:S01]  /*96840*/  LDL.LU.64 R204, [R1+0x4b38] ;  /* 0x004b380001cc7983 */ /* 0x000f220000300a00 */
[----:B------:R-:W-:Y:S01]  /*96850*/  MOV R12, R245 ;  /* 0x000000f5000c7202 */ /* 0x000fe20000000f00 */
[----:B------:R-:W-:Y:S02]  /*96860*/  IMAD.MOV.U32 R3, RZ, RZ, R246 ;  /* 0x000000ffff037224 */ /* 0x000fe400078e00f6 */
[----:B------:R-:W-:Y:S01]  /*96870*/  IMAD.MOV.U32 R0, RZ, RZ, R247 ;  /* 0x000000ffff007224 */ /* 0x000fe200078e00f7 */
[----:B--2---:R-:W-:Y:S01]  /*96880*/  MOV R247, R11 ;  /* 0x0000000b00f77202 */ /* 0x004fe20000000f00 */
[----:B---3--:R-:W-:Y:S02]  /*96890*/  IMAD.MOV.U32 R246, RZ, RZ, R10 ;  /* 0x000000fffff67224 */ /* 0x008fe400078e000a */
[----:B------:R-:W-:Y:S01]  /*968a0*/  IMAD.MOV.U32 R245, RZ, RZ, R79 ;  /* 0x000000fffff57224 */ /* 0x000fe200078e004f */
[----:B------:R-:W-:Y:S02]  /*968b0*/  MOV R244, R78 ;  /* 0x0000004e00f47202 */ /* 0x000fe40000000f00 */
[----:B------:R-:W2:Y:S01]  /*968c0*/  LDL.LU R78, [R1+0x4b34] ;  /* 0x004b3400014e7983 */ /* 0x000ea20000300800 */
[----:B------:R-:W2:Y:S02]  /*968d0*/  LDL.LU R79, [R1+0x4b30] ;  /* 0x004b3000014f7983 */ /* 0x000ea40000300800 */
[----:B------:R-:W3:Y:S02]  /*968e0*/  LDL.LU R10, [R1+0x4b2c] ;  /* 0x004b2c00010a7983 */ /* 0x000ee40000300800 */
[----:B------:R-:W3:Y:S01]  /*968f0*/  LDL.LU R11, [R1+0x4b28] ;  /* 0x004b2800010b7983 */ /* 0x000ee20000300800 */
        /* <DEDUP_REMOVED lines=9> */
[----:B------:R-:W-:Y:S01]  /*96990*/  STL.64 [R1+0x70], R244 ;  /* 0x000070f401007387 */ /* 0x000fe20000100a00 */
[----:B------:R-:W-:Y:S02]  /*969a0*/  STL.64 [R1+0x78], R246 ;  /* 0x000078f601007387 */ /* 0x000fe40000100a00 */
[----:B------:R-:W-:Y:S04]  /*969b0*/  LDS R244, [R40+0x47800] ;  /* 0x0478000028f47984 */ /* 0x000fe80000000800 */
[----:B------:R-:W-:Y:S01]  /*969c0*/  LDS R246, [R40+0x47c00] ;  /* 0x047c000028f67984 */ /* 0x000fe20000000800 */
[----:B------:R-:W-:Y:S04]  /*969d0*/  LDS R245, [R41+0x47800] ;  /* 0x0478000029f57984 */ /* 0x000fe80000000800 */
[----:B------:R-:W1:Y:S01]  /*969e0*/  LDS R247, [R41+0x47c00] ;  /* 0x047c000029f77984 */ /* 0x000e620000000800 */
[C---:B--2---:R-:W-:Y:S08]  /*969f0*/  HMMA.1688.F32.TF32 R168, R240.reuse, R78, R168 ;  /* 0x0000004ef0a8723c */ /* 0x044ff000000810a8 */
[C---:B---3--:R-:W-:Y:S11]  /*96a00*/  HMMA.1688.F32.TF32 R164, R240.reuse, R10, R164 ;  /* 0x0000000af0a4723c */ /* 0x048ff600000810a4 */
[----:B------:R-:W-:Y:S04]  /*96a10*/  @!UPT UIADD3 URZ, URZ, URZ, URZ ;  /* 0x0000003f3f3ff290 */ /* 0x000fe8000fffe03f */
[----:B------:R-:W-:Y:S01]  /*96a20*/  STL.64 [R1+0x80], R168 ;  /* 0x000080a801007387 */ /* 0x000fe20000100a00 */
[----:B------:R2:W-:Y:S03]  /*96a30*/  STL.64 [R1+0x88], R170 ;  /* 0x000088aa01007387 */ /* 0x0005e60000100a00 */
[----:B--2---:R-:W2:Y:S01]  /*96a40*/  LDL.LU.64 R170, [R1+0x4b20] ;  /* 0x004b200001aa7983 */ /* 0x004ea20000300a00 */
[----:B------:R-:W2:Y:S03]  /*96a50*/  LDL.LU.64 R168, [R1+0x4b18] ;  /* 0x004b180001a87983 */ /* 0x000ea60000300a00 */
[----:B------:R-:W-:Y:S02]  /*96a60*/  STL.64 [R1+0x230], R164 ;  /* 0x000230a401007387 */ /* 0x000fe40000100a00 */
[----:B------:R3:W-:Y:S02]  /*96a70*/  STL.64 [R1+0x238], R166 ;  /* 0x000238a601007387 */ /* 0x0007e40000100a00 */
[----:B---3--:R-:W3:Y:S01]  /*96a80*/  LDL.LU.64 R166, [R1+0x4b10] ;  /* 0x004b100001a67983 */ /* 0x008ee20000300a00 */
[----:B------:R-:W3:Y:S02]  /*96a90*/  LDL.LU.64 R164, [R1+0x4b08] ;  /* 0x004b080001a47983 */ /* 0x000ee40000300a00 */
[----:B------:R-:W-:Y:S02]  /*96aa0*/  STL.64 [R1+0x220], R160 ;  /* 0x000220a001007387 */ /* 0x000fe40000100a00 */
[----:B------:R4:W-:Y:S02]  /*96ab0*/  STL.64 [R1+0x228], R162 ;  /* 0x000228a201007387 */ /* 0x0009e40000100a00 */
[----:B----4-:R-:W4:Y:S01]  /*96ac0*/  LDL.LU.64 R162, [R1+0x4b00] ;  /* 0x004b000001a27983 */ /* 0x010f220000300a00 */
[----:B------:R-:W4:Y:S02]  /*96ad0*/  LDL.LU.64 R160, [R1+0x4af8] ;  /* 0x004af80001a07983 */ /* 0x000f240000300a00 */
        /* <DEDUP_REMOVED lines=28> */
[C---:B--2---:R-:W-:Y:S08]  /*96ca0*/  HMMA.1688.F32.TF32 R140, R240.reuse, R106, R140 ;  /* 0x0000006af08c723c */ /* 0x044ff0000008108c */
[C---:B---3--:R-:W-:Y:S11]  /*96cb0*/  HMMA.1688.F32.TF32 R248, R240.reuse, R114, R248 ;  /* 0x00000072f0f8723c */ /* 0x048ff600000810f8 */
[----:B------:R-:W-:Y:S11]  /*96cc0*/  @!UPT UIADD3 URZ, URZ, URZ, URZ ;  /* 0x0000003f3f3ff290 */ /* 0x000ff6000fffe03f */
[----:B------:R-:W-:Y:S01]  /*96cd0*/  @!UPT UIADD3 URZ, URZ, URZ, URZ ;  /* 0x0000003f3f3ff290 */ /* 0x000fe2000fffe03f */
[----:B------:R-:W-:Y:S01]  /*96ce0*/  STL.64 [R1+0x990], R248 ;  /* 0x000990f801007387 */ /* 0x000fe20000100a00 */
[----:B------:R1:W-:Y:S02]  /*96cf0*/  STL.64 [R1+0x998], R250 ;  /* 0x000998fa01007387 */ /* 0x0003e40000100a00 */
[C---:B-1----:R-:W-:Y:S08]  /*96d00*/  HMMA.1688.F32.TF32 R248, R240.reuse, R110, R136 ;  /* 0x0000006ef0f8723c */ /* 0x042ff00000081088 */
[C---:B------:R-:W-:Y:S08]  /*96d10*/  HMMA.1688.F32.TF32 R136, R240.reuse, R102, R144 ;  /* 0x00000066f088723c */ /* 0x040ff00000081090 */
[C---:B------:R-:W-:Y:S07]  /*96d20*/  HMMA.1688.F32.TF32 R144, R240.reuse, R98, R148 ;  /* 0x00000062f090723c */ /* 0x040fee0000081094 */
[----:B------:R-:W-:Y:S01]  /*96d30*/  STL.64 [R1+0x9f0], R248 ;  /* 0x0009f0f801007387 */ /* 0x000fe20000100a00 */
[----:B------:R-:W-:Y:S02]  /*96d40*/  STL.64 [R1+0x9f8], R250 ;  /* 0x0009f8fa01007387 */ /* 0x000fe40000100a00 */
[----:B------:R-:W-:Y:S02]  /*96d50*/  STL.64 [R1+0x9e0], R140 ;  /* 0x0009e08c01007387 */ /* 0x000fe40000100a00 */
[----:B------:R1:W-:Y:S03]  /*96d60*/  STL.64 [R1+0x9e8], R142 ;  /* 0x0009e88e01007387 */ /* 0x0003e60000100a00 */
[----:B------:R-:W-:Y:S01]  /*96d70*/  STL.64 [R1+0xa10], R136 ;  /* 0x000a108801007387 */ /* 0x000fe20000100a00 */
[----:B------:R2:W-:Y:S01]  /*96d80*/  STL.64 [R1+0xa18], R138 ;  /* 0x000a188a01007387 */ /* 0x0005e20000100a00 */
[C---:B-1----:R-:W-:Y:S08]  /*96d90*/  HMMA.1688.F32.TF32 R140, R240.reuse, R94, R152 ;  /* 0x0000005ef08c723c */ /* 0x042ff00000081098 */
[C---:B--2---:R-:W-:Y:S01]  /*96da0*/  HMMA.1688.F32.TF32 R136, R240.reuse, R90, R156 ;  /* 0x0000005af088723c */ /* 0x044fe2000008109c */
[----:B------:R-:W-:Y:S01]  /*96db0*/  STL.64 [R1+0xa00], R144 ;  /* 0x000a009001007387 */ /* 0x000fe20000100a00 */
[----:B------:R4:W-:Y:S06]  /*96dc0*/  STL.64 [R1+0xa08], R146 ;  /* 0x000a089201007387 */ /* 0x0009ec0000100a00 */
[C---:B----4-:R-:W-:Y:S07]  /*96dd0*/  HMMA.1688.F32.TF32 R144, R240.reuse, R74, R160 ;  /* 0x0000004af090723c */ /* 0x050fee00000810a0 */
[----:B------:R-:W-:Y:S01]  /*96de0*/  STL.64 [R1+0xa60], R140 ;  /* 0x000a608c01007387 */ /* 0x000fe20000100a00 */
[----:B------:R1:W-:Y:S07]  /*96df0*/  STL.64 [R1+0xa68], R142 ;  /* 0x000a688e01007387 */ /* 0x0003ee0000100a00 */
[----:B------:R-:W-:Y:S02]  /*96e00*/  STL.64 [R1+0xa50], R136 ;  /* 0x000a508801007387 */ /* 0x000fe40000100a00 */
[----:B------:R2:W-:Y:S01]  /*96e10*/  STL.64 [R1+0xa58], R138 ;  /* 0x000a588a01007387 */ /* 0x0005e20000100a00 */
[C---:B-1----:R-:W-:Y:S08]  /*96e20*/  HMMA.1688.F32.TF32 R140, R240.reuse, R70, R164 ;  /* 0x00000046f08c723c */ /* 0x042ff000000810a4 */
[----:B--2---:R-:W-:Y:S01]  /*96e30*/  HMMA.1688.F32.TF32 R136, R240, R66, R168 ;  /* 0x00000042f088723c */ /* 0x004fe200000810a8 */
[----:B------:R1:W-:Y:S01]  /*96e40*/  STL.64 [R1+0xa40], R144 ;  /* 0x000a409001007387 */ /* 0x0003e20000100a00 */
[----:B------:R-:W-:Y:S02]  /*96e50*/  STL.64 [R1+0xa48], R146 ;  /* 0x000a489201007387 */ /* 0x000fe40000100a00 */
[----:B------:R-:W-:-:S02]  /*96e60*/  IMAD.MOV.U32 R248, RZ, RZ, R202 ;  /* 0x000000fffff87224 */ /* 0x000fc400078e00ca */
[----:B------:R-:W-:Y:S01]  /*96e70*/  IMAD.MOV.U32 R249, RZ, RZ, R203 ;  /* 0x000000fffff97224 */ /* 0x000fe200078e00cb */
[----:B------:R-:W-:Y:S01]  /*96e80*/  MOV R250, R196 ;  /* 0x000000c400fa7202 */ /* 0x000fe20000000f00 */
[----:B------:R-:W-:Y:S02]  /*96e90*/  IMAD.MOV.U32 R251, RZ, RZ, R197 ;  /* 0x000000fffffb7224 */ /* 0x000fe400078e00c5 */
[----:B------:R-:W-:-:S05]  /*96ea0*/  IMAD.MOV.U32 R148, RZ, RZ, R190 ;  /* 0x000000ffff947224 */ /* 0x000fca00078e00be */
[----:B------:R2:W-:Y:S01]  /*96eb0*/  STL.64 [R1+0xa30], R140 ;  /* 0x000a308c01007387 */ /* 0x0005e20000100a00 */
[----:B------:R3:W-:Y:S02]  /*96ec0*/  STL.64 [R1+0xa38], R142 ;  /* 0x000a388e01007387 */ /* 0x0007e40000100a00 */
[----:B------:R-:W4:Y:S05]  /*96ed0*/  LDL.LU R202, [R1+0x4a80] ;  /* 0x004a800001ca7983 */ /* 0x000f2a0000300800 */
[----:B------:R3:W-:Y:S01]  /*96ee0*/  STL.64 [R1+0xa20], R136 ;  /* 0x000a208801007387 */ /* 0x0007e20000100a00 */
[----:B------:R3:W-:Y:S01]  /*96ef0*/  STL.64 [R1+0xa28], R138 ;  /* 0x000a288a01007387 */ /* 0x0007e20000100a00 */
[----:B------:R-:W4:Y:S02]  /*96f00*/  LDL.LU R203, [R1+0x4a7c] ;  /* 0x004a7c0001cb7983 */ /* 0x000f240000300800 */
[----:B------:R-:W4:Y:S02]  /*96f10*/  LDL.LU R196, [R1+0x4a78] ;  /* 0x004a780001c47983 */ /* 0x000f240000300800 */
[----:B------:R-:W4:Y:S01]  /*96f20*/  LDL.LU R197, [R1+0x4a74] ;  /* 0x004a740001c57983 */ /* 0x000f220000300800 */
[----:B-1----:R-:W-:Y:S01]  /*96f30*/  MOV R144, R194 ;  /* 0x000000c200907202 */ /* 0x002fe20000000f00 */
[----:B--2---:R-:W-:Y:S01]  /*96f40*/  IMAD.MOV.U32 R140, RZ, RZ, R198 ;  /* 0x000000ffff8c7224 */ /* 0x004fe200078e00c6 */
[----:B------:R-:W-:Y:S01]  /*96f50*/  MOV R141, R199 ;  /* 0x000000c7008d7202 */ /* 0x000fe20000000f00 */
[----:B------:R-:W4:Y:S01]  /*96f60*/  LDL.LU R198, [R1+0x4a70] ;  /* 0x004a700001c67983 */ /* 0x000f220000300800 */
[----:B------:R-:W4:Y:S02]  /*96f70*/  LDL.LU R199, [R1+0x4a6c] ;  /* 0x004a6c0001c77983 */ /* 0x000f240000300800 */
[----:B---3--:R-:W-:-:S02]  /*96f80*/  IMAD.MOV.U32 R142, RZ, RZ, R192 ;  /* 0x000000ffff8e7224 */ /* 0x008fc400078e00c0 */
[----:B------:R-:W-:Y:S01]  /*96f90*/  IMAD.MOV.U32 R143, RZ, RZ, R193 ;  /* 0x000000ffff8f7224 */ /* 0x000fe200078e00c1 */
[----:B------:R-:W2:Y:S01]  /*96fa0*/  LDL.LU R192, [R1+0x4a68] ;  /* 0x004a680001c07983 */ /* 0x000ea20000300800 */
[----:B------:R-:W2:Y:S02]  /*96fb0*/  LDL.LU R193, [R1+0x4a64] ;  /* 0x004a640001c17983 */ /* 0x000ea40000300800 */
[----:B------:R-:W2:Y:S02]  /*96fc0*/  LDL.LU R194, [R1+0x4a60] ;  /* 0x004a600001c27983 */ /* 0x000ea40000300800 */
[----:B------:R-:W-:Y:S02]  /*96fd0*/  IMAD.MOV.U32 R145, RZ, RZ, R195 ;  /* 0x000000ffff917224 */ /* 0x000fe400078e00c3 */
[----:B------:R-:W-:Y:S01]  /*96fe0*/  IMAD.MOV.U32 R146, RZ, RZ, R188 ;  /* 0x000000ffff927224 */ /* 0x000fe200078e00bc */
[----:B------:R-:W2:Y:S01]  /*96ff0*/  LDL.LU R195, [R1+0x4a5c] ;  /* 0x004a5c0001c37983 */ /* 0x000ea20000300800 */
[----:B------:R-:W3:Y:S01]  /*97000*/  LDL.LU R188, [R1+0x4a58] ;  /* 0x004a580001bc7983 */ /* 0x000ee20000300800 */
[----:B------:R-:W-:Y:S01]  /*97010*/  MOV R147, R189 ;  /* 0x000000bd00937202 */ /* 0x000fe20000000f00 */
[----:B------:R-:W-:Y:S01]  /*97020*/  IMAD.MOV.U32 R149, RZ, RZ, R191 ;  /* 0x000000ffff957224 */ /* 0x000fe200078e00bf */
[----:B------:R-:W3:Y:S01]  /*97030*/  LDL.LU R189, [R1+0x4a54] ;  /* 0x004a540001bd7983 */ /* 0x000ee20000300800 */
[----:B------:R-:W3:Y:S02]  /*97040*/  LDL.LU R190, [R1+0x4a50] ;  /* 0x004a500001be7983 */ /* 0x000ee40000300800 */
[----:B------:R-:W3:Y:S01]  /*97050*/  LDL.LU R191, [R1+0x4a4c] ;  /* 0x004a4c0001bf7983 */ /* 0x000ee20000300800 */
[----:B------:R-:W-:Y:S01]  /*97060*/  MOV R150, R184 ;  /* 0x000000b800967202 */ /* 0x000fe20000000f00 */
[----:B------:R-:W-:Y:S01]  /*97070*/  IMAD.MOV.U32 R151, RZ, RZ, R185 ;  /* 0x000000ffff977224 */ /* 0x000fe200078e00b9 */
[----:B------:R-:W2:Y:S01]  /*97080*/  LDL.LU R184, [R1+0x4a48] ;  /* 0x004a480001b87983 */ /* 0x000ea20000300800 */
[----:B------:R-:W2:Y:S02]  /*97090*/  LDL.LU R185, [R1+0x4a44] ;  /* 0x004a440001b97983 */ /* 0x000ea40000300800 */
[----:B------:R-:W-:Y:S01]  /*970a0*/  IMAD.MOV.U32 R152, RZ, RZ, R186 ;  /* 0x000000ffff987224 */ /* 0x000fe200078e00ba */
[----:B------:R-:W-:Y:S01]  /*970b0*/  MOV R153, R187 ;  /* 0x000000bb00997202 */ /* 0x000fe20000000f00 */
[----:B------:R-:W2:Y:S01]  /*970c0*/  LDL.LU R186, [R1+0x4a40] ;  /* 0x004a400001ba7983 */ /* 0x000ea20000300800 */
[----:B------:R-:W2:Y:S02]  /*970d0*/  LDL.LU R187, [R1+0x4a3c] ;  /* 0x004a3c0001bb7983 */ /* 0x000ea40000300800 */
[----:B------:R-:W-:-:S02]  /*970e0*/  IMAD.MOV.U32 R154, RZ, RZ, R180 ;  /* 0x000000ffff9a7224 */ /* 0x000fc400078e00b4 */
[----:B------:R-:W-:Y:S01]  /*970f0*/  IMAD.MOV.U32 R155, RZ, RZ, R181 ;  /* 0x000000ffff9b7224 */ /* 0x000fe200078e00b5 */
[----:B------:R-:W2:Y:S01]  /*97100*/  LDL.LU R180, [R1+0x4a38] ;  /* 0x004a380001b47983 */ /* 0x000ea20000300800 */
[----:B------:R-:W2:Y:S01]  /*97110*/  LDL.LU R181, [R1+0x4a34] ;  /* 0x004a340001b57983 */ /* 0x000ea20000300800 */
        /* <DEDUP_REMOVED lines=28> */
[----:B------:R-:W-:Y:S02]  /*972e0*/  IMAD.MOV.U32 R166, RZ, RZ, R63 ;  /* 0x000000ffffa67224 */ /* 0x000fe400078e003f */
[----:B------:R-:W2:Y:S01]  /*972f0*/  LDL.LU R63, [R1+0x49f8] ;  /* 0x0049f800013f7983 */ /* 0x000ea20000300800 */
[----:B------:R-:W-:-:S02]  /*97300*/  MOV R167, R43 ;  /* 0x0000002b00a77202 */ /* 0x000fc40000000f00 */
[----:B------:R-:W3:Y:S02]  /*97310*/  LDL.LU R43, [R1+0x49f4] ;  /* 0x0049f400012b7983 */ /* 0x000ee40000300800 */
[----:B------:R-:W-:Y:S02]  /*97320*/  IMAD.MOV.U32 R168, RZ, RZ, R14 ;  /* 0x000000ffffa87224 */ /* 0x000fe400078e000e */
[----:B------:R-:W-:Y:S01]  /*97330*/  IMAD.MOV.U32 R169, RZ, RZ, R15 ;  /* 0x000000ffffa97224 */ /* 0x000fe200078e000f */
[----:B------:R-:W3:Y:S01]  /*97340*/  LDL.LU R14, [R1+0x49f0] ;  /* 0x0049f000010e7983 */ /* 0x000ee20000300800 */
[----:B------:R-:W3:Y:S01]  /*97350*/  LDL.LU R15, [R1+0x49ec] ;  /* 0x0049ec00010f7983 */ /* 0x000ee20000300800 */
[----:B------:R-:W-:Y:S01]  /*97360*/  MOV R170, R58 ;  /* 0x0000003a00aa7202 */ /* 0x000fe20000000f00 */
[----:B------:R-:W-:Y:S01]  /*97370*/  IMAD.MOV.U32 R171, RZ, RZ, R59 ;  /* 0x000000ffffab7224 */ /* 0x000fe200078e003b */
[----:B------:R-:W3:Y:S01]  /*97380*/  LDL.LU R58, [R1+0x49e8] ;  /* 0x0049e800013a7983 */ /* 0x000ee20000300800 */
[----:B------:R-:W3:Y:S01]  /*97390*/  LDL.LU R59, [R1+0x49e4] ;  /* 0x0049e400013b7983 */ /* 0x000ee20000300800 */
[C---:B--2---:R-:W-:Y:S11]  /*973a0*/  HMMA.1688.F32.TF32 R172, R240.reuse, R62, R172 ;  /* 0x0000003ef0ac723c */ /* 0x044ff600000810ac */
[----:B------:R-:W-:Y:S11]  /*973b0*/  @!UPT UIADD3 URZ, URZ, URZ, URZ ;  /* 0x0000003f3f3ff290 */ /* 0x000ff6000fffe03f */
[----:B------:R-:W-:Y:S01]  /*973c0*/  @!UPT UIADD3 URZ, URZ, URZ, URZ ;  /* 0x0000003f3f3ff290 */ /* 0x000fe2000fffe03f */
[----:B------:R-:W-:Y:S01]  /*973d0*/  STL.64 [R1+0x47b0], R174 ;  /* 0x0047b0ae01007387 */ /* 0x000fe20000100a00 */
[----:B------:R1:W-:Y:S02]  /*973e0*/  STL.64 [R1+0x47a8], R172 ;  /* 0x0047a8ac01007387 */ /* 0x0003e40000100a00 */
[----:B-1----:R-:W-:Y:S01]  /*973f0*/  IMAD.MOV.U32 R172, RZ, RZ, R18 ;  /* 0x000000ffffac7224 */ /* 0x002fe200078e0012 */
[----:B------:R-:W-:Y:S01]  /*97400*/  MOV R173, R22 ;  /* 0x0000001600ad7202 */ /* 0x000fe20000000f00 */
[----:B------:R-:W2:Y:S01]  /*97410*/  LDL.LU R18, [R1+0x49e0] ;  /* 0x0049e00001127983 */ /* 0x000ea20000300800 */
[----:B------:R-:W4:Y:S02]  /*97420*/  LDL.LU R22, [R1+0x49dc] ;  /* 0x0049dc0001167983 */ /* 0x000f240000300800 */
[----:B------:R-:W-:Y:S02]  /*97430*/  IMAD.MOV.U32 R174, RZ, RZ, R54 ;  /* 0x000000ffffae7224 */ /* 0x000fe400078e0036 */
[----:B------:R-:W-:Y:S01]  /*97440*/  IMAD.MOV.U32 R175, RZ, RZ, R55 ;  /* 0x000000ffffaf7224 */ /* 0x000fe200078e0037 */
[----:B------:R-:W2:Y:S01]  /*97450*/  LDL.LU R54, [R1+0x49d8] ;  /* 0x0049d80001367983 */ /* 0x000ea20000300800 */
[----:B------:R-:W2:Y:S01]  /*97460*/  LDL.LU R55, [R1+0x49d4] ;  /* 0x0049d40001377983 */ /* 0x000ea20000300800 */
[C---:B---3--:R-:W-:Y:S11]  /*97470*/  HMMA.1688.F32.TF32 R176, R240.reuse, R58, R176 ;  /* 0x0000003af0b0723c */ /* 0x048ff600000810b0 */
[----:B------:R-:W-:Y:S11]  /*97480*/  @!UPT UIADD3 URZ, URZ, URZ, URZ ;  /* 0x0000003f3f3ff290 */ /* 0x000ff6000fffe03f */
[----:B------:R-:W-:Y:S01]  /*97490*/  @!UPT UIADD3 URZ, URZ, URZ, URZ ;  /* 0x0000003f3f3ff290 */ /* 0x000fe2000fffe03f */
[----:B------:R-:W-:Y:S01]  /*974a0*/  STL.64 [R1+0x4860], R178 ;  /* 0x004860b201007387 */ /* 0x000fe20000100a00 */
[----:B------:R1:W-:Y:S02]  /*974b0*/  STL.64 [R1+0x4858], R176 ;  /* 0x004858b001007387 */ /* 0x0003e40000100a00 */
[----:B-1----:R-:W-:Y:S01]  /*974c0*/  MOV R176, R30 ;  /* 0x0000001e00b07202 */ /* 0x002fe20000000f00 */
[----:B------:R-:W-:Y:S01]  /*974d0*/  IMAD.MOV.U32 R177, RZ, RZ, R31 ;  /* 0x000000ffffb17224 */ /* 0x000fe200078e001f */
[----:B------:R-:W3:Y:S01]  /*974e0*/  LDL.LU R30, [R1+0x49d0] ;  /* 0x0049d000011e7983 */ /* 0x000ee20000300800 */
[----:B------:R-:W3:Y:S02]  /*974f0*/  LDL.LU R31, [R1+0x49cc] ;  /* 0x0049cc00011f7983 */ /* 0x000ee40000300800 */
[----:B------:R-:W-:Y:S01]  /*97500*/  IMAD.MOV.U32 R178, RZ, RZ, R50 ;  /* 0x000000ffffb27224 */ /* 0x000fe200078e0032 */
[----:B------:R-:W-:Y:S01]  /*97510*/  MOV R179, R51 ;  /* 0x0000003300b37202 */ /* 0x000fe20000000f00 */
[----:B------:R-:W3:Y:S01]  /*97520*/  LDL.LU R50, [R1+0x49c8] ;  /* 0x0049c80001327983 */ /* 0x000ee20000300800 */
[----:B------:R-:W3:Y:S01]  /*97530*/  LDL.LU R51, [R1+0x49c4] ;  /* 0x0049c40001337983 */ /* 0x000ee20000300800 */
[C---:B--2---:R-:W-:Y:S11]  /*97540*/  HMMA.1688.F32.TF32 R180, R240.reuse, R54, R180 ;  /* 0x00000036f0b4723c */ /* 0x044ff600000810b4 */
[----:B------:R-:W-:Y:S11]  /*97550*/  @!UPT UIADD3 URZ, URZ, URZ, URZ ;  /* 0x0000003f3f3ff290 */ /* 0x000ff6000fffe03f */
[----:B------:R-:W-:Y:S01]  /*97560*/  @!UPT UIADD3 URZ, URZ, URZ, URZ ;  /* 0x0000003f3f3ff290 */ /* 0x000fe2000fffe03f */
[----:B------:R-:W-:Y:S01]  /*97570*/  STL.64 [R1+0x4870], R182 ;  /* 0x004870b601007387 */ /* 0x000fe20000100a00 */
[----:B------:R1:W-:Y:S02]  /*97580*/  STL.64 [R1+0x4868], R180 ;  /* 0x004868b401007387 */ /* 0x0003e40000100a00 */
[----:B-1----:R-:W-:Y:S02]  /*97590*/  IMAD.MOV.U32 R180, RZ, RZ, R26 ;  /* 0x000000ffffb47224 */ /* 0x002fe400078e001a */
[----:B------:R-:W-:Y:S01]  /*975a0*/  IMAD.MOV.U32 R181, RZ, RZ, R27 ;  /* 0x000000ffffb57224 */ /* 0x000fe200078e001b */
[----:B------:R-:W2:Y:S01]  /*975b0*/  LDL.LU R26, [R1+0x49c0] ;  /* 0x0049c000011a7983 */ /* 0x000ea20000300800 */
[----:B------:R-:W2:Y:S01]  /*975c0*/  LDL.LU R27, [R1+0x49bc] ;  /* 0x0049bc00011b7983 */ /* 0x000ea20000300800 */
[----:B------:R-:W-:Y:S01]  /*975d0*/  MOV R182, R23 ;  /* 0x0000001700b67202 */ /* 0x000fe20000000f00 */
[----:B------:R-:W-:Y:S01]  /*975e0*/  IMAD.MOV.U32 R183, RZ, RZ, R19 ;  /* 0x000000ffffb77224 */ /* 0x000fe200078e0013 */
[----:B------:R-:W4:Y:S01]  /*975f0*/  LDL.LU R23, [R1+0x49b8] ;  /* 0x0049b80001177983 */ /* 0x000f220000300800 */
[----:B------:R-:W4:Y:S01]  /*97600*/  LDL.LU R19, [R1+0x49b4] ;  /* 0x0049b40001137983 */ /* 0x000f220000300800 */
[C---:B---3--:R-:W-:Y:S08]  /*97610*/  HMMA.1688.F32.TF32 R184, R240.reuse, R50, R184 ;  /* 0x00000032f0b8723c */ /* 0x048ff000000810b8 */
[C---:B------:R-:W-:Y:S08]  /*97620*/  HMMA.1688.F32.TF32 R188, R240.reuse, R30, R188 ;  /* 0x0000001ef0bc723c */ /* 0x040ff000000810bc */
[----:B------:R-:W-:Y:S08]  /*97630*/  HMMA.1688.F32.TF32 R204, R240, R14, R204 ;  /* 0x0000000ef0cc723c */ /* 0x000ff000000810cc */
[----:B------:R-:W-:Y:S08]  /*97640*/  HMMA.1688.F32.TF32 R212, R244, R82, R212 ;  /* 0x00000052f4d4723c */ /* 0x000ff000000810d4 */
[C---:B------:R-:W-:Y:S01]  /*97650*/  HMMA.1688.F32.TF32 R84, R240.reuse, R38, R84 ;  /* 0x00000026f054723c */ /* 0x040fe20000081054 */
[----:B------:R-:W-:Y:S01]  /*97660*/  STL.64 [R1+0x4880], R186 ;  /* 0x004880ba01007387 */ /* 0x000fe20000100a00 */
[----:B------:R1:W-:Y:S06]  /*97670*/  STL.64 [R1+0x4878], R184 ;  /* 0x004878b801007387 */ /* 0x0003ec0000100a00 */
[----:B-1----:R-:W-:Y:S01]  /*97680*/  HMMA.1688.F32.TF32 R184, R240, R42, R208 ;  /* 0x0000002af0b8723c */ /* 0x002fe200000810d0 */
[----:B------:R-:W-:Y:S01]  /*97690*/  STL.64 [R1+0x4890], R190 ;  /* 0x004890be01007387 */ /* 0x000fe20000100a00 */
[----:B------:R-:W-:Y:S06]  /*976a0*/  STL.64 [R1+0x4888], R188 ;  /* 0x004888bc01007387 */ /* 0x000fec0000100a00 */
[C---:B------:R-:W-:Y:S08]  /*976b0*/  HMMA.1688.F32.TF32 R216, R244.reuse, R78, R216 ;  /* 0x0000004ef4d8723c */ /* 0x040ff000000810d8 */
[C---:B------:R-:W-:Y:S08]  /*976c0*/  HMMA.1688.F32.TF32 R176, R244.reuse, R6, R176 ;  /* 0x00000006f4b0723c */ /* 0x040ff000000810b0 */
[C---:B------:R-:W-:Y:S08]  /*976d0*/  HMMA.1688.F32.TF32 R172, R244.reuse, R46, R172 ;  /* 0x0000002ef4ac723c */ /* 0x040ff000000810ac */
[C---:B------:R-:W-:Y:S08]  /*976e0*/  HMMA.1688.F32.TF32 R164, R244.reuse, R134, R164 ;  /* 0x00000086f4a4723c */ /* 0x040ff000000810a4 */
[C---:B------:R-:W-:Y:S08]  /*976f0*/  HMMA.1688.F32.TF32 R160, R244.reuse, R130, R160 ;  /* 0x00000082f4a0723c */ /* 0x040ff000000810a0 */
[----:B------:R-:W-:Y:S08]  /*97700*/  HMMA.1688.F32.TF32 R152, R244, R118, R152 ;  /* 0x00000076f498723c */ /* 0x000ff00000081098 */
[C---:B--2---:R-:W-:Y:S08]  /*97710*/  HMMA.1688.F32.TF32 R192, R240.reuse, R26, R192 ;  /* 0x0000001af0c0723c */ /* 0x044ff000000810c0 */
[C---:B----4-:R-:W-:Y:S08]  /*97720*/  HMMA.1688.F32.TF32 R196, R240.reuse, R22, R196 ;  /* 0x00000016f0c4723c */ /* 0x050ff000000810c4 */
[----:B------:R-:W-:Y:S07]  /*97730*/  HMMA.1688.F32.TF32 R200, R240, R18, R200 ;  /* 0x00000012f0c8723c */ /* 0x000fee00000810c8 */
[----:B------:R-:W-:Y:S01]  /*97740*/  STL.64 [R1+0x48a0], R194 ;  /* 0x0048a0c201007387 */ /* 0x000fe20000100a00 */
[----:B------:R-:W-:Y:S07]  /*97750*/  STL.64 [R1+0x4898], R192 ;  /* 0x004898c001007387 */ /* 0x000fee0000100a00 */
[----:B------:R-:W-:Y:S02]  /*97760*/  STL.64 [R1+0x48b0], R198 ;  /* 0x0048b0c601007387 */ /* 0x000fe40000100a00 */
[----:B------:R-:W-:Y:S06]  /*97770*/  STL.64 [R1+0x48a8], R196 ;  /* 0x0048a8c401007387 */ /* 0x000fec0000100a00 */
        /* <DEDUP_REMOVED lines=8> */
[----:B------:R1:W-:Y:S02]  /*97800*/  STL.64 [R1+0xa98], R86 ;  /* 0x000a985601007387 */ /* 0x0003e40000100a00 */
[C---:B-1----:R-:W-:Y:S02]  /*97810*/  HMMA.1688.F32.TF32 R84, R244.reuse, R10, R180 ;  /* 0x0000000af454723c */ /* 0x042fe400000810b4 */
[----:B------:R-:W-:Y:S01]  /*97820*/  STL.64 [R1+0x48d8], R212 ;  /* 0x0048d8d401007387 */ /* 0x000fe20000100a00 */
[----:B------:R-:W-:Y:S02]  /*97830*/  STL.64 [R1+0x48f0], R218 ;  /* 0x0048f0da01007387 */ /* 0x000fe40000100a00 */
[----:B------:R-:W-:Y:S11]  /*97840*/  STL.64 [R1+0x48e8], R216 ;  /* 0x0048e8d801007387 */ /* 0x000ff60000100a00 */
[----:B------:R-:W-:Y:S07]  /*97850*/  @!UPT UIADD3 URZ, URZ, URZ, URZ ;  /* 0x0000003f3f3ff290 */ /* 0x000fee000fffe03f */
        /* <DEDUP_REMOVED lines=12> */
[----:B------:R-:W-:Y:S02]  /*97920*/  STL.64 [R1+0x8a8], R166 ;  /* 0x0008a8a601007387 */ /* 0x000fe40000100a00 */
[----:B------:R-:W-:Y:S02]  /*97930*/  STL.64 [R1+0x890], R160 ;  /* 0x000890a001007387 */ /* 0x000fe40000100a00 */
[----:B------:R-:W-:Y:S01]  /*97940*/  STL.64 [R1+0x898], R162 ;  /* 0x000898a201007387 */ /* 0x000fe20000100a00 */
[----:B------:R-:W-:Y:S04]  /*97950*/  LDS R137, [R227+0x47880] ;  /* 0x04788000e3897984 */ /* 0x000fe80000000800 */
[----:B------:R-:W-:Y:S04]  /*97960*/  LDS R139, [R227+0x47c80] ;  /* 0x047c8000e38b7984 */ /* 0x000fe80000000800 */
[----:B------:R-:W-:Y:S04]  /*97970*/  LDS R136, [R252+0x47880] ;  /* 0x04788000fc887984 */ /* 0x000fe80000000800 */
[----:B------:R-:W1:Y:S04]  /*97980*/  LDS R138, [R252+0x47c80] ;  /* 0x047c8000fc8a7984 */ /* 0x000e680000000800 */
[----:B------:R-:W-:Y:S01]  /*97990*/  STL.64 [R1+0x900], R84 ;  /* 0x0009005401007387 */ /* 0x000fe20000100a00 */
[----:B------:R2:W-:Y:S02]  /*979a0*/  STL.64 [R1+0x908], R86 ;  /* 0x0009085601007387 */ /* 0x0005e40000100a00 */
[C---:B--2---:R-:W-:Y:S11]  /*979b0*/  HMMA.1688.F32.TF32 R84, R244.reuse, R122, R156 ;  /* 0x0000007af454723c */ /* 0x044ff6000008109c */
[----:B------:R-:W-:Y:S11]  /*979c0*/  @!UPT UIADD3 URZ, URZ, URZ, URZ ;  /* 0x0000003f3f3ff290 */ /* 0x000ff6000fffe03f */
[----:B------:R-:W-:Y:S01]  /*979d0*/  @!UPT UIADD3 URZ, URZ, URZ, URZ ;  /* 0x0000003f3f3ff290 */ /* 0x000fe2000fffe03f */
[----:B------:R-:W-:Y:S01]  /*979e0*/  STL.64 [R1+0x8f0], R84 ;  /* 0x0008f05401007387 */ /* 0x000fe20000100a00 */
[----:B------:R2:W-:Y:S02]  /*979f0*/  STL.64 [R1+0x8f8], R86 ;  /* 0x0008f85601007387 */ /* 0x0005e40000100a00 */
[----:B------:R-:W3:Y:S01]  /*97a00*/  LDL.LU R227, [R1+0x49b0] ;  /* 0x0049b00001e37983 */ /* 0x000ee20000300800 */
[C---:B--2---:R-:W-:Y:S01]  /*97a10*/  HMMA.1688.F32.TF32 R84, R244.reuse, R114, R148 ;  /* 0x00000072f454723c */ /* 0x044fe20000081094 */
[----:B------:R-:W-:Y:S01]  /*97a20*/  STL.64 [R1+0x4920], R114 ;  /* 0x0049207201007387 */ /* 0x000fe20000100a00 */
[----:B------:R-:W-:Y:S02]  /*97a30*/  STL.64 [R1+0x980], R152 ;  /* 0x0009809801007387 */ /* 0x000fe40000100a00 */
[----:B------:R-:W-:Y:S02]  /*97a40*/  STL.64 [R1+0x988], R154 ;  /* 0x0009889a01007387 */ /* 0x000fe40000100a00 */
[----:B------:R-:W-:Y:S11]  /*97a50*/  STL.64 [R1+0x4918], R112 ;  /* 0x0049187001007387 */ /* 0x000ff60000100a00 */
[----:B------:R-:W-:Y:S06]  /*97a60*/  @!UPT UIADD3 URZ, URZ, URZ, URZ ;  /* 0x0000003f3f3ff290 */ /* 0x000fec000fffe03f */
[----:B------:R-:W-:Y:S01]  /*97a70*/  STL.64 [R1+0x970], R84 ;  /* 0x0009705401007387 */ /* 0x000fe20000100a00 */
[----:B------:R2:W-:Y:S02]  /*97a80*/  STL.64 [R1+0x978], R86 ;  /* 0x0009785601007387 */ /* 0x0005e40000100a00 */
[C---:B--2---:R-:W-:Y:S01]  /*97a90*/  HMMA.1688.F32.TF32 R84, R244.reuse, R110, R144 ;  /* 0x0000006ef454723c */ /* 0x044fe20000081090 */
[----:B------:R-:W-:Y:S01]  /*97aa0*/  STL.64 [R1+0x4910], R110 ;  /* 0x0049106e01007387 */ /* 0x000fe20000100a00 */
[----:B------:R-:W-:Y:S11]  /*97ab0*/  STL.64 [R1+0x4908], R108 ;  /* 0x0049086c01007387 */ /* 0x000ff60000100a00 */
[----:B------:R-:W-:Y:S10]  /*97ac0*/  @!UPT UIADD3 URZ, URZ, URZ, URZ ;  /* 0x0000003f3f3ff290 */ /* 0x000ff4000fffe03f */
        /* <DEDUP_REMOVED lines=8> */
[----:B--2---:R-:W-:Y:S01]  /*97b50*/  HMMA.1688.F32.TF32 R84, R244, R102, R248 ;  /* 0x00000066f454723c */ /* 0x004fe200000810f8 */
[----:B------:R-:W-:Y:S02]  /*97b60*/  IMAD.MOV.U32 R144, RZ, RZ, R228 ;  /* 0x000000ffff907224 */ /* 0x000fe400078e00e4 */
[----:B------:R-:W2:Y:S01]  /*97b70*/  LDL.LU R228, [R1+0x49ac] ;  /* 0x0049ac0001e47983 */ /* 0x000ea20000300800 */
[----:B------:R-:W-:Y:S01]  /*97b80*/  MOV R145, R229 ;  /* 0x000000e500917202 */ /* 0x000fe20000000f00 */
[----:B------:R-:W-:Y:S02]  /*97b90*/  IMAD.MOV.U32 R146, RZ, RZ, R231 ;  /* 0x000000ffff927224 */ /* 0x000fe400078e00e7 */
[----:B------:R-:W-:Y:S11]  /*97ba0*/  IMAD.MOV.U32 R147, RZ, RZ, R230 ;  /* 0x000000ffff937224 */ /* 0x000ff600078e00e6 */
[----:B------:R-:W-:Y:S05]  /*97bb0*/  @!UPT UIADD3 URZ, URZ, URZ, URZ ;  /* 0x0000003f3f3ff290 */ /* 0x000fea000fffe03f */
[----:B------:R4:W-:Y:S01]  /*97bc0*/  STL.64 [R1+0x9b0], R84 ;  /* 0x0009b05401007387 */ /* 0x0009e20000100a00 */
[----:B------:R1:W-:Y:S02]  /*97bd0*/  STL.64 [R1+0x9b8], R86 ;  /* 0x0009b85601007387 */ /* 0x0003e40000100a00 */
[----:B------:R-:W4:Y:S02]  /*97be0*/  LDL.LU R229, [R1+0x49a8] ;  /* 0x0049a80001e57983 */ /* 0x000f240000300800 */
[----:B------:R-:W4:Y:S01]  /*97bf0*/  LDL.LU R231, [R1+0x49a4] ;  /* 0x0049a40001e77983 */ /* 0x000f220000300800 */
[----:B------:R-:W4:Y:S01]  /*97c00*/  LDL.LU R230, [R1+0x49a0] ;  /* 0x0049a00001e67983 */ /* 0x000f220000300800 */
[----:B------:R-:W-:Y:S02]  /*97c10*/  IMAD.MOV.U32 R149, RZ, RZ, R226 ;  /* 0x000000ffff957224 */ /* 0x000fe400078e00e2 */
[----:B------:R-:W-:Y:S01]  /*97c20*/  IMAD.MOV.U32 R150, RZ, RZ, R225 ;  /* 0x000000ffff967224 */ /* 0x000fe200078e00e1 */
[----:B------:R-:W-:-:S02]  /*97c30*/  MOV R151, R224 ;  /* 0x000000e000977202 */ /* 0x000fc40000000f00 */
[----:B---3--:R-:W-:Y:S02]  /*97c40*/  MOV R148, R227 ;  /* 0x000000e300947202 */ /* 0x008fe40000000f00 */
[----:B------:R-:W3:Y:S01]  /*97c50*/  LDL.LU R227, [R1+0x499c] ;  /* 0x00499c0001e37983 */ /* 0x000ee20000300800 */
[----:B------:R-:W3:Y:S02]  /*97c60*/  LDL.LU R226, [R1+0x4998] ;  /* 0x0049980001e27983 */ /* 0x000ee40000300800 */
[----:B------:R-:W3:Y:S02]  /*97c70*/  LDL.LU R225, [R1+0x4994] ;  /* 0x0049940001e17983 */ /* 0x000ee40000300800 */
[----:B------:R-:W3:Y:S02]  /*97c80*/  LDL.LU R224, [R1+0x4990] ;  /* 0x0049900001e07983 */ /* 0x000ee40000300800 */
[----:B--2---:R-:W-:Y:S02]  /*97c90*/  IMAD.MOV.U32 R155, RZ, RZ, R228 ;  /* 0x000000ffff9b7224 */ /* 0x004fe400078e00e4 */
[----:B----4-:R-:W-:-:S02]  /*97ca0*/  IMAD.MOV.U32 R152, RZ, RZ, R231 ;  /* 0x000000ffff987224 */ /* 0x010fc400078e00e7 */
[----:B------:R-:W-:Y:S01]  /*97cb0*/  IMAD.MOV.U32 R153, RZ, RZ, R230 ;  /* 0x000000ffff997224 */ /* 0x000fe200078e00e6 */
[----:B------:R-:W2:Y:S01]  /*97cc0*/  LDL.LU R231, [R1+0x498c] ;  /* 0x00498c0001e77983 */ /* 0x000ea20000300800 */
[----:B------:R-:W4:Y:S01]  /*97cd0*/  LDL.LU R230, [R1+0x4988] ;  /* 0x0049880001e67983 */ /* 0x000f220000300800 */
[----:B------:R-:W-:Y:S02]  /*97ce0*/  MOV R154, R229 ;  /* 0x000000e5009a7202 */ /* 0x000fe40000000f00 */
        /* <DEDUP_REMOVED lines=40> */
[----:B-1----:R-:W4:Y:S01]  /*97f70*/  LDL.LU R86, [R1+0x148] ;  /* 0x0001480001567983 */ /* 0x002f220000300800 */
        /* <DEDUP_REMOVED lines=29> */
[----:B------:R-:W-:-:S02]  /*98150*/  IMAD.MOV.U32 R248, RZ, RZ, R220 ;  /* 0x000000fffff87224 */ /* 0x000fc400078e00dc */
[----:B------:R-:W-:Y:S01]  /*98160*/  IMAD.MOV.U32 R249, RZ, RZ, R221 ;  /* 0x000000fffff97224 */ /* 0x000fe200078e00dd */
[----:B------:R-:W-:Y:S01]  /*98170*/  MOV R250, R222 ;  /* 0x000000de00fa7202 */ /* 0x000fe20000000f00 */
[----:B------:R-:W-:Y:S01]  /*98180*/  IMAD.MOV.U32 R251, RZ, RZ, R223 ;  /* 0x000000fffffb7224 */ /* 0x000fe200078e00df */
[----:B---3--:R-:W-:Y:S01]  /*98190*/  MOV R159, R227 ;  /* 0x000000e3009f7202 */ /* 0x008fe20000000f00 */
[----:B------:R-:W-:Y:S02]  /*981a0*/  IMAD.MOV.U32 R158, RZ, RZ, R226 ;  /* 0x000000ffff9e7224 */ /* 0x000fe400078e00e2 */
[----:B------:R-:W-:Y:S01]  /*981b0*/  IMAD.MOV.U32 R157, RZ, RZ, R225 ;  /* 0x000000ffff9d7224 */ /* 0x000fe200078e00e1 */
[----:B------:R-:W-:Y:S01]  /*981c0*/  MOV R156, R224 ;  /* 0x000000e0009c7202 */ /* 0x000fe20000000f00 */
[----:B--2---:R-:W-:Y:S02]  /*981d0*/  IMAD.MOV.U32 R167, RZ, RZ, R231 ;  /* 0x000000ffffa77224 */ /* 0x004fe400078e00e7 */
[----:B----4-:R-:W-:Y:S01]  /*981e0*/  IMAD.MOV.U32 R166, RZ, RZ, R230 ;  /* 0x000000ffffa67224 */ /* 0x010fe200078e00e6 */
[----:B------:R-:W-:Y:S01]  /*981f0*/  MOV R165, R229 ;  /* 0x000000e500a57202 */ /* 0x000fe20000000f00 */
[----:B------:R-:W-:-:S02]  /*98200*/  IMAD.MOV.U32 R164, RZ, RZ, R228 ;  /* 0x000000ffffa47224 */ /* 0x000fc400078e00e4 */
        /* <DEDUP_REMOVED lines=16> */
[C---:B------:R-:W-:Y:S08]  /*98310*/  HMMA.1688.F32.TF32 R104, R244.reuse, R98, R112 ;  /* 0x00000062f468723c */ /* 0x040ff00000081070 */
[C---:B------:R-:W-:Y:S08]  /*98320*/  HMMA.1688.F32.TF32 R112, R244.reuse, R94, R216 ;  /* 0x0000005ef470723c */ /* 0x040ff000000810d8 */
        /* <DEDUP_REMOVED lines=8> */
[----:B------:R1:W-:Y:S02]  /*983b0*/  STL.64 [R1+0x948], R110 ;  /* 0x0009486e01007387 */ /* 0x0003e40000100a00 */
[C---:B-1----:R-:W-:Y:S07]  /*983c0*/  HMMA.1688.F32.TF32 R108, R244.reuse, R66, R208 ;  /* 0x00000042f46c723c */ /* 0x042fee00000810d0 */
[----:B------:R-:W-:Y:S01]  /*983d0*/  STL.64 [R1+0x930], R104 ;  /* 0x0009306801007387 */ /* 0x000fe20000100a00 */
[----:B------:R1:W-:Y:S02]  /*983e0*/  STL.64 [R1+0x938], R106 ;  /* 0x0009386a01007387 */ /* 0x0003e40000100a00 */
[C---:B-1----:R-:W-:Y:S05]  /*983f0*/  HMMA.1688.F32.TF32 R104, R244.reuse, R62, R204 ;  /* 0x0000003ef468723c */ /* 0x042fea00000810cc */
[----:B------:R-:W-:Y:S01]  /*98400*/  STL.64 [R1+0x8e0], R84 ;  /* 0x0008e05401007387 */ /* 0x000fe20000100a00 */
[----:B------:R1:W-:Y:S07]  /*98410*/  STL.64 [R1+0x8e8], R86 ;  /* 0x0008e85601007387 */ /* 0x0003ee0000100a00 */
[----:B------:R-:W-:Y:S02]  /*98420*/  STL.64 [R1+0x8d0], R108 ;  /* 0x0008d06c01007387 */ /* 0x000fe40000100a00 */
[----:B------:R1:W-:Y:S02]  /*98430*/  STL.64 [R1+0x8d8], R110 ;  /* 0x0008d86e01007387 */ /* 0x0003e40000100a00 */
[C---:B-1----:R-:W-:Y:S08]  /*98440*/  HMMA.1688.F32.TF32 R84, R244.reuse, R58, R200 ;  /* 0x0000003af454723c */ /* 0x042ff000000810c8 */
[C---:B------:R-:W-:Y:S01]  /*98450*/  HMMA.1688.F32.TF32 R108, R244.reuse, R54, R196 ;  /* 0x00000036f46c723c */ /* 0x040fe200000810c4 */
[----:B------:R-:W-:Y:S01]  /*98460*/  STL.64 [R1+0x8c0], R104 ;  /* 0x0008c06801007387 */ /* 0x000fe20000100a00 */
[----:B------:R1:W-:Y:S06]  /*98470*/  STL.64 [R1+0x8c8], R106 ;  /* 0x0008c86a01007387 */ /* 0x0003ec0000100a00 */
[C---:B-1----:R-:W-:Y:S07]  /*98480*/  HMMA.1688.F32.TF32 R104, R244.reuse, R50, R192 ;  /* 0x00000032f468723c */ /* 0x042fee00000810c0 */
        /* <DEDUP_REMOVED lines=17> */
[----:B-1----:R-:W-:Y:S07]  /*985a0*/  HMMA.1688.F32.TF32 R104, R244, R42, R140 ;  /* 0x0000002af468723c */ /* 0x002fee000008108c */
[----:B------:R-:W-:Y:S01]  /*985b0*/  STL.64 [R1+0x810], R84 ;  /* 0x0008105401007387 */ /* 0x000fe20000100a00 */
[----:B------:R-:W-:Y:S07]  /*985c0*/  STL.64 [R1+0x818], R86 ;  /* 0x0008185601007387 */ /* 0x000fee0000100a00 */
[----:B------:R-:W-:Y:S02]  /*985d0*/  STL.64 [R1+0x800], R108 ;  /* 0x0008006c01007387 */ /* 0x000fe40000100a00 */
[----:B------:R-:W-:Y:S01]  /*985e0*/  STL.64 [R1+0x808], R110 ;  /* 0x0008086e01007387 */ /* 0x000fe20000100a00 */
[C---:B------:R-:W-:Y:S01]  /*985f0*/  HMMA.1688.F32.TF32 R112, R136.reuse, R46, R160 ;  /* 0x0000002e8870723c */ /* 0x040fe200000810a0 */
[----:B------:R-:W-:Y:S04]  /*98600*/  LDS R140, [R40+0x47880] ;  /* 0x04788000288c7984 */ /* 0x000fe80000000800 */
[----:B------:R-:W-:Y:S04]  /*98610*/  LDS R142, [R40+0x47c80] ;  /* 0x047c8000288e7984 */ /* 0x000fe80000000800 */
[----:B------:R-:W-:Y:S04]  /*98620*/  LDS R141, [R41+0x47880] ;  /* 0x04788000298d7984 */ /* 0x000fe80000000800 */
[----:B------:R-:W1:Y:S04]  /*98630*/  LDS R143, [R41+0x47c80] ;  /* 0x047c8000298f7984 */ /* 0x000e680000000800 */
[----:B------:R-:W-:Y:S01]  /*98640*/  STL.64 [R1+0x7f0], R104 ;  /* 0x0007f06801007387 */ /* 0x000fe20000100a00 */
[----:B------:R1:W-:Y:S02]  /*98650*/  STL.64 [R1+0x7f8], R106 ;  /* 0x0007f86a01007387 */ /* 0x0003e40000100a00 */
[C---:B-1----:R-:W-:Y:S08]  /*98660*/  HMMA.1688.F32.TF32 R104, R136.reuse, R6, R164 ;  /* 0x000000068868723c */ /* 0x042ff000000810a4 */
[----:B---3--:R-:W-:Y:S08]  /*98670*/  HMMA.1688.F32.TF32 R108, R136, R10, R168 ;  /* 0x0000000a886c723c */ /* 0x008ff000000810a8 */
[----:B--2---:R-:W-:Y:S11]  /*98680*/  HMMA.1688.F32.TF32 R84, R244, R38, R220 ;  /* 0x00000026f454723c */ /* 0x004ff600000810dc */
[----:B------:R-:W-:Y:S11]  /*98690*/  @!UPT UIADD3 URZ, URZ, URZ, URZ ;  /* 0x0000003f3f3ff290 */ /* 0x000ff6000fffe03f */
[----:B------:R-:W-:Y:S01]  /*986a0*/  @!UPT UIADD3 URZ, URZ, URZ, URZ ;  /* 0x0000003f3f3ff290 */ /* 0x000fe2000fffe03f */
[----:B------:R-:W-:Y:S01]  /*986b0*/  STL.64 [R1+0x7e0], R84 ;  /* 0x0007e05401007387 */ /* 0x000fe20000100a00 */
[----:B------:R-:W-:Y:S02]  /*986c0*/  STL.64 [R1+0x7e8], R86 ;  /* 0x0007e85601007387 */ /* 0x000fe40000100a00 */
[----:B------:R-:W-:Y:S02]  /*986d0*/  STL.64 [R1+0x7b0], R108 ;  /* 0x0007b06c01007387 */ /* 0x000fe40000100a00 */
[----:B------:R1:W-:Y:S01]  /*986e0*/  STL.64 [R1+0x7b8], R110 ;  /* 0x0007b86e01007387 */ /* 0x0003e20000100a00 */
[----:B------:R-:W-:Y:S01]  /*986f0*/  STL.64 [R1+0x7a0], R104 ;  /* 0x0007a06801007387 */ /* 0x000fe20000100a00 */
[----:B------:R2:W-:Y:S01]  /*98700*/  STL.64 [R1+0x7a8], R106 ;  /* 0x0007a86a01007387 */ /* 0x0005e20000100a00 */
[C---:B-1----:R-:W-:Y:S08]  /*98710*/  HMMA.1688.F32.TF32 R108, R136.reuse, R34, R156 ;  /* 0x00000022886c723c */ /* 0x042ff0000008109c */
[C---:B--2---:R-:W-:Y:S01]  /*98720*/  HMMA.1688.F32.TF32 R104, R136.reuse, R134, R152 ;  /* 0x000000868868723c */ /* 0x044fe20000081098 */
[----:B------:R-:W-:Y:S01]  /*98730*/  STL.64 [R1+0x790], R112 ;  /* 0x0007907001007387 */ /* 0x000fe20000100a00 */
[----:B------:R1:W-:Y:S06]  /*98740*/  STL.64 [R1+0x798], R114 ;  /* 0x0007987201007387 */ /* 0x0003ec0000100a00 */
[C---:B-1----:R-:W-:Y:S07]  /*98750*/  HMMA.1688.F32.TF32 R112, R136.reuse, R130, R148 ;  /* 0x000000828870723c */ /* 0x042fee0000081094 */
[----:B------:R-:W-:Y:S01]  /*98760*/  STL.64 [R1+0x780], R108 ;  /* 0x0007806c01007387 */ /* 0x000fe20000100a00 */
[----:B------:R1:W-:Y:S07]  /*98770*/  STL.64 [R1+0x788], R110 ;  /* 0x0007886e01007387 */ /* 0x0003ee0000100a00 */
[----:B------:R-:W-:Y:S02]  /*98780*/  STL.64 [R1+0x770], R104 ;  /* 0x0007706801007387 */ /* 0x000fe40000100a00 */
[----:B------:R2:W-:Y:S01]  /*98790*/  STL.64 [R1+0x778], R106 ;  /* 0x0007786a01007387 */ /* 0x0005e20000100a00 */
[C---:B-1----:R-:W-:Y:S08]  /*987a0*/  HMMA.1688.F32.TF32 R108, R136.reuse, R126, R144 ;  /* 0x0000007e886c723c */ /* 0x042ff00000081090 */
[----:B--2---:R-:W-:Y:S01]  /*987b0*/  HMMA.1688.F32.TF32 R104, R136, R122, R248 ;  /* 0x0000007a8868723c */ /* 0x004fe200000810f8 */
[----:B------:R-:W-:Y:S01]  /*987c0*/  STL.64 [R1+0x760], R112 ;  /* 0x0007607001007387 */ /* 0x000fe20000100a00 */
[----:B------:R-:W-:Y:S02]  /*987d0*/  STL.64 [R1+0x768], R114 ;  /* 0x0007687201007387 */ /* 0x000fe40000100a00 */
[----:B------:R-:W-:Y:S01]  /*987e0*/  IMAD.MOV.U32 R144, RZ, RZ, R233 ;  /* 0x000000ffff907224 */ /* 0x000fe200078e00e9 */
[----:B------:R-:W-:-:S10]  /*987f0*/  MOV R145, R235 ;  /* 0x000000eb00917202 */ /* 0x000fd40000000f00 */
[----:B------:R1:W-:Y:S01]  /*98800*/  STL.64 [R1+0x280], R108 ;  /* 0x0002806c01007387 */ /* 0x0003e20000100a00 */
[----:B------:R2:W-:Y:S02]  /*98810*/  STL.64 [R1+0x288], R110 ;  /* 0x0002886e01007387 */ /* 0x0005e40000100a00 */
[----:B------:R-:W3:Y:S05]  /*98820*/  LDL.LU R233, [R1+0x494c] ;  /* 0x00494c0001e97983 */ /* 0x000eea0000300800 */
[----:B------:R1:W-:Y:S01]  /*98830*/  STL.64 [R1+0x270], R104 ;  /* 0x0002706801007387 */ /* 0x0003e20000100a00 */
[----:B------:R1:W-:Y:S01]  /*98840*/  STL.64 [R1+0x278], R106 ;  /* 0x0002786a01007387 */ /* 0x0003e20000100a00 */
        /* <DEDUP_REMOVED lines=12> */
[----:B------:R-:W2:Y:S01]  /*98910*/  LDL.LU R234, [R1+0x4930] ;  /* 0x0049300001ea7983 */ /* 0x000ea20000300800 */
[----:B----4-:R-:W-:Y:S01]  /*98920*/  HMMA.1688.F32.TF32 R84, R136, R82, R224 ;  /* 0x000000528854723c */ /* 0x010fe200000810e0 */
[----:B---3--:R-:W-:-:S02]  /*98930*/  IMAD.MOV.U32 R153, RZ, RZ, R233 ;  /* 0x000000ffff997224 */ /* 0x008fc400078e00e9 */
[----:B--2---:R-:W-:Y:S02]  /*98940*/  IMAD.MOV.U32 R152, RZ, RZ, R235 ;  /* 0x000000ffff987224 */ /* 0x004fe400078e00eb */
        /* <DEDUP_REMOVED lines=23> */
[----:B------:R-:W-:Y:S01]  /*98ac0*/  MOV R163, R236 ;  /* 0x000000ec00a37202 */ /* 0x000fe20000000f00 */
[----:B------:R-:W4:Y:S01]  /*98ad0*/  LDL.LU R227, [R1+0x31c] ;  /* 0x00031c0001e37983 */ /* 0x000f220000300800 */
[----:B------:R-:W-:-:S02]  /*98ae0*/  IMAD.MOV.U32 R162, RZ, RZ, R237 ;  /* 0x000000ffffa27224 */ /* 0x000fc400078e00ed */
[----:B------:R-:W4:Y:S02]  /*98af0*/  LDL.LU R236, [R1+0x330] ;  /* 0x0003300001ec7983 */ /* 0x000f240000300800 */
[----:B------:R-:W-:Y:S01]  /*98b00*/  IMAD.MOV.U32 R161, RZ, RZ, R238 ;  /* 0x000000ffffa17224 */ /* 0x000fe200078e00ee */
[----:B------:R-:W4:Y:S01]  /*98b10*/  LDL.LU R237, [R1+0x334] ;  /* 0x0003340001ed7983 */ /* 0x000f220000300800 */
[----:B------:R-:W-:Y:S01]  /*98b20*/  MOV R160, R239 ;  /* 0x000000ef00a07202 */ /* 0x000fe20000000f00 */
        /* <DEDUP_REMOVED lines=53> */
[----:B------:R-:W-:Y:S01]  /*98e80*/  IMAD.MOV.U32 R167, RZ, RZ, R232 ;  /* 0x000000ffffa77224 */ /* 0x000fe200078e00e8 */
[----:B------:R-:W4:Y:S01]  /*98e90*/  LDL.LU R187, [R1+0x36c] ;  /* 0x00036c0001bb7983 */ /* 0x000f220000300800 */
[----:B------:R-:W4:Y:S02]  /*98ea0*/  LDL.LU R232, [R1+0x320] ;  /* 0x0003200001e87983 */ /* 0x000f240000300800 */
[----:B------:R-:W-:Y:S01]  /*98eb0*/  IMAD.MOV.U32 R165, RZ, RZ, R234 ;  /* 0x000000ffffa57224 */ /* 0x000fe200078e00ea */
[----:B---3--:R-:W-:Y:S01]  /*98ec0*/  MOV R166, R233 ;  /* 0x000000e900a67202 */ /* 0x008fe20000000f00 */
[----:B--2---:R-:W-:Y:S01]  /*98ed0*/  IMAD.MOV.U32 R164, RZ, RZ, R235 ;  /* 0x000000ffffa47224 */ /* 0x004fe200078e00eb */
[----:B------:R-:W2:Y:S01]  /*98ee0*/  LDL.LU R233, [R1+0x324] ;  /* 0x0003240001e97983 */ /* 0x000ea20000300800 */
[----:B------:R-:W2:Y:S02]  /*98ef0*/  LDL.LU R234, [R1+0x328] ;  /* 0x0003280001ea7983 */ /* 0x000ea40000300800 */
[----:B------:R-:W2:Y:S02]  /*98f00*/  LDL.LU R235, [R1+0x32c] ;  /* 0x00032c0001eb7983 */ /* 0x000ea40000300800 */
[----:B------:R-:W3:Y:S01]  /*98f10*/  LDL.LU R240, [R1+0x2d0] ;  /* 0x0002d00001f07983 */ /* 0x000ee20000300800 */
[----:B------:R-:W3:Y:S01]  /*98f20*/  LDL.LU R241, [R1+0x2d4] ;  /* 0x0002d40001f17983 */ /* 0x000ee20000300800 */
[----:B------:R-:W3:Y:S02]  /*98f30*/  LDL.LU R242, [R1+0x2d8] ;  /* 0x0002d80001f27983 */ /* 0x000ee40000300800 */
        /* <DEDUP_REMOVED lines=11> */
[C---:B----4-:R-:W-:Y:S11]  /*98ff0*/  HMMA.1688.F32.TF32 R112, R136.reuse, R118, R112 ;  /* 0x000000768870723c */ /* 0x050ff60000081070 */
[----:B------:R-:W-:Y:S11]  /*99000*/  @!UPT UIADD3 URZ, URZ, URZ, URZ ;  /* 0x0000003f3f3ff290 */ /* 0x000ff6000fffe03f */
[----:B------:R-:W-:Y:S01]  /*99010*/  @!UPT UIADD3 URZ, URZ, URZ, URZ ;  /* 0x0000003f3f3ff290 */ /* 0x000fe2000fffe03f */
[----:B------:R-:W-:Y:S01]  /*99020*/  STL.64 [R1+0x260], R112 ;  /* 0x0002607001007387 */ /* 0x000fe20000100a00 */
[----:B------:R1:W-:Y:S03]  /*99030*/  STL.64 [R1+0x268], R114 ;  /* 0x0002687201007387 */ /* 0x0003e60000100a00 */
[----:B-1----:R-:W4:Y:S01]  /*99040*/  LDL.LU.64 R114, [R1+0x4920] ;  /* 0x0049200001727983 */ /* 0x002f220000300a00 */
[----:B------:R-:W2:Y:S01]  /*99050*/  LDL.LU.64 R112, [R1+0x4918] ;  /* 0x0049180001707983 */ /* 0x000ea20000300a00 */
        /* <DEDUP_REMOVED lines=13> */
[C---:B------:R-:W-:Y:S08]  /*99130*/  HMMA.1688.F32.TF32 R212, R136.reuse, R102, R212 ;  /* 0x0000006688d4723c */ /* 0x040ff000000810d4 */
[C---:B------:R-:W-:Y:S08]  /*99140*/  HMMA.1688.F32.TF32 R204, R136.reuse, R98, R204 ;  /* 0x0000006288cc723c */ /* 0x040ff000000810cc */
[C---:B------:R-:W-:Y:S08]  /*99150*/  HMMA.1688.F32.TF32 R200, R136.reuse, R94, R200 ;  /* 0x0000005e88c8723c */ /* 0x040ff000000810c8 */
[C---:B------:R-:W-:Y:S08]  /*99160*/  HMMA.1688.F32.TF32 R196, R136.reuse, R90, R196 ;  /* 0x0000005a88c4723c */ /* 0x040ff000000810c4 */
[C---:B------:R-:W-:Y:S01]  /*99170*/  HMMA.1688.F32.TF32 R192, R136.reuse, R74, R192 ;  /* 0x0000004a88c0723c */ /* 0x040fe200000810c0 */
[----:B------:R-:W3:Y:S07]  /*99180*/  LDL.LU.64 R104, [R1+0x48f8] ;  /* 0x0048f80001687983 */ /* 0x000eee0000300a00 */
[C---:B------:R-:W-:Y:S08]  /*99190*/  HMMA.1688.F32.TF32 R188, R136.reuse, R70, R188 ;  /* 0x0000004688bc723c */ /* 0x040ff000000810bc */
[C---:B------:R-:W-:Y:S08]  /*991a0*/  HMMA.1688.F32.TF32 R184, R136.reuse, R66, R184 ;  /* 0x0000004288b8723c */ /* 0x040ff000000810b8 */
[C---:B------:R-:W-:Y:S08]  /*991b0*/  HMMA.1688.F32.TF32 R180, R136.reuse, R62, R180 ;  /* 0x0000003e88b4723c */ /* 0x040ff000000810b4 */
[C---:B------:R-:W-:Y:S08]  /*991c0*/  HMMA.1688.F32.TF32 R176, R136.reuse, R58, R176 ;  /* 0x0000003a88b0723c */ /* 0x040ff000000810b0 */
[C---:B------:R-:W-:Y:S08]  /*991d0*/  HMMA.1688.F32.TF32 R236, R136.reuse, R54, R236 ;  /* 0x0000003688ec723c */ /* 0x040ff000000810ec */
[C---:B--2---:R-:W-:Y:S08]  /*991e0*/  HMMA.1688.F32.TF32 R232, R136.reuse, R50, R232 ;  /* 0x0000003288e8723c */ /* 0x044ff000000810e8 */
[C---:B----4-:R-:W-:Y:S11]  /*991f0*/  HMMA.1688.F32.TF32 R216, R136.reuse, R106, R216 ;  /* 0x0000006a88d8723c */ /* 0x050ff600000810d8 */
[----:B------:R-:W-:Y:S11]  /*99200*/  @!UPT UIADD3 URZ, URZ, URZ, URZ ;  /* 0x0000003f3f3ff290 */ /* 0x000ff6000fffe03f */
[----:B------:R-:W-:Y:S01]  /*99210*/  @!UPT UIADD3 URZ, URZ, URZ, URZ ;  /* 0x0000003f3f3ff290 */ /* 0x000fe2000fffe03f */
[----:B------:R-:W-:Y:S01]  /*99220*/  STL.64 [R1+0x750], R216 ;  /* 0x000750d801007387 */ /* 0x000fe20000100a00 */
[----:B------:R1:W-:Y:S03]  /*99230*/  STL.64 [R1+0x758], R218 ;  /* 0x000758da01007387 */ /* 0x0003e60000100a00 */
[----:B-1----:R1:W5:Y:S01]  /*99240*/  LDL.LU.64 R218, [R1+0x48f0] ;  /* 0x0048f00001da7983 */ /* 0x0023620000300a00 */
[----:B------:R1:W5:Y:S02]  /*99250*/  LDL.LU.64 R216, [R1+0x48e8] ;  /* 0x0048e80001d87983 */ /* 0x0003640000300a00 */
[----:B------:R-:W-:Y:S02]  /*99260*/  STL.64 [R1+0x740], R212 ;  /* 0x000740d401007387 */ /* 0x000fe40000100a00 */
[----:B------:R2:W-:Y:S02]  /*99270*/  STL.64 [R1+0x748], R214 ;  /* 0x000748d601007387 */ /* 0x0005e40000100a00 */
[----:B--2---:R1:W5:Y:S01]  /*99280*/  LDL.LU.64 R214, [R1+0x48e0] ;  /* 0x0048e00001d67983 */ /* 0x0043620000300a00 */
        /* <DEDUP_REMOVED lines=35> */
[----:B--2---:R-:W2:Y:S01]  /*994c0*/  LDL.LU.64 R238, [R1+0x4850] ;  /* 0x0048500001ee7983 */ /* 0x004ea20000300a00 */
[----:B------:R-:W2:Y:S02]  /*994d0*/  LDL.LU.64 R236, [R1+0x4848] ;  /* 0x0048480001ec7983 */ /* 0x000ea40000300a00 */
[----:B------:R-:W-:Y:S02]  /*994e0*/  STL.64 [R1+0x180], R232 ;  /* 0x000180e801007387 */ /* 0x000fe40000100a00 */
[----:B------:R4:W-:Y:S02]  /*994f0*/  STL.64 [R1+0x188], R234 ;  /* 0x000188ea01007387 */ /* 0x0009e40000100a00 */
[----:B----4-:R-:W4:Y:S01]  /*99500*/  LDL.LU.64 R234, [R1+0x4840] ;  /* 0x0048400001ea7983 */ /* 0x010f220000300a00 */
[----:B------:R-:W4:Y:S01]  /*99510*/  LDL.LU.64 R232, [R1+0x4838] ;  /* 0x0048380001e87983 */ /* 0x000f220000300a00 */
[C---:B------:R-:W-:Y:S08]  /*99520*/  HMMA.1688.F32.TF32 R224, R136.reuse, R30, R224 ;  /* 0x0000001e88e0723c */ /* 0x040ff000000810e0 */
[C---:B------:R-:W-:Y:S08]  /*99530*/  HMMA.1688.F32.TF32 R244, R136.reuse, R26, R244 ;  /* 0x0000001a88f4723c */ /* 0x040ff000000810f4 */
[C---:B------:R-:W-:Y:S08]  /*99540*/  HMMA.1688.F32.TF32 R208, R136.reuse, R14, R208 ;  /* 0x0000000e88d0723c */ /* 0x040ff000000810d0 */
[C---:B------:R-:W-:Y:S08]  /*99550*/  HMMA.1688.F32.TF32 R172, R136.reuse, R42, R172 ;  /* 0x0000002a88ac723c */ /* 0x040ff000000810ac */
[C---:B------:R-:W-:Y:S01]  /*99560*/  HMMA.1688.F32.TF32 R228, R136.reuse, R78, R228 ;  /* 0x0000004e88e4723c */ /* 0x040fe200000810e4 */
[----:B------:R-:W-:Y:S01]  /*99570*/  STL.64 [R1+0x170], R224 ;  /* 0x000170e001007387 */ /* 0x000fe20000100a00 */
[----:B------:R1:W-:Y:S06]  /*99580*/  STL.64 [R1+0x178], R226 ;  /* 0x000178e201007387 */ /* 0x0003ec0000100a00 */
[C---:B-1----:R-:W-:Y:S08]  /*99590*/  HMMA.1688.F32.TF32 R224, R136.reuse, R22, R220 ;  /* 0x0000001688e0723c */ /* 0x042ff000000810dc */
[----:B---3--:R-:W-:Y:S01]  /*995a0*/  HMMA.1688.F32.TF32 R220, R136, R18, R240 ;  /* 0x0000001288dc723c */ /* 0x008fe200000810f0 */
[----:B------:R-:W-:Y:S01]  /*995b0*/  STL.64 [R1+0x730], R244 ;  /* 0x000730f401007387 */ /* 0x000fe20000100a00 */
[----:B------:R1:W-:Y:S06]  /*995c0*/  STL.64 [R1+0x738], R246 ;  /* 0x000738f601007387 */ /* 0x0003ec0000100a00 */
[C---:B------:R-:W-:Y:S08]  /*995d0*/  HMMA.1688.F32.TF32 R164, R140.reuse, R10, R164 ;  /* 0x0000000a8ca4723c */ /* 0x040ff000000810a4 */
[C---:B------:R-:W-:Y:S01]  /*995e0*/  HMMA.1688.F32.TF32 R160, R140.reuse, R6, R160 ;  /* 0x000000068ca0723c */ /* 0x040fe200000810a0 */
[----:B------:R-:W-:Y:S01]  /*995f0*/  STL.64 [R1+0x720], R224 ;  /* 0x000720e001007387 */ /* 0x000fe20000100a00 */
[----:B------:R-:W-:Y:S05]  /*99600*/  STL.64 [R1+0x728], R226 ;  /* 0x000728e201007387 */ /* 0x000fea0000100a00 */
[----:B------:R-:W-:Y:S02]  /*99610*/  STL.64 [R1+0x710], R220 ;  /* 0x000710dc01007387 */ /* 0x000fe40000100a00 */
[----:B------:R-:W-:Y:S01]  /*99620*/  STL.64 [R1+0x718], R222 ;  /* 0x000718de01007387 */ /* 0x000fe20000100a00 */
[----:B------:R-:W-:Y:S01]  /*99630*/  STL.64 [R1+0x700], R208 ;  /* 0x000700d001007387 */ /* 0x000fe20000100a00 */
[----:B------:R-:W-:Y:S02]  /*99640*/  STL.64 [R1+0x708], R210 ;  /* 0x000708d201007387 */ /* 0x000fe40000100a00 */
[----:B------:R-:W-:Y:S02]  /*99650*/  STL.64 [R1+0xa80], R172 ;  /* 0x000a80ac01007387 */ /* 0x000fe40000100a00 */
[----:B------:R-:W-:Y:S02]  /*99660*/  STL.64 [R1+0xa88], R174 ;  /* 0x000a88ae01007387 */ /* 0x000fe40000100a00 */
[----:B------:R-:W-:Y:S01]  /*99670*/  IMAD.MOV.U32 R250, RZ, RZ, R77 ;  /* 0x000000fffffa7224 */ /* 0x000fe200078e004d */
[----:B------:R-:W-:Y:S01]  /*99680*/  MOV R251, R76 ;  /* 0x0000004c00fb7202 */ /* 0x000fe20000000f00 */
[C---:B------:R-:W-:Y:S08]  /*99690*/  HMMA.1688.F32.TF32 R148, R140.reuse, R134, R148 ;  /* 0x000000868c94723c */ /* 0x040ff00000081094 */
[C---:B------:R-:W-:Y:S08]  /*996a0*/  HMMA.1688.F32.TF32 R144, R140.reuse, R130, R144 ;  /* 0x000000828c90723c */ /* 0x040ff00000081090 */
[----:B-1----:R-:W-:Y:S07]  /*996b0*/  HMMA.1688.F32.TF32 R244, R140, R34, R152 ;  /* 0x000000228cf4723c */ /* 0x002fee0000081098 */
[----:B------:R-:W-:-:S02]  /*996c0*/  IMAD.MOV.U32 R152, RZ, RZ, R93 ;  /* 0x000000ffff987224 */ /* 0x000fc400078e005d */
[----:B------:R-:W-:Y:S01]  /*996d0*/  IMAD.MOV.U32 R153, RZ, RZ, R129 ;  /* 0x000000ffff997224 */ /* 0x000fe200078e0081 */
[----:B------:R-:W-:Y:S01]  /*996e0*/  MOV R154, R128 ;  /* 0x00000080009a7202 */ /* 0x000fe20000000f00 */
[----:B----4-:R-:W-:Y:S11]  /*996f0*/  HMMA.1688.F32.TF32 R136, R136, R38, R232 ;  /* 0x000000268888723c */ /* 0x010ff600000810e8 */
[----:B------:R-:W-:Y:S11]  /*99700*/  @!UPT UIADD3 URZ, URZ, URZ, URZ ;  /* 0x0000003f3f3ff290 */ /* 0x000ff6000fffe03f */
[----:B------:R-:W-:Y:S01]  /*99710*/  @!UPT UIADD3 URZ, URZ, URZ, URZ ;  /* 0x0000003f3f3ff290 */ /* 0x000fe2000fffe03f */
        /* <DEDUP_REMOVED lines=10> */
[----:B-1----:R-:W-:Y:S01]  /*997c0*/  HMMA.1688.F32.TF32 R136, R140, R126, R248 ;  /* 0x0000007e8c88723c */ /* 0x002fe200000810f8 */
[----:B------:R-:W-:Y:S01]  /*997d0*/  STL.64 [R1+0x6c0], R148 ;  /* 0x0006c09401007387 */ /* 0x000fe20000100a00 */
[----:B------:R-:W-:Y:S02]  /*997e0*/  STL.64 [R1+0x6c8], R150 ;  /* 0x0006c89601007387 */ /* 0x000fe40000100a00 */
[----:B------:R-:W-:Y:S02]  /*997f0*/  STL.64 [R1+0x6b0], R144 ;  /* 0x0006b09001007387 */ /* 0x000fe40000100a00 */
[----:B------:R-:W-:Y:S01]  /*99800*/  STL.64 [R1+0x6b8], R146 ;  /* 0x0006b89201007387 */ /* 0x000fe20000100a00 */
[----:B------:R-:W3:Y:S11]  /*99810*/  LDL.LU R93, [R1+0x4830] ;  /* 0x00483000015d7983 */ /* 0x000ef60000300800 */
[----:B------:R-:W-:Y:S05]  /*99820*/  @!UPT UIADD3 URZ, URZ, URZ, URZ ;  /* 0x0000003f3f3ff290 */ /* 0x000fea000fffe03f */
[----:B------:R1:W-:Y:S01]  /*99830*/  STL.64 [R1+0x6a0], R136 ;  /* 0x0006a08801007387 */ /* 0x0003e20000100a00 */
[----:B------:R4:W-:Y:S02]  /*99840*/  STL.64 [R1+0x6a8], R138 ;  /* 0x0006a88a01007387 */ /* 0x0009e40000100a00 */
[----:B------:R-:W2:Y:S02]  /*99850*/  LDL.LU R129, [R1+0x482c] ;  /* 0x00482c0001817983 */ /* 0x000ea40000300800 */
[----:B------:R-:W3:Y:S02]  /*99860*/  LDL.LU R128, [R1+0x4828] ;  /* 0x0048280001807983 */ /* 0x000ee40000300800 */
[----:B------:R-:W-:Y:S02]  /*99870*/  IMAD.MOV.U32 R155, RZ, RZ, R96 ;  /* 0x000000ffff9b7224 */ /* 0x000fe400078e0060 */
        /* <DEDUP_REMOVED lines=38> */
[----:B------:R-:W4:Y:S02]  /*99ae0*/  LDL.LU R117, [R1+0x47d8] ;  /* 0x0047d80001757983 */ /* 0x000f240000300800 */
[----:B------:R-:W-:Y:S01]  /*99af0*/  IMAD.MOV.U32 R233, RZ, RZ, R2 ;  /* 0x000000ffffe97224 */ /* 0x000fe200078e0002 */
[----:B------:R-:W-:Y:S01]  /*99b00*/  MOV R234, R125 ;  /* 0x0000007d00ea7202 */ /* 0x000fe20000000f00 */
[----:B------:R-:W4:Y:S01]  /*99b10*/  LDL.LU R2, [R1+0x47d4] ;  /* 0x0047d40001027983 */ /* 0x000f220000300800 */
[----:B------:R-:W4:Y:S02]  /*99b20*/  LDL.LU R125, [R1+0x47d0] ;  /* 0x0047d000017d7983 */ /* 0x000f240000300800 */
[----:B------:R-:W-:Y:S02]  /*99b30*/  IMAD.MOV.U32 R235, RZ, RZ, R124 ;  /* 0x000000ffffeb7224 */ /* 0x000fe400078e007c */
[----:B-1----:R-:W-:Y:S01]  /*99b40*/  IMAD.MOV.U32 R136, RZ, RZ, R120 ;  /* 0x000000ffff887224 */ /* 0x002fe200078e0078 */
[----:B------:R-:W4:Y:S01]  /*99b50*/  LDL.LU R124, [R1+0x47cc] ;  /* 0x0047cc00017c7983 */ /* 0x000f220000300800 */
[----:B------:R-:W-:Y:S01]  /*99b60*/  HMMA.1688.F32.TF32 R76, R140, R78, R168 ;  /* 0x0000004e8c4c723c */ /* 0x000fe200000810a8 */
[----:B------:R-:W4:Y:S01]  /*99b70*/  LDL.LU R120, [R1+0x47c8] ;  /* 0x0047c80001787983 */ /* 0x000f220000300800 */
[----:B------:R-:W-:-:S02]  /*99b80*/  MOV R137, R121 ;  /* 0x0000007900897202 */ /* 0x000fc40000000f00 */
[----:B------:R-:W4:Y:S03]  /*99b90*/  LDL.LU R121, [R1+0x47c4] ;  /* 0x0047c40001797983 */ /* 0x000f260000300800 */
[----:B--2---:R-:W-:Y:S01]  /*99ba0*/  MOV R169, R129 ;  /* 0x0000008100a97202 */ /* 0x004fe20000000f00 */
[----:B---3--:R-:W-:Y:S02]  /*99bb0*/  IMAD.MOV.U32 R168, RZ, RZ, R128 ;  /* 0x000000ffffa87224 */ /* 0x008fe400078e0080 */
[----:B------:R-:W2:Y:S01]  /*99bc0*/  LDL.LU R128, [R1+0x47c0] ;  /* 0x0047c00001807983 */ /* 0x000ea20000300800 */
[----:B------:R-:W3:Y:S02]  /*99bd0*/  LDL.LU R129, [R1+0x47bc] ;  /* 0x0047bc0001817983 */ /* 0x000ee40000300800 */
[----:B------:R-:W3:Y:S01]  /*99be0*/  LDL.LU R126, [R1+0x4e8] ;  /* 0x0004e800017e7983 */ /* 0x000ee20000300800 */
[----:B----4-:R-:W-:Y:S01]  /*99bf0*/  MOV R35, R104 ;  /* 0x0000006800237202 */ /* 0x010fe20000000f00 */
[----:B------:R-:W-:-:S02]  /*99c00*/  IMAD.MOV.U32 R34, RZ, RZ, R105 ;  /* 0x000000ffff227224 */ /* 0x000fc400078e0069 */
[----:B------:R-:W-:Y:S02]  /*99c10*/  IMAD.MOV.U32 R135, RZ, RZ, R108 ;  /* 0x000000ffff877224 */ /* 0x000fe400078e006c */
[----:B------:R-:W-:Y:S02]  /*99c20*/  IMAD.MOV.U32 R134, RZ, RZ, R109 ;  /* 0x000000ffff867224 */ /* 0x000fe400078e006d */
[----:B------:R-:W-:Y:S02]  /*99c30*/  IMAD.MOV.U32 R131, RZ, RZ, R112 ;  /* 0x000000ffff837224 */ /* 0x000fe400078e0070 */
[----:B------:R-:W-:Y:S01]  /*99c40*/  IMAD.MOV.U32 R130, RZ, RZ, R113 ;  /* 0x000000ffff827224 */ /* 0x000fe200078e0071 */
[----:B------:R-:W-:Y:S01]  /*99c50*/  MOV R127, R2 ;  /* 0x00000002007f7202 */ /* 0x000fe20000000f00 */
[----:B------:R-:W-:Y:S01]  /*99c60*/  IMAD.MOV.U32 R175, RZ, RZ, R120 ;  /* 0x000000ffffaf7224 */ /* 0x000fe200078e0078 */
[----:B------:R-:W-:Y:S01]  /*99c70*/  MOV R174, R121 ;  /* 0x0000007900ae7202 */ /* 0x000fe20000000f00 */
[C---:B------:R-:W-:Y:S08]  /*99c80*/  HMMA.1688.F32.TF32 R108, R140.reuse, R110, R132 ;  /* 0x0000006e8c6c723c */ /* 0x040ff00000081084 */
[----:B------:R-:W-:Y:S01]  /*99c90*/  HMMA.1688.F32.TF32 R32, R140, R106, R32 ;  /* 0x0000006a8c20723c */ /* 0x000fe20000081020 */
[----:B------:R-:W4:Y:S01]  /*99ca0*/  LDL.LU R2, [R1+0x47b8] ;  /* 0x0047b80001027983 */ /* 0x000f220000300800 */
[----:B------:R-:W-:Y:S01]  /*99cb0*/  MOV R46, R101 ;  /* 0x00000065002e7202 */ /* 0x000fe20000000f00 */
[----:B------:R-:W-:Y:S01]  /*99cc0*/  IMAD.MOV.U32 R47, RZ, RZ, R100 ;  /* 0x000000ffff2f7224 */ /* 0x000fe200078e0064 */
[----:B------:R-:W-:Y:S01]  /*99cd0*/  MOV R6, R97 ;  /* 0x0000006100067202 */ /* 0x000fe20000000f00 */
[----:B------:R-:W-:-:S02]  /*99ce0*/  IMAD.MOV.U32 R7, RZ, RZ, R96 ;  /* 0x000000ffff077224 */ /* 0x000fc400078e0060 */
[----:B------:R-:W-:Y:S02]  /*99cf0*/  IMAD.MOV.U32 R170, RZ, RZ, R93 ;  /* 0x000000ffffaa7224 */ /* 0x000fe400078e005d */
[----:B------:R-:W-:Y:S01]  /*99d00*/  IMAD.MOV.U32 R171, RZ, RZ, R92 ;  /* 0x000000ffffab7224 */ /* 0x000fe200078e005c */
[C---:B------:R-:W-:Y:S08]  /*99d10*/  HMMA.1688.F32.TF32 R44, R140.reuse, R102, R44 ;  /* 0x000000668c2c723c */ /* 0x040ff0000008102c */
[----:B------:R-:W-:Y:S01]  /*99d20*/  HMMA.1688.F32.TF32 R4, R140, R98, R4 ;  /* 0x000000628c04723c */ /* 0x000fe20000081004 */
[----:B------:R-:W-:Y:S01]  /*99d30*/  MOV R10, R89 ;  /* 0x00000059000a7202 */ /* 0x000fe20000000f00 */
[----:B------:R-:W-:-:S06]  /*99d40*/  IMAD.MOV.U32 R11, RZ, RZ, R88 ;  /* 0x000000ffff0b7224 */ /* 0x000fcc00078e0058 */
[----:B------:R-:W-:Y:S01]  /*99d50*/  HMMA.1688.F32.TF32 R236, R140, R82, R236 ;  /* 0x000000528cec723c */ /* 0x000fe200000810ec */
[----:B------:R-:W-:Y:S02]  /*99d60*/  IMAD.MOV.U32 R138, RZ, RZ, R69 ;  /* 0x000000ffff8a7224 */ /* 0x000fe400078e0045 */
[----:B------:R-:W-:-:S04]  /*99d70*/  IMAD.MOV.U32 R139, RZ, RZ, R68 ;  /* 0x000000ffff8b7224 */ /* 0x000fc800078e0044 */
[----:B------:R-:W-:Y:S01]  /*99d80*/  IMAD.MOV.U32 R82, RZ, RZ, R73 ;  /* 0x000000ffff527224 */ /* 0x000fe200078e0049 */
[----:B------:R-:W-:Y:S01]  /*99d90*/  MOV R83, R72 ;  /* 0x0000004800537202 */ /* 0x000fe20000000f00 */
[----:B--2---:R-:W-:Y:S02]  /*99da0*/  IMAD.MOV.U32 R173, RZ, RZ, R128 ;  /* 0x000000ffffad7224 */ /* 0x004fe400078e0080 */
[----:B---3--:R-:W-:Y:S02]  /*99db0*/  IMAD.MOV.U32 R172, RZ, RZ, R129 ;  /* 0x000000ffffac7224 */ /* 0x008fe400078e0081 */
[----:B------:R-:W-:Y:S01]  /*99dc0*/  IMAD.MOV.U32 R128, RZ, RZ, R117 ;  /* 0x000000ffff807224 */ /* 0x000fe200078e0075 */
[----:B------:R-:W-:Y:S02]  /*99dd0*/  MOV R129, R116 ;  /* 0x0000007400817202 */ /* 0x000fe40000000f00 */
[C---:B------:R-:W-:Y:S08]  /*99de0*/  HMMA.1688.F32.TF32 R116, R140.reuse, R118, R124 ;  /* 0x000000768c74723c */ /* 0x040ff0000008107c */
[C---:B------:R-:W-:Y:S08]  /*99df0*/  HMMA.1688.F32.TF32 R120, R140.reuse, R122, R172 ;  /* 0x0000007a8c78723c */ /* 0x040ff000000810ac */
[C---:B------:R-:W-:Y:S01]  /*99e00*/  HMMA.1688.F32.TF32 R112, R140.reuse, R114, R128 ;  /* 0x000000728c70723c */ /* 0x040fe20000081080 */
[----:B------:R1:W5:Y:S01]  /*99e10*/  LDL.LU.64 R174, [R1+0x47b0] ;  /* 0x0047b00001ae7983 */ /* 0x0003620000300a00 */
[----:B------:R1:W5:Y:S11]  /*99e20*/  LDL.LU.64 R172, [R1+0x47a8] ;  /* 0x0047a80001ac7983 */ /* 0x0003760000300a00 */
[----:B------:R-:W-:Y:S02]  /*99e30*/  @!UPT UIADD3 URZ, URZ, URZ, URZ ;  /* 0x0000003f3f3ff290 */ /* 0x000fe4000fffe03f */
[----:B------:R-:W-:Y:S01]  /*99e40*/  STL.64 [R1+0x690], R120 ;  /* 0x0006907801007387 */ /* 0x000fe20000100a00 */
[----:B------:R-:W-:Y:S02]  /*99e50*/  STL.64 [R1+0x698], R122 ;  /* 0x0006987a01007387 */ /* 0x000fe40000100a00 */
[----:B------:R-:W-:Y:S02]  /*99e60*/  STL.64 [R1+0x680], R116 ;  /* 0x0006807401007387 */ /* 0x000fe40000100a00 */
[----:B------:R-:W-:Y:S03]  /*99e70*/  STL.64 [R1+0x688], R118 ;  /* 0x0006887601007387 */ /* 0x000fe60000100a00 */
[----:B------:R-:W-:Y:S01]  /*99e80*/  STL.64 [R1+0x670], R112 ;  /* 0x0006707001007387 */ /* 0x000fe20000100a00 */
[----:B------:R-:W-:Y:S02]  /*99e90*/  STL.64 [R1+0x678], R114 ;  /* 0x0006787201007387 */ /* 0x000fe40000100a00 */
[----:B------:R-:W-:Y:S02]  /*99ea0*/  STL.64 [R1+0x660], R108 ;  /* 0x0006606c01007387 */ /* 0x000fe40000100a00 */
[----:B------:R-:W-:Y:S01]  /*99eb0*/  STL.64 [R1+0x668], R110 ;  /* 0x0006686e01007387 */ /* 0x000fe20000100a00 */
[----:B------:R-:W-:Y:S01]  /*99ec0*/  STL.64 [R1+0x560], R32 ;  /* 0x0005602001007387 */ /* 0x000fe20000100a00 */
[----:B------:R2:W-:Y:S02]  /*99ed0*/  STL.64 [R1+0x568], R34 ;  /* 0x0005682201007387 */ /* 0x0005e40000100a00 */
[C---:B--2---:R-:W-:Y:S01]  /*99ee0*/  HMMA.1688.F32.TF32 R32, R140.reuse, R94, R168 ;  /* 0x0000005e8c20723c */ /* 0x044fe200000810a8 */
[----:B------:R-:W-:Y:S01]  /*99ef0*/  STL.64 [R1+0x330], R44 ;  /* 0x0003302c01007387 */ /* 0x000fe20000100a00 */
[----:B------:R-:W-:Y:S02]  /*99f00*/  STL.64 [R1+0x338], R46 ;  /* 0x0003382e01007387 */ /* 0x000fe40000100a00 */
[----:B------:R-:W2:Y:S02]  /*99f10*/  LDL R171, [R1+0x1c58] ;  /* 0x001c580001ab7983 */ /* 0x000ea40000100800 */
[----:B------:R-:W-:Y:S01]  /*99f20*/  STL.64 [R1+0x310], R4 ;  /* 0x0003100401007387 */ /* 0x000fe20000100a00 */
[----:B------:R3:W-:Y:S02]  /*99f30*/  STL.64 [R1+0x318], R6 ;  /* 0x0003180601007387 */ /* 0x0007e40000100a00 */
[C---:B---3--:R-:W-:Y:S08]  /*99f40*/  HMMA.1688.F32.TF32 R4, R140.reuse, R90, R8 ;  /* 0x0000005a8c04723c */ /* 0x048ff00000081008 */
[C---:B------:R-:W-:Y:S06]  /*99f50*/  HMMA.1688.F32.TF32 R8, R140.reuse, R70, R136 ;  /* 0x000000468c08723c */ /* 0x040fec0000081088 */
[----:B------:R-:W-:Y:S01]  /*99f60*/  STL.64 [R1+0x2f0], R32 ;  /* 0x0002f02001007387 */ /* 0x000fe20000100a00 */
[----:B------:R3:W-:Y:S02]  /*99f70*/  STL.64 [R1+0x2f8], R34 ;  /* 0x0002f82201007387 */ /* 0x0007e40000100a00 */
[C---:B---3--:R-:W-:Y:S06]  /*99f80*/  HMMA.1688.F32.TF32 R32, R140.reuse, R74, R80 ;  /* 0x0000004a8c20723c */ /* 0x048fec0000081050 */
[----:B------:R-:W-:Y:S01]  /*99f90*/  STL.64 [R1+0x2d0], R4 ;  /* 0x0002d00401007387 */ /* 0x000fe20000100a00 */
[----:B------:R3:W-:Y:S11]  /*99fa0*/  STL.64 [R1+0x2d8], R6 ;  /* 0x0002d80601007387 */ /* 0x0007f60000100a00 */
[----:B------:R-:W-:Y:S05]  /*99fb0*/  @!UPT UIADD3 URZ, URZ, URZ, URZ ;  /* 0x0000003f3f3ff290 */ /* 0x000fea000fffe03f */
[----:B------:R-:W-:Y:S01]  /*99fc0*/  STL.64 [R1+0x150], R32 ;  /* 0x0001502001007387 */ /* 0x000fe20000100a00 */
[----:B------:R-:W-:Y:S02]  /*99fd0*/  STL.64 [R1+0x158], R34 ;  /* 0x0001582201007387 */ /* 0x000fe40000100a00 */
[----:B------:R-:W4:Y:S02]  /*99fe0*/  LDL.LU R37, [R1+0x346c] ;  /* 0x00346c0001257983 */ /* 0x000f240000300800 */
[----:B------:R-:W-:Y:S01]  /*99ff0*/  STL.64 [R1+0x90], R8 ;  /* 0x0000900801007387 */ /* 0x000fe20000100a00 */
[----:B------:R1:W-:Y:S01]  /*9a000*/  STL.64 [R1+0x98], R10 ;  /* 0x0000980a01007387 */ /* 0x0003e20000100a00 */
[----:B------:R-:W4:Y:S01]  /*9a010*/  LDL.LU R36, [R1+0x3474] ;  /* 0x0034740001247983 */ /* 0x000f220000300800 */
[----:B---3--:R-:W-:Y:S01]  /*9a020*/  HMMA.1688.F32.TF32 R4, R140, R66, R232 ;  /* 0x000000428c04723c */ /* 0x008fe200000810e8 */
[----:B------:R-:W-:Y:S01]  /*9a030*/  MOV R81, 0x7f ;  /* 0x0000007f00517802 */ /* 0x000fe20000000f00 */
[----:B------:R-:W-:-:S02]  /*9a040*/  IMAD.MOV.U32 R224, RZ, RZ, R65 ;  /* 0x000000ffffe07224 */ /* 0x000fc400078e0041 */
[----:B------:R-:W-:Y:S01]  /*9a050*/  IMAD.MOV.U32 R225, RZ, RZ, R64 ;  /* 0x000000ffffe17224 */ /* 0x000fe200078e0040 */
[----:B------:R-:W-:Y:S01]  /*9a060*/  MOV R226, R61 ;  /* 0x0000003d00e27202 */ /* 0x000fe20000000f00 */
[----:B------:R-:W-:Y:S02]  /*9a070*/  IMAD.MOV.U32 R227, RZ, RZ, R60 ;  /* 0x000000ffffe37224 */ /* 0x000fe400078e003c */
[----:B------:R-:W-:Y:S01]  /*9a080*/  IMAD.MOV.U32 R222, RZ, RZ, R57 ;  /* 0x000000ffffde7224 */ /* 0x000fe200078e0039 */
[----:B------:R-:W-:Y:S02]  /*9a090*/  MOV R223, R56 ;  /* 0x0000003800df7202 */ /* 0x000fe40000000f00 */
[----:B------:R-:W-:Y:S01]  /*9a0a0*/  IADD3 R81, R81, c[0x0][0x180], RZ ;  /* 0x0000600051517a10 */ /* 0x000fe20007ffe0ff */
[----:B------:R-:W-:Y:S02]  /*9a0b0*/  IMAD.MOV.U32 R146, RZ, RZ, R3 ;  /* 0x000000ffff927224 */ /* 0x000fe400078e0003 */
[----:B------:R-:W-:-:S02]  /*9a0c0*/  IMAD.MOV.U32 R3, RZ, RZ, c[0x0][0x180] ;  /* 0x00006000ff037624 */ /* 0x000fc400078e00ff */
[----:B------:R-:W-:Y:S01]  /*9a0d0*/  IMAD.MOV.U32 R147, RZ, RZ, R0 ;  /* 0x000000ffff937224 */ /* 0x000fe200078e0000 */
[----:B-1----:R-:W-:Y:S01]  /*9a0e0*/  HMMA.1688.F32.TF32 R8, R140, R62, R224 ;  /* 0x0000003e8c08723c */ /* 0x002fe200000810e0 */
[----:B------:R-:W-:Y:S01]  /*9a0f0*/  SHF.R.S32.HI R0, RZ, 0x1f, R81 ;  /* 0x0000001fff007819 */ /* 0x000fe20000011451 */
[----:B------:R-:W-:Y:S01]  /*9a100*/  IMAD.MOV.U32 R40, RZ, RZ, c[0x0][0x188] ;  /* 0x00006200ff287624 */ /* 0x000fe200078e00ff */
[----:B------:R-:W-:Y:S02]  /*9a110*/  IADD3 R3, R3, -0x100, RZ ;  /* 0xffffff0003037810 */ /* 0x000fe40007ffe0ff */
[----:B------:R-:W-:Y:S01]  /*9a120*/  LEA.HI R0, R0, R81, RZ, 0x7 ;  /* 0x0000005100007211 */ /* 0x000fe200078f38ff */
[----:B------:R-:W-:Y:S01]  /*9a130*/  STL.64 [R1+0x20], R4 ;  /* 0x0000200401007387 */ /* 0x000fe20000100a00 */
[----:B------:R1:W-:Y:S02]  /*9a140*/  STL.64 [R1+0x28], R6 ;  /* 0x0000280601007387 */ /* 0x0003e40000100a00 */
[----:B------:R-:W-:-:S02]  /*9a150*/  SHF.R.S32.HI R0, RZ, 0x7, R0 ;  /* 0x00000007ff007819 */ /* 0x000fc40000011400 */
[----:B------:R-:W-:Y:S01]  /*9a160*/  SHF.L.U32 R40, R40, 0x7, RZ ;  /* 0x0000000728287819 */ /* 0x000fe200000006ff */
[----:B-1----:R-:W-:Y:S01]  /*9a170*/  HMMA.1688.F32.TF32 R4, R140, R58, R220 ;  /* 0x0000003a8c04723c */ /* 0x002fe200000810dc */
[----:B------:R-:W-:-:S03]  /*9a180*/  IADD3 R0, R0, -0x2, RZ ;  /* 0xfffffffe00007810 */ /* 0x000fc60007ffe0ff */
[----:B------:R-:W-:Y:S01]  /*9a190*/  IMAD.SHL.U32 R40, R40, 0x4, RZ ;  /* 0x0000000428287824 */ /* 0x000fe200078e00ff */
[----:B------:R-:W1:Y:S01]  /*9a1a0*/  S2R R80, SR_TID.X ;  /* 0x0000000000507919 */ /* 0x000e620000002100 */
        /* <DEDUP_REMOVED lines=14> */
[----:B------:R-:W-:Y:S01]  /*9a290*/  STL.64 [R1+0x10], R8 ;  /* 0x0000100801007387 */ /* 0x000fe20000100a00 */
[----:B------:R3:W-:Y:S03]  /*9a2a0*/  STL.64 [R1+0x18], R10 ;  /* 0x0000180a01007387 */ /* 0x0007e60000100a00 */
[----:B------:R-:W-:Y:S01]  /*9a2b0*/  STL.64 [R1], R4 ;  /* 0x0000000401007387 */ /* 0x000fe20000100a00 */
[----:B------:R1:W-:Y:S01]  /*9a2c0*/  STL.64 [R1+0x8], R6 ;  /* 0x0000080601007387 */ /* 0x0003e20000100a00 */
[----:B------:R-:W-:Y:S01]  /*9a2d0*/  UIADD3 UR5, UR5, 0x1, URZ ;  /* 0x0000000105057890 */ /* 0x000fe2000fffe03f */
[C---:B------:R-:W-:Y:S08]  /*9a2e0*/  HMMA.1688.F32.TF32 R248, R140.reuse, R54, R248 ;  /* 0x000000368cf8723c */ /* 0x040ff000000810f8 */
[C---:B------:R-:W-:Y:S08]  /*9a2f0*/  HMMA.1688.F32.TF32 R32, R140.reuse, R50, R240 ;  /* 0x000000328c20723c */ /* 0x040ff000000810f0 */
[C---:B------:R-:W-:Y:S08]  /*9a300*/  HMMA.1688.F32.TF32 R24, R140.reuse, R26, R164 ;  /* 0x0000001a8c18723c */ /* 0x040ff000000810a4 */
[C---:B------:R-:W-:Y:S08]  /*9a310*/  HMMA.1688.F32.TF32 R20, R140.reuse, R22, R160 ;  /* 0x000000168c14723c */ /* 0x040ff000000810a0 */
[C---:B------:R-:W-:Y:S08]  /*9a320*/  HMMA.1688.F32.TF32 R16, R140.reuse, R18, R156 ;  /* 0x000000128c10723c */ /* 0x040ff0000008109c */
[C---:B------:R-:W-:Y:S08]  /*9a330*/  HMMA.1688.F32.TF32 R12, R140.reuse, R14, R152 ;  /* 0x0000000e8c0c723c */ /* 0x040ff00000081098 */
[C---:B---3--:R-:W-:Y:S08]  /*9a340*/  HMMA.1688.F32.TF32 R8, R140.reuse, R42, R148 ;  /* 0x0000002a8c08723c */ /* 0x048ff00000081094 */
[----:B-1----:R-:W-:Y:S01]  /*9a350*/  HMMA.1688.F32.TF32 R4, R140, R38, R144 ;  /* 0x000000268c04723c */ /* 0x002fe20000081090 */
[----:B------:R-:W-:Y:S01]  /*9a360*/  UISETP.GT.AND UP0, UPT, UR5, 0x1, UPT ;  /* 0x000000010500788c */ /* 0x000fe2000bf04270 */
[----:B------:R-:W-:-:S03]  /*9a370*/  LOP3.LUT R81, R80, 0x1f, RZ, 0xc0, !PT ;  /* 0x0000001f50517812 */ /* 0x000fc600078ec0ff */
[----:B------:R-:W-:-:S03]  /*9a380*/  USEL UR5, UR5, URZ, !UP0 ;  /* 0x0000003f05057287 */ /* 0x000fc6000c000000 */
[----:B------:R-:W-:Y:S07]  /*9a390*/  HMMA.1688.F32.TF32 R28, R140, R30, R208 ;  /* 0x0000001e8c1c723c */ /* 0x000fee00000810d0 */
[----:B------:R-:W-:Y:S02]  /*9a3a0*/  IMAD.SHL.U32 R208, R81, 0x4, RZ ;  /* 0x0000000451d07824 */ /* 0x000fe400078e00ff */
[C---:B--2---:R-:W-:Y:S01]  /*9a3b0*/  IMAD R3, R171.reuse, -0x80, R3 ;  /* 0xffffff80ab037824 */ /* 0x044fe200078e0203 */
[----:B------:R-:W-:-:S04]  /*9a3c0*/  ISETP.GE.AND P0, PT, R171, R0, PT ;  /* 0x00000000ab00720c */ /* 0x000fc80003f06270 */
[----:B------:R-:W-:-:S04]  /*9a3d0*/  ISETP.GT.AND P1, PT, R3, RZ, PT ;  /* 0x000000ff0300720c */ /* 0x000fc80003f24270 */
[----:B------:R-:W-:-:S04]  /*9a3e0*/  SEL R0, RZ, 0x4, !P1 ;  /* 0x00000004ff007807 */ /* 0x000fc80004800000 */
[----:B------:R-:W-:-:S04]  /*9a3f0*/  SEL R0, R0, RZ, !P0 ;  /* 0x000000ff00007207 */ /* 0x000fc80004000000 */
[----:B------:R-:W-:Y:S01]  /*9a400*/  ISETP.NE.U32.AND P2, PT, R0, RZ, PT ;  /* 0x000000ff0000720c */ /* 0x000fe20003f45070 */
[----:B------:R-:W-:-:S05]  /*9a410*/  MOV R0, UR5 ;  /* 0x0000000500007c02 */ /* 0x000fca0008000f00 */
[----:B------:R-:W-:Y:S01]  /*9a420*/  IMAD R0, R0, 0x8000, R208 ;  /* 0x0000800000007824 */ /* 0x000fe200078e02d0 */
[----:B----4-:R-:W-:-:S05]  /*9a430*/  IADD3 R36, P1, R36, R40, RZ ;  /* 0x0000002824247210 */ /* 0x010fca0007f3e0ff */
[----:B------:R-:W-:Y:S01]  /*9a440*/  IMAD.X R37, R37, 0x1, R2, P1 ;  /* 0x0000000125257824 */ /* 0x000fe200008e0602 */
[----:B------:R1:W-:Y:S04]  /*9a450*/  STL [R1+0x3474], R36 ;  /* 0x0034742401007387 */ /* 0x0003e80000100800 */
[----:B------:R1:W-:Y:S03]  /*9a460*/  STL [R1+0x346c], R37 ;  /* 0x00346c2501007387 */ /* 0x0003e60000100800 */
[----:B------:R-:W2:Y:S04]  /*9a470*/  LDL.LU R46, [R1+0x3464] ;  /* 0x00346400012e7983 */ /* 0x000ea80000300800 */
[----:B------:R-:W3:Y:S04]  /*9a480*/  LDL.LU R45, [R1+0x3470] ;  /* 0x00347000012d7983 */ /* 0x000ee80000300800 */
        /* <DEDUP_REMOVED lines=14> */
[----:B-----5:R-:W-:Y:S04]  /*9a570*/  STL.64 [R1+0x48f0], R218 ;  /* 0x0048f0da01007387 */ /* 0x020fe80000100a00 */
        /* <DEDUP_REMOVED lines=38> */
[----:B------:R1:W-:Y:S04]  /*9a7e0*/  STL.64 [R1+0x47b8], R8 ;  /* 0x0047b80801007387 */ /* 0x0003e80000100a00 */
[----:B------:R-:W-:Y:S04]  /*9a7f0*/  STL.64 [R1+0x47b0], R6 ;  /* 0x0047b00601007387 */ /* 0x000fe80000100a00 */
[----:B------:R1:W-:Y:S04]  /*9a800*/  STL.64 [R1+0x47a8], R4 ;  /* 0x0047a80401007387 */ /* 0x0003e80000100a00 */
[----:B-1----:R-:W4:Y:S04]  /*9a810*/  LDL.LU R12, [R1+0x33e4] ;  /* 0x0033e400010c7983 */ /* 0x002f280000300800 */
[----:B------:R-:W4:Y:S04]  /*9a820*/  LDL.LU R10, [R1+0x33f0] ;  /* 0x0033f000010a7983 */ /* 0x000f280000300800 */
[----:B------:R-:W4:Y:S04]  /*9a830*/  LDL.LU R9, [R1+0x33ac] ;  /* 0x0033ac0001097983 */ /* 0x000f280000300800 */
[----:B------:R-:W4:Y:S04]  /*9a840*/  LDL.LU R5, [R1+0x33b8] ;  /* 0x0033b80001057983 */ /* 0x000f280000300800 */
[----:B------:R-:W-:Y:S01]  /*9a850*/  BAR.SYNC.DEFER_BLOCKING 0x0 ;  /* 0x0000000000007b1d */ /* 0x000fe20000010000 */
[----:B------:R-:W-:-:S05]  /*9a860*/  ISETP.GT.AND P1, PT, R3, 0x4, PT ;  /* 0x000000040300780c */ /* 0x000fca0003f24270 */
[----:B------:R-:W-:Y:S01]  /*9a870*/  @!PT LDS RZ, [RZ] ;  /* 0x00000000fffff984 */ /* 0x000fe20000000800 */
[----:B------:R-:W-:Y:S01]  /*9a880*/  @!PT LDS RZ, [RZ] ;  /* 0x00000000fffff984 */ /* 0x000fe20000000800 */
[----:B------:R-:W-:Y:S01]  /*9a890*/  @!PT LDS RZ, [RZ] ;  /* 0x00000000fffff984 */ /* 0x000fe20000000800 */
[----:B------:R1:W-:Y:S02]  /*9a8a0*/  LDGSTS.E [R0+0x40000], [R36.64], P2 ;  /* 0x4000000024007fae */ /* 0x0003e40009121848 */
[----:B-1----:R-:W-:-:S04]  /*9a8b0*/  SEL R36, RZ, 0x4, !P1 ;  /* 0x00000004ff247807 */ /* 0x002fc80004800000 */
[----:B------:R-:W-:-:S04]  /*9a8c0*/  SEL R36, R36, RZ, !P0 ;  /* 0x000000ff24247207 */ /* 0x000fc80004000000 */
[----:B------:R-:W-:Y:S02]  /*9a8d0*/  ISETP.NE.U32.AND P1, PT, R36, RZ, PT ;  /* 0x000000ff2400720c */ /* 0x000fe40003f25070 */
[----:B---3--:R-:W-:-:S04]  /*9a8e0*/  IADD3 R45, P3, R45, R40, RZ ;  /* 0x000000282d2d7210 */ /* 0x008fc80007f7e0ff */
[----:B--2---:R-:W-:Y:S01]  /*9a8f0*/  IADD3.X R46, R46, R2, RZ, P3, !PT ;  /* 0x000000022e2e7210 */ /* 0x004fe20001ffe4ff */
[----:B------:R-:W-:Y:S01]  /*9a900*/  IMAD.MOV.U32 R36, RZ, RZ, R45 ;  /* 0x000000ffff247224 */ /* 0x000fe200078e002d */
[----:B------:R-:W-:Y:S02]  /*9a910*/  IADD3 R43, P4, R43, R40, RZ ;  /* 0x000000282b2b7210 */ /* 0x000fe40007f9e0ff */
[----:B------:R-:W-:-:S03]  /*9a920*/  MOV R37, R46 ;  /* 0x0000002e00257202 */ /* 0x000fc60000000f00 */
[----:B------:R-:W-:Y:S01]  /*9a930*/  IMAD.X R44, R44, 0x1, R2, P4 ;  /* 0x000000012c2c7824 */ /* 0x000fe200020e0602 */
[----:B------:R-:W-:Y:S01]  /*9a940*/  STL [R1+0x3470], R45 ;  /* 0x0034702d01007387 */ /* 0x000fe20000100800 */
[----:B------:R-:W-:-:S03]  /*9a950*/  IADD3 R41, P3, R41, R40, RZ ;  /* 0x0000002829297210 */ /* 0x000fc60007f7e0ff */
[----:B------:R1:W-:Y:S01]  /*9a960*/  LDGSTS.E [R0+0x40080], [R36.64], P2 ;  /* 0x4008000024007fae */ /* 0x0003e20009121848 */
[----:B------:R-:W-:Y:S02]  /*9a970*/  ISETP.GT.AND P2, PT, R3, 0x8, PT ;  /* 0x000000080300780c */ /* 0x000fe40003f44270 */
[----:B------:R-:W-:Y:S01]  /*9a980*/  IADD3.X R42, R42, R2, RZ, P3, !PT ;  /* 0x000000022a2a7210 */ /* 0x000fe20001ffe4ff */
[----:B------:R-:W-:Y:S01]  /*9a990*/  STL [R1+0x3464], R46 ;  /* 0x0034642e01007387 */ /* 0x000fe20000100800 */
[----:B------:R-:W-:-:S03]  /*9a9a0*/  IADD3 R38, P4, R38, R40, RZ ;  /* 0x0000002826267210 */ /* 0x000fc60007f9e0ff */
[----:B------:R-:W-:Y:S01]  /*9a9b0*/  STL [R1+0x3438], R43 ;  /* 0x0034382b01007387 */ /* 0x000fe20000100800 */
[----:B-1----:R-:W-:Y:S02]  /*9a9c0*/  IMAD.MOV.U32 R36, RZ, RZ, R43 ;  /* 0x000000ffff247224 */ /* 0x002fe400078e002b */
[----:B------:R-:W-:Y:S01]  /*9a9d0*/  IMAD.MOV.U32 R37, RZ, RZ, R44 ;  /* 0x000000ffff257224 */ /* 0x000fe200078e002c */
[----:B------:R-:W-:Y:S01]  /*9a9e0*/  STL [R1+0x342c], R44 ;  /* 0x00342c2c01007387 */ /* 0x000fe20000100800 */
[----:B------:R-:W-:-:S03]  /*9a9f0*/  IMAD.X R39, R39, 0x1, R2, P4 ;  /* 0x0000000127277824 */ /* 0x000fc600020e0602 */
[----:B------:R-:W2:Y:S04]  /*9aa00*/  LDL.LU R8, [R1+0x33b0] ;  /* 0x0033b00001087983 */ /* 0x000ea80000300800 */
[----:B------:R-:W2:Y:S04]  /*9aa10*/  LDL.LU R4, [R1+0x3378] ;  /* 0x0033780001047983 */ /* 0x000ea80000300800 */
[----:B------:R1:W-:Y:S04]  /*9aa20*/  LDGSTS.E [R0+0x40400], [R36.64], P1 ;  /* 0x4040000024007fae */ /* 0x0003e80008921848 */
[----:B------:R-:W-:Y:S04]  /*9aa30*/  STL [R1+0x3430], R41 ;  /* 0x0034302901007387 */ /* 0x000fe80000100800 */
[----:B------:R-:W-:Y:S01]  /*9aa40*/  STL [R1+0x3424], R42 ;  /* 0x0034242a01007387 */ /* 0x000fe20000100800 */
[----:B-1----:R-:W-:-:S03]  /*9aa50*/  SEL R36, RZ, 0x4, !P2 ;  /* 0x00000004ff247807 */ /* 0x002fc60005000000 */
[----:B------:R-:W-:Y:S04]  /*9aa60*/  STL [R1+0x33f8], R38 ;  /* 0x0033f82601007387 */ /* 0x000fe80000100800 */
[----:B------:R-:W2:Y:S01]  /*9aa70*/  LDL.LU R11, [R1+0x33a4] ;  /* 0x0033a400010b7983 */ /* 0x000ea20000300800 */
[----:B------:R-:W-:-:S03]  /*9aa80*/  SEL R36, R36, RZ, !P0 ;  /* 0x000000ff24247207 */ /* 0x000fc60004000000 */
[----:B------:R-:W-:Y:S04]  /*9aa90*/  STL [R1+0x33ec], R39 ;  /* 0x0033ec2701007387 */ /* 0x000fe80000100800 */
[----:B------:R-:W2:Y:S01]  /*9aaa0*/  LDL.LU R7, [R1+0x336c] ;  /* 0x00336c0001077983 */ /* 0x000ea20000300800 */
[----:B------:R-:W-:Y:S01]  /*9aab0*/  ISETP.NE.U32.AND P2, PT, R36, RZ, PT ;  /* 0x000000ff2400720c */ /* 0x000fe20003f45070 */
[----:B------:R-:W-:Y:S01]  /*9aac0*/  IMAD.MOV.U32 R36, RZ, RZ, R41 ;  /* 0x000000ffff247224 */ /* 0x000fe200078e0029 */
[----:B------:R-:W-:Y:S01]  /*9aad0*/  MOV R37, R42 ;  /* 0x0000002a00257202 */ /* 0x000fe20000000f00 */
[----:B------:R-:W2:Y:S04]  /*9aae0*/  LDL.LU R14, [R1+0x3370] ;  /* 0x00337000010e7983 */ /* 0x000ea80000300800 */
[----:B------:R1:W-:Y:S01]  /*9aaf0*/  LDGSTS.E [R0+0x40480], [R36.64], P1 ;  /* 0x4048000024007fae */ /* 0x0003e20008921848 */
[----:B------:R-:W-:-:S03]  /*9ab00*/  ISETP.GT.AND P1, PT, R3, 0xc, PT ;  /* 0x0000000c0300780c */ /* 0x000fc60003f24270 */
[----:B------:R-:W2:Y:S01]  /*9ab10*/  LDL.LU R6, [R1+0x3338] ;  /* 0x0033380001067983 */ /* 0x000ea20000300800 */
[----:B-1----:R-:W-:Y:S02]  /*9ab20*/  IMAD.MOV.U32 R36, RZ, RZ, R38 ;  /* 0x000000ffff247224 */ /* 0x002fe400078e0026 */
[----:B------:R-:W-:-:S05]  /*9ab30*/  IMAD.MOV.U32 R37, RZ, RZ, R39 ;  /* 0x000000ffff257224 */ /* 0x000fca00078e0027 */
[----:B------:R1:W-:Y:S02]  /*9ab40*/  LDGSTS.E [R0+0x40800], [R36.64], P2 ;  /* 0x4080000024007fae */ /* 0x0003e40009121848 */
[----:B-1----:R-:W-:-:S04]  /*9ab50*/  SEL R36, RZ, 0x4, !P1 ;  /* 0x00000004ff247807 */ /* 0x002fc80004800000 */
[----:B------:R-:W-:-:S04]  /*9ab60*/  SEL R36, R36, RZ, !P0 ;  /* 0x000000ff24247207 */ /* 0x000fc80004000000 */
[----:B------:R-:W-:Y:S02]  /*9ab70*/  ISETP.NE.U32.AND P1, PT, R36, RZ, PT ;  /* 0x000000ff2400720c */ /* 0x000fe40003f25070 */
[----:B----4-:R-:W-:-:S04]  /*9ab80*/  IADD3 R10, P3, R10, R40, RZ ;  /* 0x000000280a0a7210 */ /* 0x010fc80007f7e0ff */
[----:B------:R-:W-:Y:S01]  /*9ab90*/  IADD3.X R12, R12, R2, RZ, P3, !PT ;  /* 0x000000020c0c7210 */ /* 0x000fe20001ffe4ff */
[----:B------:R1:W-:Y:S01]  /*9aba0*/  STL [R1+0x33f0], R10 ;  /* 0x0033f00a01007387 */ /* 0x0003e20000100800 */
[----:B------:R-:W-:-:S03]  /*9abb0*/  IADD3 R5, P4, R5, R40, RZ ;  /* 0x0000002805057210 */ /* 0x000fc60007f9e0ff */
[----:B------:R4:W-:Y:S04]  /*9abc0*/  STL [R1+0x33e4], R12 ;  /* 0x0033e40c01007387 */ /* 0x0009e80000100800 */
[----:B------:R-:W-:Y:S01]  /*9abd0*/  STL [R1+0x33b8], R5 ;  /* 0x0033b80501007387 */ /* 0x000fe20000100800 */
[----:B------:R-:W-:-:S03]  /*9abe0*/  IMAD.X R9, R9, 0x1, R2, P4 ;  /* 0x0000000109097824 */ /* 0x000fc600020e0602 */
[----:B------:R-:W3:Y:S01]  /*9abf0*/  LDL.LU R15, [R1+0x3364] ;  /* 0x00336400010f7983 */ /* 0x000ee20000300800 */
[----:B------:R-:W-:Y:S01]  /*9ac00*/  IMAD.MOV.U32 R36, RZ, RZ, R10 ;  /* 0x000000ffff247224 */ /* 0x000fe200078e000a */
[----:B------:R-:W-:Y:S02]  /*9ac10*/  MOV R37, R12 ;  /* 0x0000000c00257202 */ /* 0x000fe40000000f00 */
[----:B------:R4:W-:Y:S04]  /*9ac20*/  STL [R1+0x33ac], R9 ;  /* 0x0033ac0901007387 */ /* 0x0009e80000100800 */
[----:B-1----:R-:W3:Y:S04]  /*9ac30*/  LDL.LU R10, [R1+0x332c] ;  /* 0x00332c00010a7983 */ /* 0x002ee80000300800 */
[----:B------:R1:W-:Y:S04]  /*9ac40*/  LDGSTS.E [R0+0x40880], [R36.64], P2 ;  /* 0x4088000024007fae */ /* 0x0003e80009121848 */
[----:B----4-:R-:W4:Y:S01]  /*9ac50*/  LDL.LU R12, [R1+0x3324] ;  /* 0x00332400010c7983 */ /* 0x010f220000300800 */
[----:B-1----:R-:W-:-:S03]  /*9ac60*/  IMAD.MOV.U32 R37, RZ, RZ, R9 ;  /* 0x000000ffff257224 */ /* 0x002fc600078e0009 */
[----:B------:R-:W4:Y:S01]  /*9ac70*/  LDL.LU R9, [R1+0x3330] ;  /* 0x0033300001097983 */ /* 0x000f220000300800 */
[----:B------:R-:W-:-:S03]  /*9ac80*/  IMAD.MOV.U32 R36, RZ, RZ, R5 ;  /* 0x000000ffff247224 */ /* 0x000fc600078e0005 */
[----:B------:R-:W4:Y:S04]  /*9ac90*/  LDL.LU R13, [R1+0x32ec] ;  /* 0x0032ec00010d7983 */ /* 0x000f280000300800 */
[----:B------:R-:W4:Y:S01]  /*9aca0*/  LDL.LU R5, [R1+0x32f8] ;  /* 0x0032f80001057983 */ /* 0x000f220000300800 */
[----:B------:R-:W-:-:S03]  /*9acb0*/  ISETP.GT.AND P2, PT, R3, 0x10, PT ;  /* 0x000000100300780c */ /* 0x000fc60003f44270 */
[----:B------:R1:W-:Y:S02]  /*9acc0*/  LDGSTS.E [R0+0x40c00], [R36.64], P1 ;  /* 0x40c0000024007fae */ /* 0x0003e40008921848 */
[----:B-1----:R-:W-:-:S04]  /*9acd0*/  SEL R36, RZ, 0x4, !P2 ;  /* 0x00000004ff247807 */ /* 0x002fc80005000000 */
[----:B------:R-:W-:-:S04]  /*9ace0*/  SEL R36, R36, RZ, !P0 ;  /* 0x000000ff24247207 */ /* 0x000fc80004000000 */
[----:B------:R-:W-:Y:S02]  /*9acf0*/  ISETP.NE.U32.AND P2, PT, R36, RZ, PT ;  /* 0x000000ff2400720c */ /* 0x000fe40003f45070 */
[-C--:B--2---:R-:W-:Y:S02]  /*9ad00*/  IADD3 R8, P3, R8, R40.reuse, RZ ;  /* 0x0000002808087210 */ /* 0x084fe40007f7e0ff */
[----:B------:R-:W-:-:S03]  /*9ad10*/  IADD3 R4, P4, R4, R40, RZ ;  /* 0x0000002804047210 */ /* 0x000fc60007f9e0ff */
[----:B------:R-:W-:Y:S01]  /*9ad20*/  STL [R1+0x33b0], R8 ;  /* 0x0033b00801007387 */ /* 0x000fe20000100800 */
[----:B------:R-:W-:Y:S01]  /*9ad30*/  IMAD.MOV.U32 R36, RZ, RZ, R8 ;  /* 0x000000ffff247224 */ /* 0x000fe200078e0008 */
[----:B------:R-:W-:-:S04]  /*9ad40*/  IADD3.X R11, R11, R2, RZ, P3, !PT ;  /* 0x000000020b0b7210 */ /* 0x000fc80001ffe4ff */
[----:B------:R-:W-:Y:S01]  /*9ad50*/  MOV R37, R11 ;  /* 0x0000000b00257202 */ /* 0x000fe20000000f00 */
[----:B------:R1:W-:Y:S01]  /*9ad60*/  STL [R1+0x33a4], R11 ;  /* 0x0033a40b01007387 */ /* 0x0003e20000100800 */
[----:B------:R-:W-:-:S03]  /*9ad70*/  IMAD.X R7, R7, 0x1, R2, P4 ;  /* 0x0000000107077824 */ /* 0x000fc600020e0602 */
[----:B------:R-:W-:Y:S04]  /*9ad80*/  STL [R1+0x3378], R4 ;  /* 0x0033780401007387 */ /* 0x000fe80000100800 */
[----:B------:R2:W-:Y:S04]  /*9ad90*/  STL [R1+0x336c], R7 ;  /* 0x00336c0701007387 */ /* 0x0005e80000100800 */
[----:B-1----:R-:W4:Y:S04]  /*9ada0*/  LDL.LU R11, [R1+0x32e4] ;  /* 0x0032e400010b7983 */ /* 0x002f280000300800 */
[----:B------:R-:W4:Y:S04]  /*9adb0*/  LDL.LU R8, [R1+0x32f0] ;  /* 0x0032f00001087983 */ /* 0x000f280000300800 */
[----:B------:R1:W-:Y:S01]  /*9adc0*/  LDGSTS.E [R0+0x40c80], [R36.64], P1 ;  /* 0x40c8000024007fae */ /* 0x0003e20008921848 */
[----:B------:R-:W-:-:S02]  /*9add0*/  ISETP.GT.AND P1, PT, R3, 0x14, PT ;  /* 0x000000140300780c */ /* 0x000fc40003f24270 */
[-C--:B------:R-:W-:Y:S01]  /*9ade0*/  IADD3 R14, P3, R14, R40.reuse, RZ ;  /* 0x000000280e0e7210 */ /* 0x080fe20007f7e0ff */
[----:B-1----:R-:W-:Y:S02]  /*9adf0*/  IMAD.MOV.U32 R36, RZ, RZ, R4 ;  /* 0x000000ffff247224 */ /* 0x002fe400078e0004 */
[----:B------:R-:W-:Y:S02]  /*9ae00*/  IMAD.MOV.U32 R37, RZ, RZ, R7 ;  /* 0x000000ffff257224 */ /* 0x000fe400078e0007 */
[----:B--2---:R-:W2:Y:S04]  /*9ae10*/  LDL.LU R7, [R1+0x32ac] ;  /* 0x0032ac0001077983 */ /* 0x004ea80000300800 */
[----:B------:R-:W2:Y:S04]  /*9ae20*/  LDL.LU R4, [R1+0x32b8] ;  /* 0x0032b80001047983 */ /* 0x000ea80000300800 */
[----:B------:R1:W-:Y:S01]  /*9ae30*/  LDGSTS.E [R0+0x41000], [R36.64], P2 ;  /* 0x4100000024007fae */ /* 0x0003e20009121848 */
[----:B------:R-:W-:-:S02]  /*9ae40*/  IADD3 R6, P4, R6, R40, RZ ;  /* 0x0000002806067210 */ /* 0x000fc40007f9e0ff */
[----:B-1----:R-:W-:-:S04]  /*9ae50*/  SEL R36, RZ, 0x4, !P1 ;  /* 0x00000004ff247807 */ /* 0x002fc80004800000 */
[----:B------:R-:W-:-:S04]  /*9ae60*/  SEL R36, R36, RZ, !P0 ;  /* 0x000000ff24247207 */ /* 0x000fc80004000000 */
[----:B------:R-:W-:Y:S01]  /*9ae70*/  ISETP.NE.U32.AND P1, PT, R36, RZ, PT ;  /* 0x000000ff2400720c */ /* 0x000fe20003f25070 */
[----:B------:R-:W-:Y:S01]  /*9ae80*/  IMAD.MOV.U32 R36, RZ, RZ, R14 ;  /* 0x000000ffff247224 */ /* 0x000fe200078e000e */
[----:B------:R-:W-:Y:S01]  /*9ae90*/  STL [R1+0x3370], R14 ;  /* 0x0033700e01007387 */ /* 0x000fe20000100800 */
[----:B---3--:R-:W-:-:S04]  /*9aea0*/  IADD3.X R15, R15, R2, RZ, P3, !PT ;  /* 0x000000020f0f7210 */ /* 0x008fc80001ffe4ff */
[----:B------:R-:W-:Y:S01]  /*9aeb0*/  MOV R37, R15 ;  /* 0x0000000f00257202 */ /* 0x000fe20000000f00 */
[----:B------:R-:W-:-:S04]  /*9aec0*/  IMAD.X R10, R10, 0x1, R2, P4 ;  /* 0x000000010a0a7824 */ /* 0x000fc800020e0602 */
[----:B------:R1:W-:Y:S01]  /*9aed0*/  LDGSTS.E [R0+0x41080], [R36.64], P2 ;  /* 0x4108000024007fae */ /* 0x0003e20009121848 */
[----:B------:R-:W-:-:S03]  /*9aee0*/  ISETP.GT.AND P2, PT, R3, 0x18, PT ;  /* 0x000000180300780c */ /* 0x000fc60003f44270 */
[----:B------:R-:W-:Y:S01]  /*9aef0*/  STL [R1+0x3364], R15 ;  /* 0x0033640f01007387 */ /* 0x000fe20000100800 */
[----:B-1----:R-:W-:Y:S02]  /*9af00*/  IMAD.MOV.U32 R36, RZ, RZ, R6 ;  /* 0x000000ffff247224 */ /* 0x002fe400078e0006 */
[----:B------:R-:W-:Y:S01]  /*9af10*/  IMAD.MOV.U32 R37, RZ, RZ, R10 ;  /* 0x000000ffff257224 */ /* 0x000fe200078e000a */
[----:B----4-:R-:W-:-:S04]  /*9af20*/  IADD3 R9, P3, R9, R40, RZ ;  /* 0x0000002809097210 */ /* 0x010fc80007f7e0ff */
[----:B------:R1:W-:Y:S01]  /*9af30*/  LDGSTS.E [R0+0x41400], [R36.64], P1 ;  /* 0x4140000024007fae */ /* 0x0003e20008921848 */
[----:B------:R-:W-:-:S03]  /*9af40*/  IADD3.X R12, R12, R2, RZ, P3, !PT ;  /* 0x000000020c0c7210 */ /* 0x000fc60001ffe4ff */
[----:B------:R-:W-:Y:S01]  /*9af50*/  STL [R1+0x3338], R6 ;  /* 0x0033380601007387 */ /* 0x000fe20000100800 */
[----:B------:R-:W-:-:S03]  /*9af60*/  IADD3 R5, P4, R5, R40, RZ ;  /* 0x0000002805057210 */ /* 0x000fc60007f9e0ff */
[----:B------:R3:W-:Y:S01]  /*9af70*/  STL [R1+0x332c], R10 ;  /* 0x00332c0a01007387 */ /* 0x0007e20000100800 */
[----:B-1----:R-:W-:Y:S01]  /*9af80*/  SEL R36, RZ, 0x4, !P2 ;  /* 0x00000004ff247807 */ /* 0x002fe20005000000 */
[----:B------:R-:W-:-:S03]  /*9af90*/  IMAD.X R13, R13, 0x1, R2, P4 ;  /* 0x000000010d0d7824 */ /* 0x000fc600020e0602 */
[----:B------:R-:W-:Y:S01]  /*9afa0*/  SEL R36, R36, RZ, !P0 ;  /* 0x000000ff24247207 */ /* 0x000fe20004000000 */
[----:B---3--:R-:W3:Y:S01]  /*9afb0*/  LDL.LU R10, [R1+0x32b0] ;  /* 0x0032b000010a7983 */ /* 0x008ee20000300800 */
[----:B------:R-:W-:-:S03]  /*9afc0*/  MOV R37, R12 ;  /* 0x0000000c00257202 */ /* 0x000fc60000000f00 */
[----:B------:R-:W4:Y:S01]  /*9afd0*/  LDL.LU R6, [R1+0x3278] ;  /* 0x0032780001067983 */ /* 0x000f220000300800 */
[----:B------:R-:W-:-:S03]  /*9afe0*/  ISETP.NE.U32.AND P2, PT, R36, RZ, PT ;  /* 0x000000ff2400720c */ /* 0x000fc60003f45070 */
[----:B------:R-:W-:Y:S01]  /*9aff0*/  STL [R1+0x3330], R9 ;  /* 0x0033300901007387 */ /* 0x000fe20000100800 */
[----:B------:R-:W-:-:S03]  /*9b000*/  IMAD.MOV.U32 R36, RZ, RZ, R9 ;  /* 0x000000ffff247224 */ /* 0x000fc600078e0009 */
[----:B------:R1:W-:Y:S04]  /*9b010*/  STL [R1+0x3324], R12 ;  /* 0x0033240c01007387 */ /* 0x0003e80000100800 */
[----:B------:R1:W-:Y:S04]  /*9b020*/  STL [R1+0x32f8], R5 ;  /* 0x0032f80501007387 */ /* 0x0003e80000100800 */
[----:B------:R1:W-:Y:S04]  /*9b030*/  LDGSTS.E [R0+0x41480], [R36.64], P1 ;  /* 0x4148000024007fae */ /* 0x0003e80008921848 */
[----:B-1----:R-:W4:Y:S04]  /*9b040*/  LDL.LU R12, [R1+0x32a4] ;  /* 0x0032a400010c7983 */ /* 0x002f280000300800 */
[----:B------:R-:W-:Y:S04]  /*9b050*/  STL [R1+0x32ec], R13 ;  /* 0x0032ec0d01007387 */ /* 0x000fe80000100800 */
[----:B------:R-:W4:Y:S01]  /*9b060*/  LDL.LU R9, [R1+0x326c] ;  /* 0x00326c0001097983 */ /* 0x000f220000300800 */
[----:B------:R-:W-:-:S02]  /*9b070*/  IMAD.MOV.U32 R36, RZ, RZ, R5 ;  /* 0x000000ffff247224 */ /* 0x000fc400078e0005 */
[----:B------:R-:W-:Y:S01]  /*9b080*/  IMAD.MOV.U32 R37, RZ, RZ, R13 ;  /* 0x000000ffff257224 */ /* 0x000fe200078e000d */
[----:B------:R-:W-:Y:S01]  /*9b090*/  ISETP.GT.AND P1, PT, R3, 0x1c, PT ;  /* 0x0000001c0300780c */ /* 0x000fe20003f24270 */
[----:B------:R-:W4:Y:S04]  /*9b0a0*/  LDL.LU R14, [R1+0x3270] ;  /* 0x00327000010e7983 */ /* 0x000f280000300800 */
[----:B------:R1:W-:Y:S04]  /*9b0b0*/  LDGSTS.E [R0+0x41800], [R36.64], P2 ;  /* 0x4180000024007fae */ /* 0x0003e80009121848 */
[----:B------:R-:W4:Y:S01]  /*9b0c0*/  LDL.LU R5, [R1+0x3238] ;  /* 0x0032380001057983 */ /* 0x000f220000300800 */
[----:B-1----:R-:W-:-:S04]  /*9b0d0*/  SEL R36, RZ, 0x4, !P1 ;  /* 0x00000004ff247807 */ /* 0x002fc80004800000 */
[----:B------:R-:W-:-:S04]  /*9b0e0*/  SEL R36, R36, RZ, !P0 ;  /* 0x000000ff24247207 */ /* 0x000fc80004000000 */
[----:B------:R-:W-:Y:S02]  /*9b0f0*/  ISETP.NE.U32.AND P1, PT, R36, RZ, PT ;  /* 0x000000ff2400720c */ /* 0x000fe40003f25070 */
[----:B------:R-:W-:-:S04]  /*9b100*/  IADD3 R8, P3, R8, R40, RZ ;  /* 0x0000002808087210 */ /* 0x000fc80007f7e0ff */
[----:B------:R-:W-:Y:S01]  /*9b110*/  IADD3.X R11, R11, R2, RZ, P3, !PT ;  /* 0x000000020b0b7210 */ /* 0x000fe20001ffe4ff */
[----:B------:R1:W-:Y:S04]  /*9b120*/  STL [R1+0x32f0], R8 ;  /* 0x0032f00801007387 */ /* 0x0003e80000100800 */
[----:B------:R1:W-:Y:S01]  /*9b130*/  STL [R1+0x32e4], R11 ;  /* 0x0032e40b01007387 */ /* 0x0003e20000100800 */
[----:B------:R-:W-:Y:S01]  /*9b140*/  IMAD.MOV.U32 R36, RZ, RZ, R8 ;  /* 0x000000ffff247224 */ /* 0x000fe200078e0008 */
[----:B------:R-:W-:-:S05]  /*9b150*/  MOV R37, R11 ;  /* 0x0000000b00257202 */ /* 0x000fca0000000f00 */
[----:B------:R1:W-:Y:S01]  /*9b160*/  LDGSTS.E [R0+0x41880], [R36.64], P2 ;  /* 0x4188000024007fae */ /* 0x0003e20009121848 */
[----:B--2---:R-:W-:-:S05]  /*9b170*/  IADD3 R4, P4, R4, R40, RZ ;  /* 0x0000002804047210 */ /* 0x004fca0007f9e0ff */
[----:B------:R-:W-:Y:S01]  /*9b180*/  STL [R1+0x32b8], R4 ;  /* 0x0032b80401007387 */ /* 0x000fe20000100800 */
[----:B------:R-:W-:-:S03]  /*9b190*/  IMAD.X R7, R7, 0x1, R2, P4 ;  /* 0x0000000107077824 */ /* 0x000fc600020e0602 */
[----:B------:R-:W2:Y:S04]  /*9b1a0*/  LDL.LU R15, [R1+0x3264] ;  /* 0x00326400010f7983 */ /* 0x000ea80000300800 */
[----:B------:R1:W-:Y:S04]  /*9b1b0*/  STL [R1+0x32ac], R7 ;  /* 0x0032ac0701007387 */ /* 0x0003e80000100800 */
[----:B-1----:R-:W2:Y:S01]  /*9b1c0*/  LDL.LU R8, [R1+0x322c] ;  /* 0x00322c0001087983 */ /* 0x002ea20000300800 */
[----:B------:R-:W-:-:S03]  /*9b1d0*/  IMAD.MOV.U32 R37, RZ, RZ, R7 ;  /* 0x000000ffff257224 */ /* 0x000fc600078e0007 */
[----:B------:R-:W2:Y:S01]  /*9b1e0*/  LDL.LU R11, [R1+0x3224] ;  /* 0x00322400010b7983 */ /* 0x000ea20000300800 */
[----:B------:R-:W-:-:S03]  /*9b1f0*/  IMAD.MOV.U32 R36, RZ, RZ, R4 ;  /* 0x000000ffff247224 */ /* 0x000fc600078e0004 */
[----:B------:R-:W2:Y:S04]  /*9b200*/  LDL.LU R7, [R1+0x3230] ;  /* 0x0032300001077983 */ /* 0x000ea80000300800 */
[----:B------:R-:W2:Y:S04]  /*9b210*/  LDL.LU R13, [R1+0x31ec] ;  /* 0x0031ec00010d7983 */ /* 0x000ea80000300800 */
[----:B------:R-:W2:Y:S01]  /*9b220*/  LDL.LU R4, [R1+0x31f8] ;  /* 0x0031f80001047983 */ /* 0x000ea20000300800 */
[----:B------:R-:W-:-:S03]  /*9b230*/  ISETP.GT.AND P2, PT, R3, 0x20, PT ;  /* 0x000000200300780c */ /* 0x000fc60003f44270 */
[----:B------:R1:W-:Y:S02]  /*9b240*/  LDGSTS.E [R0+0x41c00], [R36.64], P1 ;  /* 0x41c0000024007fae */ /* 0x0003e40008921848 */
[----:B-1----:R-:W-:-:S04]  /*9b250*/  SEL R36, RZ, 0x4, !P2 ;  /* 0x00000004ff247807 */ /* 0x002fc80005000000 */
[----:B------:R-:W-:-:S04]  /*9b260*/  SEL R36, R36, RZ, !P0 ;  /* 0x000000ff24247207 */ /* 0x000fc80004000000 */
[----:B------:R-:W-:Y:S02]  /*9b270*/  ISETP.NE.U32.AND P2, PT, R36, RZ, PT ;  /* 0x000000ff2400720c */ /* 0x000fe40003f45070 */
[-C--:B---3--:R-:W-:Y:S02]  /*9b280*/  IADD3 R10, P3, R10, R40.reuse, RZ ;  /* 0x000000280a0a7210 */ /* 0x088fe40007f7e0ff */
[----:B----4-:R-:W-:-:S03]  /*9b290*/  IADD3 R6, P4, R6, R40, RZ ;  /* 0x0000002806067210 */ /* 0x010fc60007f9e0ff */
        /* <DEDUP_REMOVED lines=10> */
[----:B------:R1:W-:Y:S02]  /*9b340*/  LDGSTS.E [R0+0x41c80], [R36.64], P1 ;  /* 0x41c8000024007fae */ /* 0x0003e40008921848 */
[----:B-1----:R-:W-:-:S02]  /*9b350*/  IMAD.MOV.U32 R37, RZ, RZ, R9 ;  /* 0x000000ffff257224 */ /* 0x002fc400078e0009 */
[----:B------:R-:W-:Y:S01]  /*9b360*/  IMAD.MOV.U32 R36, RZ, RZ, R6 ;  /* 0x000000ffff247224 */ /* 0x000fe200078e0006 */
[----:B---3--:R-:W3:Y:S04]  /*9b370*/  LDL.LU R9, [R1+0x31ac] ;  /* 0x0031ac0001097983 */ /* 0x008ee80000300800 */
[----:B------:R-:W3:Y:S01]  /*9b380*/  LDL.LU R6, [R1+0x31b8] ;  /* 0x0031b80001067983 */ /* 0x000ee20000300800 */
[----:B------:R-:W-:-:S03]  /*9b390*/  ISETP.GT.AND P1, PT, R3, 0x24, PT ;  /* 0x000000240300780c */ /* 0x000fc60003f24270 */
[----:B------:R1:W-:Y:S01]  /*9b3a0*/  LDGSTS.E [R0+0x42000], [R36.64], P2 ;  /* 0x4200000024007fae */ /* 0x0003e20009121848 */
[-C--:B------:R-:W-:Y:S02]  /*9b3b0*/  IADD3 R14, P3, R14, R40.reuse, RZ ;  /* 0x000000280e0e7210 */ /* 0x080fe40007f7e0ff */
[----:B------:R-:W-:Y:S02]  /*9b3c0*/  IADD3 R5, P4, R5, R40, RZ ;  /* 0x0000002805057210 */ /* 0x000fe40007f9e0ff */
[----:B-1----:R-:W-:-:S04]  /*9b3d0*/  SEL R36, RZ, 0x4, !P1 ;  /* 0x00000004ff247807 */ /* 0x002fc80004800000 */
[----:B------:R-:W-:-:S04]  /*9b3e0*/  SEL R36, R36, RZ, !P0 ;  /* 0x000000ff24247207 */ /* 0x000fc80004000000 */
[----:B------:R-:W-:Y:S01]  /*9b3f0*/  ISETP.NE.U32.AND P1, PT, R36, RZ, PT ;  /* 0x000000ff2400720c */ /* 0x000fe20003f25070 */
[----:B------:R-:W-:Y:S01]  /*9b400*/  IMAD.MOV.U32 R36, RZ, RZ, R14 ;  /* 0x000000ffff247224 */ /* 0x000fe200078e000e */
[----:B------:R-:W-:Y:S01]  /*9b410*/  STL [R1+0x3270], R14 ;  /* 0x0032700e01007387 */ /* 0x000fe20000100800 */
[----:B--2---:R-:W-:-:S04]  /*9b420*/  IADD3.X R15, R15, R2, RZ, P3, !PT ;  /* 0x000000020f0f7210 */ /* 0x004fc80001ffe4ff */
[----:B------:R-:W-:Y:S01]  /*9b430*/  MOV R37, R15 ;  /* 0x0000000f00257202 */ /* 0x000fe20000000f00 */
[----:B------:R-:W-:-:S04]  /*9b440*/  IMAD.X R8, R8, 0x1, R2, P4 ;  /* 0x0000000108087824 */ /* 0x000fc800020e0602 */
[----:B------:R1:W-:Y:S01]  /*9b450*/  LDGSTS.E [R0+0x42080], [R36.64], P2 ;  /* 0x4208000024007fae */ /* 0x0003e20009121848 */
[----:B------:R-:W-:-:S03]  /*9b460*/  ISETP.GT.AND P2, PT, R3, 0x28, PT ;  /* 0x000000280300780c */ /* 0x000fc60003f44270 */
[----:B------:R-:W-:Y:S01]  /*9b470*/  STL [R1+0x3264], R15 ;  /* 0x0032640f01007387 */ /* 0x000fe20000100800 */
[-C--:B------:R-:W-:Y:S01]  /*9b480*/  IADD3 R7, P3, R7, R40.reuse, RZ ;  /* 0x0000002807077210 */ /* 0x080fe20007f7e0ff */
[----:B-1----:R-:W-:Y:S02]  /*9b490*/  IMAD.MOV.U32 R36, RZ, RZ, R5 ;  /* 0x000000ffff247224 */ /* 0x002fe400078e0005 */
[----:B------:R-:W-:Y:S01]  /*9b4a0*/  IMAD.MOV.U32 R37, RZ, RZ, R8 ;  /* 0x000000ffff257224 */ /* 0x000fe200078e0008 */
[----:B------:R-:W-:Y:S01]  /*9b4b0*/  IADD3 R4, P4, R4, R40, RZ ;  /* 0x0000002804047210 */ /* 0x000fe20007f9e0ff */
[----:B------:R-:W-:Y:S01]  /*9b4c0*/  STL [R1+0x3238], R5 ;  /* 0x0032380501007387 */ /* 0x000fe20000100800 */
[----:B------:R-:W-:-:S03]  /*9b4d0*/  IADD3.X R11, R11, R2, RZ, P3, !PT ;  /* 0x000000020b0b7210 */ /* 0x000fc60001ffe4ff */
[----:B------:R1:W-:Y:S01]  /*9b4e0*/  LDGSTS.E [R0+0x42400], [R36.64], P1 ;  /* 0x4240000024007fae */ /* 0x0003e20008921848 */
[----:B------:R-:W-:-:S03]  /*9b4f0*/  IMAD.X R13, R13, 0x1, R2, P4 ;  /* 0x000000010d0d7824 */ /* 0x000fc600020e0602 */
[----:B------:R2:W-:Y:S01]  /*9b500*/  STL [R1+0x322c], R8 ;  /* 0x00322c0801007387 */ /* 0x0005e20000100800 */
[----:B-1----:R-:W-:-:S03]  /*9b510*/  SEL R36, RZ, 0x4, !P2 ;  /* 0x00000004ff247807 */ /* 0x002fc60005000000 */
[----:B--2---:R-:W2:Y:S01]  /*9b520*/  LDL.LU R8, [R1+0x31b0] ;  /* 0x0031b00001087983 */ /* 0x004ea20000300800 */
[----:B------:R-:W-:-:S03]  /*9b530*/  SEL R36, R36, RZ, !P0 ;  /* 0x000000ff24247207 */ /* 0x000fc60004000000 */
[----:B------:R-:W2:Y:S01]  /*9b540*/  LDL.LU R5, [R1+0x3178] ;  /* 0x0031780001057983 */ /* 0x000ea20000300800 */
[----:B------:R-:W-:-:S03]  /*9b550*/  MOV R37, R11 ;  /* 0x0000000b00257202 */ /* 0x000fc60000000f00 */
[----:B------:R-:W-:Y:S01]  /*9b560*/  STL [R1+0x3230], R7 ;  /* 0x0032300701007387 */ /* 0x000fe20000100800 */
[----:B------:R-:W-:-:S03]  /*9b570*/  ISETP.NE.U32.AND P2, PT, R36, RZ, PT ;  /* 0x000000ff2400720c */ /* 0x000fc60003f45070 */
[----:B------:R1:W-:Y:S01]  /*9b580*/  STL [R1+0x3224], R11 ;  /* 0x0032240b01007387 */ /* 0x0003e20000100800 */
[----:B------:R-:W-:-:S03]  /*9b590*/  IMAD.MOV.U32 R36, RZ, RZ, R7 ;  /* 0x000000ffff247224 */ /* 0x000fc600078e0007 */
[----:B------:R1:W-:Y:S04]  /*9b5a0*/  STL [R1+0x31f8], R4 ;  /* 0x0031f80401007387 */ /* 0x0003e80000100800 */
[----:B------:R1:W-:Y:S04]  /*9b5b0*/  LDGSTS.E [R0+0x42480], [R36.64], P1 ;  /* 0x4248000024007fae */ /* 0x0003e80008921848 */
[----:B-1----:R-:W2:Y:S04]  /*9b5c0*/  LDL.LU R11, [R1+0x31a4] ;  /* 0x0031a400010b7983 */ /* 0x002ea80000300800 */
[----:B------:R-:W-:Y:S04]  /*9b5d0*/  STL [R1+0x31ec], R13 ;  /* 0x0031ec0d01007387 */ /* 0x000fe80000100800 */
[----:B------:R-:W2:Y:S01]  /*9b5e0*/  LDL.LU R7, [R1+0x316c] ;  /* 0x00316c0001077983 */ /* 0x000ea20000300800 */
[----:B------:R-:W-:-:S02]  /*9b5f0*/  IMAD.MOV.U32 R36, RZ, RZ, R4 ;  /* 0x000000ffff247224 */ /* 0x000fc400078e0004 */
[----:B------:R-:W-:Y:S01]  /*9b600*/  IMAD.MOV.U32 R37, RZ, RZ, R13 ;  /* 0x000000ffff257224 */ /* 0x000fe200078e000d */
[----:B------:R-:W-:Y:S01]  /*9b610*/  ISETP.GT.AND P1, PT, R3, 0x2c, PT ;  /* 0x0000002c0300780c */ /* 0x000fe20003f24270 */
[----:B------:R-:W2:Y:S04]  /*9b620*/  LDL.LU R14, [R1+0x3170] ;  /* 0x00317000010e7983 */ /* 0x000ea80000300800 */
[----:B------:R1:W-:Y:S04]  /*9b630*/  LDGSTS.E [R0+0x42800], [R36.64], P2 ;  /* 0x4280000024007fae */ /* 0x0003e80009121848 */
[----:B------:R-:W2:Y:S01]  /*9b640*/  LDL.LU R4, [R1+0x3138] ;  /* 0x0031380001047983 */ /* 0x000ea20000300800 */
[----:B-1----:R-:W-:-:S04]  /*9b650*/  SEL R36, RZ, 0x4, !P1 ;  /* 0x00000004ff247807 */ /* 0x002fc80004800000 */
[----:B------:R-:W-:-:S04]  /*9b660*/  SEL R36, R36, RZ, !P0 ;  /* 0x000000ff24247207 */ /* 0x000fc80004000000 */
[----:B------:R-:W-:Y:S02]  /*9b670*/  ISETP.NE.U32.AND P1, PT, R36, RZ, PT ;  /* 0x000000ff2400720c */ /* 0x000fe40003f25070 */
[----:B----4-:R-:W-:-:S04]  /*9b680*/  IADD3 R10, P3, R10, R40, RZ ;  /* 0x000000280a0a7210 */ /* 0x010fc80007f7e0ff */
[----:B------:R-:W-:Y:S01]  /*9b690*/  IADD3.X R12, R12, R2, RZ, P3, !PT ;  /* 0x000000020c0c7210 */ /* 0x000fe20001ffe4ff */
[----:B------:R1:W-:Y:S04]  /*9b6a0*/  STL [R1+0x31f0], R10 ;  /* 0x0031f00a01007387 */ /* 0x0003e80000100800 */
[----:B------:R4:W-:Y:S01]  /*9b6b0*/  STL [R1+0x31e4], R12 ;  /* 0x0031e40c01007387 */ /* 0x0009e20000100800 */
[----:B------:R-:W-:Y:S01]  /*9b6c0*/  IMAD.MOV.U32 R36, RZ, RZ, R10 ;  /* 0x000000ffff247224 */ /* 0x000fe200078e000a */
[----:B------:R-:W-:-:S05]  /*9b6d0*/  MOV R37, R12 ;  /* 0x0000000c00257202 */ /* 0x000fca0000000f00 */
[----:B------:R1:W-:Y:S01]  /*9b6e0*/  LDGSTS.E [R0+0x42880], [R36.64], P2 ;  /* 0x4288000024007fae */ /* 0x0003e20009121848 */
[----:B---3--:R-:W-:-:S05]  /*9b6f0*/  IADD3 R6, P4, R6, R40, RZ ;  /* 0x0000002806067210 */ /* 0x008fca0007f9e0ff */
[----:B------:R-:W-:Y:S01]  /*9b700*/  STL [R1+0x31b8], R6 ;  /* 0x0031b80601007387 */ /* 0x000fe20000100800 */
[----:B------:R-:W-:-:S03]  /*9b710*/  IMAD.X R9, R9, 0x1, R2, P4 ;  /* 0x0000000109097824 */ /* 0x000fc600020e0602 */
[----:B------:R-:W3:Y:S04]  /*9b720*/  LDL.LU R15, [R1+0x3164] ;  /* 0x00316400010f7983 */ /* 0x000ee80000300800 */
[----:B------:R4:W-:Y:S04]  /*9b730*/  STL [R1+0x31ac], R9 ;  /* 0x0031ac0901007387 */ /* 0x0009e80000100800 */
[----:B-1----:R-:W3:Y:S01]  /*9b740*/  LDL.LU R10, [R1+0x312c] ;  /* 0x00312c00010a7983 */ /* 0x002ee20000300800 */
[----:B------:R-:W-:-:S03]  /*9b750*/  IMAD.MOV.U32 R37, RZ, RZ, R9 ;  /* 0x000000ffff257224 */ /* 0x000fc600078e0009 */
[----:B----4-:R-:W3:Y:S01]  /*9b760*/  LDL.LU R12, [R1+0x3124] ;  /* 0x00312400010c7983 */ /* 0x010ee20000300800 */
[----:B------:R-:W-:-:S03]  /*9b770*/  IMAD.MOV.U32 R36, RZ, RZ, R6 ;  /* 0x000000ffff247224 */ /* 0x000fc600078e0006 */
[----:B------:R-:W3:Y:S04]  /*9b780*/  LDL.LU R9, [R1+0x3130] ;  /* 0x0031300001097983 */ /* 0x000ee80000300800 */
[----:B------:R-:W3:Y:S04]  /*9b790*/  LDL.LU R13, [R1+0x30ec] ;  /* 0x0030ec00010d7983 */ /* 0x000ee80000300800 */
[----:B------:R-:W3:Y:S01]  /*9b7a0*/  LDL.LU R6, [R1+0x30f8] ;  /* 0x0030f80001067983 */ /* 0x000ee20000300800 */
        /* <DEDUP_REMOVED lines=47> */
[----:B---3--:R-:W3:Y:S01]  /*9baa0*/  LDL.LU R10, [R1+0x30b0] ;  /* 0x0030b000010a7983 */ /* 0x008ee20000300800 */
[----:B------:R-:W-:-:S03]  /*9bab0*/  SEL R36, R36, RZ, !P0 ;  /* 0x000000ff24247207 */ /* 0x000fc60004000000 */
[----:B------:R-:W3:Y:S01]  /*9bac0*/  LDL.LU R4, [R1+0x3078] ;  /* 0x0030780001047983 */ /* 0x000ee20000300800 */
[----:B------:R-:W-:-:S03]  /*9bad0*/  MOV R37, R12 ;  /* 0x0000000c00257202 */ /* 0x000fc60000000f00 */
[----:B------:R-:W-:Y:S01]  /*9bae0*/  STL [R1+0x3130], R9 ;  /* 0x0031300901007387 */ /* 0x000fe20000100800 */
[----:B------:R-:W-:-:S03]  /*9baf0*/  ISETP.NE.U32.AND P2, PT, R36, RZ, PT ;  /* 0x000000ff2400720c */ /* 0x000fc60003f45070 */
[----:B------:R1:W-:Y:S01]  /*9bb00*/  STL [R1+0x3124], R12 ;  /* 0x0031240c01007387 */ /* 0x0003e20000100800 */
[----:B------:R-:W-:-:S03]  /*9bb10*/  IMAD.MOV.U32 R36, RZ, RZ, R9 ;  /* 0x000000ffff247224 */ /* 0x000fc600078e0009 */
[----:B------:R1:W-:Y:S04]  /*9bb20*/  STL [R1+0x30f8], R6 ;  /* 0x0030f80601007387 */ /* 0x0003e80000100800 */
[----:B------:R1:W-:Y:S04]  /*9bb30*/  LDGSTS.E [R0+0x43480], [R36.64], P1 ;  /* 0x4348000024007fae */ /* 0x0003e80008921848 */
[----:B-1----:R-:W3:Y:S04]  /*9bb40*/  LDL.LU R12, [R1+0x30a4] ;  /* 0x0030a400010c7983 */ /* 0x002ee80000300800 */
[----:B------:R-:W-:Y:S04]  /*9bb50*/  STL [R1+0x30ec], R13 ;  /* 0x0030ec0d01007387 */ /* 0x000fe80000100800 */
[----:B------:R-:W3:Y:S01]  /*9bb60*/  LDL.LU R9, [R1+0x306c] ;  /* 0x00306c0001097983 */ /* 0x000ee20000300800 */
[----:B------:R-:W-:-:S02]  /*9bb70*/  IMAD.MOV.U32 R36, RZ, RZ, R6 ;  /* 0x000000ffff247224 */ /* 0x000fc400078e0006 */
[----:B------:R-:W-:Y:S01]  /*9bb80*/  IMAD.MOV.U32 R37, RZ, RZ, R13 ;  /* 0x000000ffff257224 */ /* 0x000fe200078e000d */
[----:B------:R-:W-:Y:S01]  /*9bb90*/  ISETP.GT.AND P1, PT, R3, 0x3c, PT ;  /* 0x0000003c0300780c */ /* 0x000fe20003f24270 */
[----:B------:R-:W3:Y:S04]  /*9bba0*/  LDL.LU R14, [R1+0x3070] ;  /* 0x00307000010e7983 */ /* 0x000ee80000300800 */
[----:B------:R1:W-:Y:S04]  /*9bbb0*/  LDGSTS.E [R0+0x43800], [R36.64], P2 ;  /* 0x4380000024007fae */ /* 0x0003e80009121848 */
[----:B------:R-:W3:Y:S01]  /*9bbc0*/  LDL.LU R6, [R1+0x3038] ;  /* 0x0030380001067983 */ /* 0x000ee20000300800 */
        /* <DEDUP_REMOVED lines=17> */
[----:B----4-:R-:W2:Y:S01]  /*9bce0*/  LDL.LU R11, [R1+0x3024] ;  /* 0x00302400010b7983 */ /* 0x010ea20000300800 */
        /* <DEDUP_REMOVED lines=169> */
[----:B------:R2:W-:Y:S01]  /*9c780*/  STL [R1+0x2eb8], R6 ;  /* 0x002eb80601007387 */ /* 0x0005e20000100800 */
[----:B------:R-:W-:-:S03]  /*9c790*/  IMAD.X R7, R7, 0x1, R2, P4 ;  /* 0x0000000107077824 */ /* 0x000fc600020e0602 */
[----:B------:R-:W3:Y:S04]  /*9c7a0*/  LDL.LU R15, [R1+0x2e64] ;  /* 0x002e6400010f7983 */ /* 0x000ee80000300800 */
[----:B------:R2:W-:Y:S04]  /*9c7b0*/  STL [R1+0x2eac], R7 ;  /* 0x002eac0701007387 */ /* 0x0005e80000100800 */
[----:B-1----:R-:W3:Y:S01]  /*9c7c0*/  LDL.LU R8, [R1+0x2e2c] ;  /* 0x002e2c0001087983 */ /* 0x002ee20000300800 */
[----:B------:R-:W-:-:S03]  /*9c7d0*/  IMAD.MOV.U32 R36, RZ, RZ, R6 ;  /* 0x000000ffff247224 */ /* 0x000fc600078e0006 */
[----:B----4-:R-:W2:Y:S01]  /*9c7e0*/  LDL.LU R11, [R1+0x2e24] ;  /* 0x002e2400010b7983 */ /* 0x010ea20000300800 */
[----:B------:R-:W-:-:S03]  /*9c7f0*/  IMAD.MOV.U32 R37, RZ, RZ, R7 ;  /* 0x000000ffff257224 */ /* 0x000fc600078e0007 */
[----:B--2---:R-:W2:Y:S04]  /*9c800*/  LDL.LU R6, [R1+0x2e30] ;  /* 0x002e300001067983 */ /* 0x004ea80000300800 */
[----:B------:R-:W2:Y:S01]  /*9c810*/  LDL.LU R13, [R1+0x2dec] ;  /* 0x002dec00010d7983 */ /* 0x000ea20000300800 */
[----:B------:R-:W-:-:S03]  /*9c820*/  ISETP.GT.AND P2, PT, R3, 0x60, PT ;  /* 0x000000600300780c */ /* 0x000fc60003f44270 */
[----:B------:R-:W2:Y:S04]  /*9c830*/  LDL.LU R7, [R1+0x2df8] ;  /* 0x002df80001077983 */ /* 0x000ea80000300800 */
        /* <DEDUP_REMOVED lines=30> */
[----:B------:R-:W-:-:S04]  /*9ca20*/  IADD3.X R15, R15, R2, RZ, P3, !PT ;  /* 0x000000020f0f7210 */ /* 0x000fc80001ffe4ff */
[----:B------:R-:W-:Y:S01]  /*9ca30*/  MOV R37, R15 ;  /* 0x0000000f00257202 */ /* 0x000fe20000000f00 */
[----:B------:R-:W-:-:S04]  /*9ca40*/  IMAD.X R8, R8, 0x1, R2, P4 ;  /* 0x0000000108087824 */ /* 0x000fc800020e0602 */
[----:B------:R1:W-:Y:S01]  /*9ca50*/  LDGSTS.E [R0+0x46080], [R36.64], P2 ;  /* 0x4608000024007fae */ /* 0x0003e20009121848 */
[----:B------:R-:W-:-:S03]  /*9ca60*/  ISETP.GT.AND P2, PT, R3, 0x68, PT ;  /* 0x000000680300780c */ /* 0x000fc60003f44270 */
[----:B------:R-:W-:Y:S01]  /*9ca70*/  STL [R1+0x2e64], R15 ;  /* 0x002e640f01007387 */ /* 0x000fe20000100800 */
[-C--:B--2---:R-:W-:Y:S01]  /*9ca80*/  IADD3 R6, P3, R6, R40.reuse, RZ ;  /* 0x0000002806067210 */ /* 0x084fe20007f7e0ff */
[----:B-1----:R-:W-:Y:S02]  /*9ca90*/  IMAD.MOV.U32 R36, RZ, RZ, R4 ;  /* 0x000000ffff247224 */ /* 0x002fe400078e0004 */
[----:B------:R-:W-:Y:S01]  /*9caa0*/  IMAD.MOV.U32 R37, RZ, RZ, R8 ;  /* 0x000000ffff257224 */ /* 0x000fe200078e0008 */
[----:B------:R-:W-:Y:S01]  /*9cab0*/  STL [R1+0x2e38], R4 ;  /* 0x002e380401007387 */ /* 0x000fe20000100800 */
[----:B------:R-:W-:-:S03]  /*9cac0*/  IADD3 R7, P4, R7, R40, RZ ;  /* 0x0000002807077210 */ /* 0x000fc60007f9e0ff */
[----:B------:R1:W-:Y:S01]  /*9cad0*/  LDGSTS.E [R0+0x46400], [R36.64], P1 ;  /* 0x4640000024007fae */ /* 0x0003e20008921848 */
[----:B------:R-:W-:-:S03]  /*9cae0*/  IADD3.X R11, R11, R2, RZ, P3, !PT ;  /* 0x000000020b0b7210 */ /* 0x000fc60001ffe4ff */
[----:B------:R2:W-:Y:S01]  /*9caf0*/  STL [R1+0x2e2c], R8 ;  /* 0x002e2c0801007387 */ /* 0x0005e20000100800 */
[----:B------:R-:W-:Y:S01]  /*9cb00*/  IMAD.X R13, R13, 0x1, R2, P4 ;  /* 0x000000010d0d7824 */ /* 0x000fe200020e0602 */
[----:B-1----:R-:W-:Y:S02]  /*9cb10*/  SEL R36, RZ, 0x4, !P2 ;  /* 0x00000004ff247807 */ /* 0x002fe40005000000 */
[----:B--2---:R-:W2:Y:S02]  /*9cb20*/  LDL.LU R8, [R1+0x2db0] ;  /* 0x002db00001087983 */ /* 0x004ea40000300800 */
[----:B------:R-:W-:Y:S02]  /*9cb30*/  SEL R36, R36, RZ, !P0 ;  /* 0x000000ff24247207 */ /* 0x000fe40004000000 */
        /* <DEDUP_REMOVED lines=22> */
[----:B------:R1:W-:Y:S01]  /*9cca0*/  STL [R1+0x2df0], R10 ;  /* 0x002df00a01007387 */ /* 0x0003e20000100800 */
[----:B------:R-:W-:-:S03]  /*9ccb0*/  IMAD.MOV.U32 R36, RZ, RZ, R10 ;  /* 0x000000ffff247224 */ /* 0x000fc600078e000a */
[----:B------:R4:W-:Y:S01]  /*9ccc0*/  STL [R1+0x2de4], R12 ;  /* 0x002de40c01007387 */ /* 0x0009e20000100800 */
[----:B---3--:R-:W-:-:S05]  /*9ccd0*/  IADD3 R5, P4, R5, R40, RZ ;  /* 0x0000002805057210 */ /* 0x008fca0007f9e0ff */
[----:B------:R-:W-:Y:S01]  /*9cce0*/  STL [R1+0x2db8], R5 ;  /* 0x002db80501007387 */ /* 0x000fe20000100800 */
[----:B------:R-:W-:-:S03]  /*9ccf0*/  IMAD.X R9, R9, 0x1, R2, P4 ;  /* 0x0000000109097824 */ /* 0x000fc600020e0602 */
[----:B-1----:R-:W3:Y:S04]  /*9cd00*/  LDL.LU R10, [R1+0x2d64] ;  /* 0x002d6400010a7983 */ /* 0x002ee80000300800 */
[----:B------:R1:W-:Y:S04]  /*9cd10*/  STL [R1+0x2dac], R9 ;  /* 0x002dac0901007387 */ /* 0x0003e80000100800 */
[----:B------:R-:W3:Y:S01]  /*9cd20*/  LDL.LU R15, [R1+0x2d2c] ;  /* 0x002d2c00010f7983 */ /* 0x000ee20000300800 */
[----:B------:R-:W-:-:S03]  /*9cd30*/  MOV R37, R12 ;  /* 0x0000000c00257202 */ /* 0x000fc60000000f00 */
[----:B------:R-:W3:Y:S04]  /*9cd40*/  LDL.LU R13, [R1+0x2d24] ;  /* 0x002d2400010d7983 */ /* 0x000ee80000300800 */
[----:B----4-:R-:W4:Y:S04]  /*9cd50*/  LDL.LU R12, [R1+0x2d30] ;  /* 0x002d3000010c7983 */ /* 0x010f280000300800 */
[----:B------:R1:W-:Y:S02]  /*9cd60*/  LDGSTS.E [R0+0x46880], [R36.64], P2 ;  /* 0x4688000024007fae */ /* 0x0003e40009121848 */
[----:B-1----:R-:W-:-:S02]  /*9cd70*/  IMAD.MOV.U32 R37, RZ, RZ, R9 ;  /* 0x000000ffff257224 */ /* 0x002fc400078e0009 */
[----:B------:R-:W-:Y:S01]  /*9cd80*/  IMAD.MOV.U32 R36, RZ, RZ, R5 ;  /* 0x000000ffff247224 */ /* 0x000fe200078e0005 */
        /* <DEDUP_REMOVED lines=9> */
[----:B------:R-:W-:Y:S01]  /*9ce20*/  IMAD.MOV.U32 R36, RZ, RZ, R8 ;  /* 0x000000ffff247224 */ /* 0x000fe200078e0008 */
[----:B------:R-:W-:Y:S01]  /*9ce30*/  STL [R1+0x2db0], R8 ;  /* 0x002db00801007387 */ /* 0x000fe20000100800 */
[----:B------:R-:W-:-:S04]  /*9ce40*/  IADD3.X R11, R11, R2, RZ, P3, !PT ;  /* 0x000000020b0b7210 */ /* 0x000fc80001ffe4ff */
[----:B------:R-:W-:Y:S01]  /*9ce50*/  MOV R37, R11 ;  /* 0x0000000b00257202 */ /* 0x000fe20000000f00 */
[----:B------:R1:W-:Y:S01]  /*9ce60*/  STL [R1+0x2da4], R11 ;  /* 0x002da40b01007387 */ /* 0x0003e20000100800 */
[----:B------:R-:W-:-:S03]  /*9ce70*/  IMAD.X R6, R6, 0x1, R2, P4 ;  /* 0x0000000106067824 */ /* 0x000fc600020e0602 */
[----:B------:R2:W-:Y:S04]  /*9ce80*/  STL [R1+0x2d78], R4 ;  /* 0x002d780401007387 */ /* 0x0005e80000100800 */
[----:B------:R2:W-:Y:S04]  /*9ce90*/  LDGSTS.E [R0+0x46c80], [R36.64], P1 ;  /* 0x46c8000024007fae */ /* 0x0005e80008921848 */
[----:B------:R2:W-:Y:S04]  /*9cea0*/  STL [R1+0x2d6c], R6 ;  /* 0x002d6c0601007387 */ /* 0x0005e80000100800 */
[----:B-1----:R-:W4:Y:S01]  /*9ceb0*/  LDL.LU R11, [R1+0x2cf0] ;  /* 0x002cf000010b7983 */ /* 0x002f220000300800 */
[----:B--2---:R-:W-:-:S03]  /*9cec0*/  IMAD.MOV.U32 R36, RZ, RZ, R4 ;  /* 0x000000ffff247224 */ /* 0x004fc600078e0004 */
[----:B------:R-:W4:Y:S01]  /*9ced0*/  LDL.LU R4, [R1+0x2cf4] ;  /* 0x002cf40001047983 */ /* 0x000f220000300800 */
[-C--:B------:R-:W-:Y:S01]  /*9cee0*/  IADD3 R7, P3, R7, R40.reuse, RZ ;  /* 0x0000002807077210 */ /* 0x080fe20007f7e0ff */
[----:B------:R-:W-:Y:S01]  /*9cef0*/  IMAD.MOV.U32 R37, RZ, RZ, R6 ;  /* 0x000000ffff257224 */ /* 0x000fe200078e0006 */
[----:B------:R-:W-:Y:S01]  /*9cf00*/  ISETP.GT.AND P1, PT, R3, 0x74, PT ;  /* 0x000000740300780c */ /* 0x000fe20003f24270 */
[----:B------:R-:W4:Y:S01]  /*9cf10*/  LDL.LU R8, [R1+0x2cac] ;  /* 0x002cac0001087983 */ /* 0x000f220000300800 */
[----:B------:R-:W-:-:S03]  /*9cf20*/  IADD3 R14, P4, R14, R40, RZ ;  /* 0x000000280e0e7210 */ /* 0x000fc60007f9e0ff */
[----:B------:R-:W4:Y:S04]  /*9cf30*/  LDL.LU R6, [R1+0x2cb4] ;  /* 0x002cb40001067983 */ /* 0x000f280000300800 */
[----:B------:R1:W-:Y:S04]  /*9cf40*/  LDGSTS.E [R0+0x47000], [R36.64], P2 ;  /* 0x4700000024007fae */ /* 0x0003e80009121848 */
[----:B------:R-:W-:Y:S01]  /*9cf50*/  STL [R1+0x2d70], R7 ;  /* 0x002d700701007387 */ /* 0x000fe20000100800 */
[----:B-1----:R-:W-:-:S04]  /*9cf60*/  SEL R36, RZ, 0x4, !P1 ;  /* 0x00000004ff247807 */ /* 0x002fc80004800000 */
[----:B------:R-:W-:-:S04]  /*9cf70*/  SEL R36, R36, RZ, !P0 ;  /* 0x000000ff24247207 */ /* 0x000fc80004000000 */
[----:B------:R-:W-:Y:S01]  /*9cf80*/  ISETP.NE.U32.AND P1, PT, R36, RZ, PT ;  /* 0x000000ff2400720c */ /* 0x000fe20003f25070 */
[----:B------:R-:W-:Y:S01]  /*9cf90*/  IMAD.MOV.U32 R36, RZ, RZ, R7 ;  /* 0x000000ffff247224 */ /* 0x000fe200078e0007 */
[----:B---3--:R-:W-:-:S04]  /*9cfa0*/  IADD3.X R10, R10, R2, RZ, P3, !PT ;  /* 0x000000020a0a7210 */ /* 0x008fc80001ffe4ff */
[----:B------:R-:W-:Y:S01]  /*9cfb0*/  MOV R37, R10 ;  /* 0x0000000a00257202 */ /* 0x000fe20000000f00 */
[----:B------:R1:W-:Y:S04]  /*9cfc0*/  STL [R1+0x2d64], R10 ;  /* 0x002d640a01007387 */ /* 0x0003e80000100800 */
[----:B------:R-:W-:Y:S01]  /*9cfd0*/  STL [R1+0x2d38], R14 ;  /* 0x002d380e01007387 */ /* 0x000fe20000100800 */
[----:B------:R-:W-:-:S03]  /*9cfe0*/  IMAD.X R15, R15, 0x1, R2, P4 ;  /* 0x000000010f0f7824 */ /* 0x000fc600020e0602 */
[----:B------:R3:W-:Y:S04]  /*9cff0*/  LDGSTS.E [R0+0x47080], [R36.64], P2 ;  /* 0x4708000024007fae */ /* 0x0007e80009121848 */
[----:B-1----:R-:W2:Y:S04]  /*9d000*/  LDL.LU R10, [R1+0x2ca8] ;  /* 0x002ca800010a7983 */ /* 0x002ea80000300800 */
[----:B------:R-:W-:Y:S04]  /*9d010*/  STL [R1+0x2d2c], R15 ;  /* 0x002d2c0f01007387 */ /* 0x000fe80000100800 */
[----:B------:R-:W2:Y:S01]  /*9d020*/  LDL.LU R7, [R1+0x2cb0] ;  /* 0x002cb00001077983 */ /* 0x000ea20000300800 */
[----:B---3--:R-:W-:-:S02]  /*9d030*/  IMAD.MOV.U32 R36, RZ, RZ, R14 ;  /* 0x000000ffff247224 */ /* 0x008fc400078e000e */
[----:B------:R-:W-:Y:S01]  /*9d040*/  IMAD.MOV.U32 R37, RZ, RZ, R15 ;  /* 0x000000ffff257224 */ /* 0x000fe200078e000f */
[----:B------:R-:W-:Y:S02]  /*9d050*/  ISETP.GT.AND P2, PT, R3, 0x78, PT ;  /* 0x000000780300780c */ /* 0x000fe40003f44270 */
[----:B----4-:R-:W-:Y:S02]  /*9d060*/  IADD3 R12, P3, R12, R40, RZ ;  /* 0x000000280c0c7210 */ /* 0x010fe40007f7e0ff */
[----:B------:R1:W-:Y:S02]  /*9d070*/  LDGSTS.E [R0+0x47400], [R36.64], P1 ;  /* 0x4740000024007fae */ /* 0x0003e40008921848 */
[----:B------:R-:W-:Y:S02]  /*9d080*/  IADD3.X R13, R13, R2, RZ, P3, !PT ;  /* 0x000000020d0d7210 */ /* 0x000fe40001ffe4ff */
[----:B------:R-:W-:Y:S02]  /*9d090*/  IADD3 R5, P4, R5, R40, RZ ;  /* 0x0000002805057210 */ /* 0x000fe40007f9e0ff */
[----:B-1----:R-:W-:-:S04]  /*9d0a0*/  SEL R36, RZ, 0x4, !P2 ;  /* 0x00000004ff247807 */ /* 0x002fc80005000000 */
[----:B------:R-:W-:Y:S01]  /*9d0b0*/  SEL R36, R36, RZ, !P0 ;  /* 0x000000ff24247207 */ /* 0x000fe20004000000 */
[----:B------:R-:W-:Y:S01]  /*9d0c0*/  IMAD.X R9, R9, 0x1, R2, P4 ;  /* 0x0000000109097824 */ /* 0x000fe200020e0602 */
[----:B------:R-:W-:Y:S02]  /*9d0d0*/  MOV R37, R13 ;  /* 0x0000000d00257202 */ /* 0x000fe40000000f00 */
[----:B------:R-:W-:Y:S01]  /*9d0e0*/  ISETP.NE.U32.AND P2, PT, R36, RZ, PT ;  /* 0x000000ff2400720c */ /* 0x000fe20003f45070 */
[----:B------:R-:W-:Y:S01]  /*9d0f0*/  IMAD.MOV.U32 R36, RZ, RZ, R12 ;  /* 0x000000ffff247224 */ /* 0x000fe200078e000c */
[----:B------:R-:W-:Y:S04]  /*9d100*/  STL [R1+0x2d30], R12 ;  /* 0x002d300c01007387 */ /* 0x000fe80000100800 */
[----:B------:R-:W-:Y:S04]  /*9d110*/  STL [R1+0x2d24], R13 ;  /* 0x002d240d01007387 */ /* 0x000fe80000100800 */
[----:B------:R-:W-:Y:S04]  /*9d120*/  STL [R1+0x2cec], R5 ;  /* 0x002cec0501007387 */ /* 0x000fe80000100800 */
[----:B------:R1:W-:Y:S04]  /*9d130*/  LDGSTS.E [R0+0x47480], [R36.64], P1 ;  /* 0x4748000024007fae */ /* 0x0003e80008921848 */
[----:B------:R3:W-:Y:S01]  /*9d140*/  STL [R1+0x2ce8], R9 ;  /* 0x002ce80901007387 */ /* 0x0007e20000100800 */
[----:B-1----:R-:W-:-:S02]  /*9d150*/  IMAD.MOV.U32 R37, RZ, RZ, R9 ;  /* 0x000000ffff257224 */ /* 0x002fc400078e0009 */
[----:B------:R-:W-:Y:S01]  /*9d160*/  IMAD.MOV.U32 R36, RZ, RZ, R5 ;  /* 0x000000ffff247224 */ /* 0x000fe200078e0005 */
[----:B---3--:R-:W3:Y:S04]  /*9d170*/  LDL.LU R9, [R1+0x345c] ;  /* 0x00345c0001097983 */ /* 0x008ee80000300800 */
[----:B------:R-:W4:Y:S01]  /*9d180*/  LDL.LU R5, [R1+0x3468] ;  /* 0x0034680001057983 */ /* 0x000f220000300800 */
[----:B------:R-:W-:-:S03]  /*9d190*/  ISETP.GT.AND P1, PT, R3, 0x7c, PT ;  /* 0x0000007c0300780c */ /* 0x000fc60003f24270 */
[----:B------:R1:W-:Y:S02]  /*9d1a0*/  LDGSTS.E [R0+0x47800], [R36.64], P2 ;  /* 0x4780000024007fae */ /* 0x0003e40009121848 */
[----:B-1----:R-:W-:-:S04]  /*9d1b0*/  SEL R36, RZ, 0x4, !P1 ;  /* 0x00000004ff247807 */ /* 0x002fc80004800000 */
[----:B------:R-:W-:-:S04]  /*9d1c0*/  SEL R36, R36, RZ, !P0 ;  /* 0x000000ff24247207 */ /* 0x000fc80004000000 */
[----:B------:R-:W-:Y:S02]  /*9d1d0*/  ISETP.NE.U32.AND P1, PT, R36, RZ, PT ;  /* 0x000000ff2400720c */ /* 0x000fe40003f25070 */
[----:B------:R-:W-:-:S04]  /*9d1e0*/  IADD3 R4, P3, R4, R40, RZ ;  /* 0x0000002804047210 */ /* 0x000fc80007f7e0ff */
[----:B------:R-:W-:Y:S01]  /*9d1f0*/  IADD3.X R11, R11, R2, RZ, P3, !PT ;  /* 0x000000020b0b7210 */ /* 0x000fe20001ffe4ff */
[----:B------:R-:W-:-:S04]  /*9d200*/  IMAD.MOV.U32 R36, RZ, RZ, R4 ;  /* 0x000000ffff247224 */ /* 0x000fc800078e0004 */
[----:B------:R-:W-:-:S05]  /*9d210*/  IMAD.MOV.U32 R37, RZ, RZ, R11 ;  /* 0x000000ffff257224 */ /* 0x000fca00078e000b */
[----:B------:R1:W-:Y:S01]  /*9d220*/  LDGSTS.E [R0+0x47880], [R36.64], P2 ;  /* 0x4788000024007fae */ /* 0x0003e20009121848 */
[-C--:B------:R-:W-:Y:S02]  /*9d230*/  IADD3 R8, P2, R8, R40.reuse, RZ ;  /* 0x0000002808087210 */ /* 0x080fe40007f5e0ff */
[----:B------:R-:W-:Y:S01]  /*9d240*/  IADD3 R6, P3, R6, R40, RZ ;  /* 0x0000002806067210 */ /* 0x000fe20007f7e0ff */
[----:B------:R1:W-:Y:S04]  /*9d250*/  STL [R1+0x2cf4], R4 ;  /* 0x002cf40401007387 */ /* 0x0003e80000100800 */
[----:B------:R-:W-:Y:S04]  /*9d260*/  STL [R1+0x2cf0], R11 ;  /* 0x002cf00b01007387 */ /* 0x000fe80000100800 */
[----:B------:R-:W3:Y:S04]  /*9d270*/  LDL.LU R14, [R1+0x3460] ;  /* 0x00346000010e7983 */ /* 0x000ee80000300800 */
[----:B-1----:R-:W3:Y:S04]  /*9d280*/  LDL.LU R4, [R1+0x3428] ;  /* 0x0034280001047983 */ /* 0x002ee80000300800 */
[----:B------:R1:W-:Y:S01]  /*9d290*/  STL [R1+0x2cac], R8 ;  /* 0x002cac0801007387 */ /* 0x0003e20000100800 */
[----:B------:R-:W-:Y:S01]  /*9d2a0*/  IMAD.MOV.U32 R36, RZ, RZ, R8 ;  /* 0x000000ffff247224 */ /* 0x000fe200078e0008 */
[----:B--2---:R-:W-:-:S05]  /*9d2b0*/  IADD3.X R10, R10, R2, RZ, P2, !PT ;  /* 0x000000020a0a7210 */ /* 0x004fca00017fe4ff */
[----:B------:R-:W-:Y:S01]  /*9d2c0*/  STL [R1+0x2ca8], R10 ;  /* 0x002ca80a01007387 */ /* 0x000fe20000100800 */
[----:B------:R-:W-:-:S03]  /*9d2d0*/  IMAD.X R7, R7, 0x1, R2, P3 ;  /* 0x0000000107077824 */ /* 0x000fc600018e0602 */
[----:B------:R-:W-:Y:S04]  /*9d2e0*/  STL [R1+0x2cb4], R6 ;  /* 0x002cb40601007387 */ /* 0x000fe80000100800 */
[----:B------:R-:W2:Y:S01]  /*9d2f0*/  LDL.LU R15, [R1+0x3454] ;  /* 0x00345400010f7983 */ /* 0x000ea20000300800 */
[----:B------:R-:W-:-:S03]  /*9d300*/  MOV R37, R10 ;  /* 0x0000000a00257202 */ /* 0x000fc60000000f00 */
[----:B------:R1:W-:Y:S04]  /*9d310*/  STL [R1+0x2cb0], R7 ;  /* 0x002cb00701007387 */ /* 0x0003e80000100800 */
[----:B-1----:R-:W2:Y:S04]  /*9d320*/  LDL.LU R8, [R1+0x341c] ;  /* 0x00341c0001087983 */ /* 0x002ea80000300800 */
[----:B------:R1:W-:Y:S04]  /*9d330*/  LDGSTS.E [R0+0x47c00], [R36.64], P1 ;  /* 0x47c0000024007fae */ /* 0x0003e80008921848 */
[----:B------:R-:W2:Y:S01]  /*9d340*/  LDL.LU R12, [R1+0x3414] ;  /* 0x00341400010c7983 */ /* 0x000ea20000300800 */
[----:B-1----:R-:W-:-:S03]  /*9d350*/  IMAD.MOV.U32 R37, RZ, RZ, R7 ;  /* 0x000000ffff257224 */ /* 0x002fc600078e0007 */
[----:B------:R-:W2:Y:S01]  /*9d360*/  LDL.LU R7, [R1+0x3420] ;  /* 0x0034200001077983 */ /* 0x000ea20000300800 */
[----:B------:R-:W-:-:S03]  /*9d370*/  IMAD.MOV.U32 R36, RZ, RZ, R6 ;  /* 0x000000ffff247224 */ /* 0x000fc600078e0006 */
[----:B------:R-:W2:Y:S04]  /*9d380*/  LDL.LU R13, [R1+0x33dc] ;  /* 0x0033dc00010d7983 */ /* 0x000ea80000300800 */
[----:B------:R-:W2:Y:S04]  /*9d390*/  LDL.LU R6, [R1+0x33e8] ;  /* 0x0033e80001067983 */ /* 0x000ea80000300800 */
[----:B------:R1:W-:Y:S01]  /*9d3a0*/  LDGSTS.E [R0+0x47c80], [R36.64], P1 ;  /* 0x47c8000024007fae */ /* 0x0003e20008921848 */
[----:B------:R-:W-:-:S04]  /*9d3b0*/  ISETP.GT.AND P1, PT, R3, 0x1, PT ;  /* 0x000000010300780c */ /* 0x000fc80003f24270 */
[----:B-1----:R-:W-:Y:S02]  /*9d3c0*/  SEL R0, RZ, 0x4, !P1 ;  /* 0x00000004ff007807 */ /* 0x002fe40004800000 */
[----:B----4-:R-:W-:-:S05]  /*9d3d0*/  IADD3 R5, P1, R5, R40, RZ ;  /* 0x0000002805057210 */ /* 0x010fca0007f3e0ff */
[----:B---3--:R-:W-:Y:S01]  /*9d3e0*/  IMAD.X R9, R9, 0x1, R2, P1 ;  /* 0x0000000109097824 */ /* 0x008fe200008e0602 */
[----:B------:R-:W-:Y:S04]  /*9d3f0*/  STL [R1+0x3468], R5 ;  /* 0x0034680501007387 */ /* 0x000fe80000100800 */
[----:B------:R1:W-:Y:S04]  /*9d400*/  STL [R1+0x345c], R9 ;  /* 0x00345c0901007387 */ /* 0x0003e80000100800 */
[----:B------:R-:W3:Y:S01]  /*9d410*/  LDL.LU R11, [R1+0x33d4] ;  /* 0x0033d400010b7983 */ /* 0x000ee20000300800 */
[----:B------:R-:W-:-:S03]  /*9d420*/  IMAD.MOV.U32 R37, RZ, RZ, R9 ;  /* 0x000000ffff257224 */ /* 0x000fc600078e0009 */
[----:B------:R-:W4:Y:S01]  /*9d430*/  LDL.LU R10, [R1+0x33e0] ;  /* 0x0033e000010a7983 */ /* 0x000f220000300800 */
[----:B------:R-:W-:-:S03]  /*9d440*/  IMAD.MOV.U32 R36, RZ, RZ, R5 ;  /* 0x000000ffff247224 */ /* 0x000fc600078e0005 */
[----:B-1----:R-:W3:Y:S04]  /*9d450*/  LDL.LU R9, [R1+0x339c] ;  /* 0x00339c0001097983 */ /* 0x002ee80000300800 */
[----:B------:R-:W3:Y:S01]  /*9d460*/  LDL.LU R5, [R1+0x33a8] ;  /* 0x0033a80001057983 */ /* 0x000ee20000300800 */
[----:B------:R-:W-:Y:S02]  /*9d470*/  SEL R0, R0, RZ, !P0 ;  /* 0x000000ff00007207 */ /* 0x000fe40004000000 */
[----:B------:R-:W-:Y:S02]  /*9d480*/  SHF.L.U32 R167, R81, 0x2, RZ ;  /* 0x0000000251a77819 */ /* 0x000fe400000006ff */
[----:B------:R-:W-:Y:S01]  /*9d490*/  ISETP.NE.U32.AND P2, PT, R0, RZ, PT ;  /* 0x000000ff0000720c */ /* 0x000fe20003f45070 */
[----:B------:R-:W-:Y:S01]  /*9d4a0*/  IMAD.U32 R0, RZ, RZ, UR5 ;  /* 0x00000005ff007e24 */ /* 0x000fe2000f8e00ff */
[----:B------:R-:W-:-:S02]  /*9d4b0*/  LOP3.LUT R17, R167, 0x20, RZ, 0x3c, !PT ;  /* 0x00000020a7117812 */ /* 0x000fc400078e3cff */
[----:B------:R-:W-:Y:S02]  /*9d4c0*/  ISETP.GT.AND P1, PT, R3, 0x5, PT ;  /* 0x000000050300780c */ /* 0x000fe40003f24270 */
[----:B------:R-:W-:-:S07]  /*9d4d0*/  LEA R0, R0, R17, 0xf ;  /* 0x0000001100007211 */ /* 0x000fce00078e78ff */
[----:B------:R1:W-:Y:S02]  /*9d4e0*/  LDGSTS.E [R0+0x40100], [R36.64], P2 ;  /* 0x4010000024007fae */ /* 0x0003e40009121848 */
[----:B-1----:R-:W-:-:S04]  /*9d4f0*/  SEL R36, RZ, 0x4, !P1 ;  /* 0x00000004ff247807 */ /* 0x002fc80004800000 */
[----:B------:R-:W-:-:S04]  /*9d500*/  SEL R36, R36, RZ, !P0 ;  /* 0x000000ff24247207 */ /* 0x000fc80004000000 */
[----:B------:R-:W-:Y:S02]  /*9d510*/  ISETP.NE.U32.AND P1, PT, R36, RZ, PT ;  /* 0x000000ff2400720c */ /* 0x000fe40003f25070 */
[-C--:B------:R-:W-:Y:S02]  /*9d520*/  IADD3 R14, P3, R14, R40.reuse, RZ ;  /* 0x000000280e0e7210 */ /* 0x080fe40007f7e0ff */
[----:B------:R-:W-:-:S03]  /*9d530*/  IADD3 R4, P4, R4, R40, RZ ;  /* 0x0000002804047210 */ /* 0x000fc60007f9e0ff */
        /* <DEDUP_REMOVED lines=8> */
[----:B-1----:R-:W-:Y:S02]  /*9d5c0*/  IMAD.MOV.U32 R36, RZ, RZ, R4 ;  /* 0x000000ffff247224 */ /* 0x002fe400078e0004 */
[----:B------:R-:W-:Y:S01]  /*9d5d0*/  IMAD.MOV.U32 R37, RZ, RZ, R8 ;  /* 0x000000ffff257224 */ /* 0x000fe200078e0008 */
[----:B------:R-:W-:-:S04]  /*9d5e0*/  IADD3 R7, P3, R7, R40, RZ ;  /* 0x0000002807077210 */ /* 0x000fc80007f7e0ff */
        /* <DEDUP_REMOVED lines=8> */
[----:B--2---:R-:W2:Y:S01]  /*9d670*/  LDL.LU R8, [R1+0x33a0] ;  /* 0x0033a00001087983 */ /* 0x004ea20000300800 */
[----:B------:R-:W-:-:S03]  /*9d680*/  MOV R37, R12 ;  /* 0x0000000c00257202 */ /* 0x000fc60000000f00 */
[----:B------:R-:W2:Y:S01]  /*9d690*/  LDL.LU R4, [R1+0x3368] ;  /* 0x0033680001047983 */ /* 0x000ea20000300800 */
[----:B------:R-:W-:-:S03]  /*9d6a0*/  ISETP.NE.U32.AND P2, PT, R36, RZ, PT ;  /* 0x000000ff2400720c */ /* 0x000fc60003f45070 */
[----:B------:R-:W-:Y:S01]  /*9d6b0*/  STL [R1+0x3420], R7 ;  /* 0x0034200701007387 */ /* 0x000fe20000100800 */
[----:B------:R-:W-:-:S03]  /*9d6c0*/  IMAD.MOV.U32 R36, RZ, RZ, R7 ;  /* 0x000000ffff247224 */ /* 0x000fc600078e0007 */
[----:B------:R1:W-:Y:S04]  /*9d6d0*/  STL [R1+0x3414], R12 ;  /* 0x0034140c01007387 */ /* 0x0003e80000100800 */
[----:B------:R3:W-:Y:S04]  /*9d6e0*/  STL [R1+0x33e8], R6 ;  /* 0x0033e80601007387 */ /* 0x0007e80000100800 */
[----:B------:R4:W-:Y:S04]  /*9d6f0*/  LDGSTS.E [R0+0x40580], [R36.64], P1 ;  /* 0x4058000024007fae */ /* 0x0009e80008921848 */
[----:B-1----:R-:W2:Y:S04]  /*9d700*/  LDL.LU R12, [R1+0x3394] ;  /* 0x00339400010c7983 */ /* 0x002ea80000300800 */
[----:B------:R-:W-:Y:S04]  /*9d710*/  STL [R1+0x33dc], R13 ;  /* 0x0033dc0d01007387 */ /* 0x000fe80000100800 */
[----:B------:R-:W2:Y:S01]  /*9d720*/  LDL.LU R7, [R1+0x335c] ;  /* 0x00335c0001077983 */ /* 0x000ea20000300800 */
[----:B----4-:R-:W-:Y:S01]  /*9d730*/  IADD3 R10, P3, R10, R40, RZ ;  /* 0x000000280a0a7210 */ /* 0x010fe20007f7e0ff */
[----:B------:R-:W-:-:S02]  /*9d740*/  IMAD.MOV.U32 R36, RZ, RZ, R6 ;  /* 0x000000ffff247224 */ /* 0x000fc400078e0006 */
[----:B------:R-:W-:Y:S01]  /*9d750*/  IMAD.MOV.U32 R37, RZ, RZ, R13 ;  /* 0x000000ffff257224 */ /* 0x000fe200078e000d */
[----:B------:R-:W-:Y:S01]  /*9d760*/  ISETP.GT.AND P1, PT, R3, 0xd, PT ;  /* 0x0000000d0300780c */ /* 0x000fe20003f24270 */
[----:B------:R-:W4:Y:S01]  /*9d770*/  LDL.LU R14, [R1+0x3360] ;  /* 0x00336000010e7983 */ /* 0x000f220000300800 */
[----:B---3--:R-:W-:Y:S02]  /*9d780*/  IADD3.X R11, R11, R2, RZ, P3, !PT ;  /* 0x000000020b0b7210 */ /* 0x008fe40001ffe4ff */
[----:B------:R-:W-:Y:S01]  /*9d790*/  IADD3 R5, P4, R5, R40, RZ ;  /* 0x0000002805057210 */ /* 0x000fe20007f9e0ff */
[----:B------:R1:W-:Y:S04]  /*9d7a0*/  LDGSTS.E [R0+0x40900], [R36.64], P2 ;  /* 0x4090000024007fae */ /* 0x0003e80009121848 */
[----:B------:R-:W4:Y:S01]  /*9d7b0*/  LDL.LU R6, [R1+0x3328] ;  /* 0x0033280001067983 */ /* 0x000f220000300800 */
[----:B------:R-:W-:-:S03]  /*9d7c0*/  IMAD.X R9, R9, 0x1, R2, P4 ;  /* 0x0000000109097824 */ /* 0x000fc600020e0602 */
[----:B------:R1:W-:Y:S02]  /*9d7d0*/  STL [R1+0x33e0], R10 ;  /* 0x0033e00a01007387 */ /* 0x0003e40000100800 */
[----:B-1----:R-:W-:Y:S02]  /*9d7e0*/  SEL R36, RZ, 0x4, !P1 ;  /* 0x00000004ff247807 */ /* 0x002fe40004800000 */
[----:B------:R1:W-:Y:S02]  /*9d7f0*/  STL [R1+0x33d4], R11 ;  /* 0x0033d40b01007387 */ /* 0x0003e40000100800 */
[----:B------:R-:W-:Y:S02]  /*9d800*/  SEL R36, R36, RZ, !P0 ;  /* 0x000000ff24247207 */ /* 0x000fe40004000000 */
[----:B------:R-:W-:Y:S04]  /*9d810*/  STL [R1+0x33a8], R5 ;  /* 0x0033a80501007387 */ /* 0x000fe80000100800 */
[----:B------:R-:W4:Y:S01]  /*9d820*/  LDL.LU R15, [R1+0x3354] ;  /* 0x00335400010f7983 */ /* 0x000f220000300800 */
[----:B------:R-:W-:Y:S01]  /*9d830*/  ISETP.NE.U32.AND P1, PT, R36, RZ, PT ;  /* 0x000000ff2400720c */ /* 0x000fe20003f25070 */
[----:B------:R-:W-:Y:S01]  /*9d840*/  IMAD.MOV.U32 R36, RZ, RZ, R10 ;  /* 0x000000ffff247224 */ /* 0x000fe200078e000a */
[----:B------:R-:W-:Y:S01]  /*9d850*/  MOV R37, R11 ;  /* 0x0000000b00257202 */ /* 0x000fe20000000f00 */
[----:B------:R1:W-:Y:S04]  /*9d860*/  STL [R1+0x339c], R9 ;  /* 0x00339c0901007387 */ /* 0x0003e80000100800 */
[----:B------:R-:W4:Y:S04]  /*9d870*/  LDL.LU R10, [R1+0x331c] ;  /* 0x00331c00010a7983 */ /* 0x000f280000300800 */
[----:B------:R1:W-:Y:S04]  /*9d880*/  LDGSTS.E [R0+0x40980], [R36.64], P2 ;  /* 0x4098000024007fae */ /* 0x0003e80009121848 */
[----:B-1----:R-:W4:Y:S01]  /*9d890*/  LDL.LU R11, [R1+0x3314] ;  /* 0x00331400010b7983 */ /* 0x002f220000300800 */
[----:B------:R-:W-:-:S03]  /*9d8a0*/  IMAD.MOV.U32 R37, RZ, RZ, R9 ;  /* 0x000000ffff257224 */ /* 0x000fc600078e0009 */
        /* <DEDUP_REMOVED lines=19> */
[----:B-1----:R-:W3:Y:S04]  /*9d9e0*/  LDL.LU R12, [R1+0x32d4] ;  /* 0x0032d400010c7983 */ /* 0x002ee80000300800 */
[----:B------:R-:W3:Y:S04]  /*9d9f0*/  LDL.LU R8, [R1+0x32e0] ;  /* 0x0032e00001087983 */ /* 0x000ee80000300800 */
[----:B------:R1:W-:Y:S01]  /*9da00*/  LDGSTS.E [R0+0x40d80], [R36.64], P1 ;  /* 0x40d8000024007fae */ /* 0x0003e20008921848 */
[----:B------:R-:W-:Y:S01]  /*9da10*/  ISETP.GT.AND P1, PT, R3, 0x15, PT ;  /* 0x000000150300780c */ /* 0x000fe20003f24270 */
[----:B-1----:R-:W-:-:S02]  /*9da20*/  IMAD.MOV.U32 R37, RZ, RZ, R7 ;  /* 0x000000ffff257224 */ /* 0x002fc400078e0007 */
[----:B------:R-:W-:Y:S01]  /*9da30*/  IMAD.MOV.U32 R36, RZ, RZ, R4 ;  /* 0x000000ffff247224 */ /* 0x000fe200078e0004 */
[----:B--2---:R-:W2:Y:S04]  /*9da40*/  LDL.LU R7, [R1+0x329c] ;  /* 0x00329c0001077983 */ /* 0x004ea80000300800 */
[----:B------:R-:W2:Y:S01]  /*9da50*/  LDL.LU R4, [R1+0x32a8] ;  /* 0x0032a80001047983 */ /* 0x000ea20000300800 */
[----:B----4-:R-:W-:-:S03]  /*9da60*/  IADD3 R14, P3, R14, R40, RZ ;  /* 0x000000280e0e7210 */ /* 0x010fc60007f7e0ff */
[----:B------:R1:W-:Y:S01]  /*9da70*/  LDGSTS.E [R0+0x41100], [R36.64], P2 ;  /* 0x4110000024007fae */ /* 0x0003e20009121848 */
[----:B------:R-:W-:Y:S02]  /*9da80*/  IADD3.X R15, R15, R2, RZ, P3, !PT ;  /* 0x000000020f0f7210 */ /* 0x000fe40001ffe4ff */
[----:B------:R-:W-:Y:S02]  /*9da90*/  IADD3 R6, P4, R6, R40, RZ ;  /* 0x0000002806067210 */ /* 0x000fe40007f9e0ff */
[----:B-1----:R-:W-:-:S04]  /*9daa0*/  SEL R36, RZ, 0x4, !P1 ;  /* 0x00000004ff247807 */ /* 0x002fc80004800000 */
[----:B------:R-:W-:Y:S02]  /*9dab0*/  SEL R36, R36, RZ, !P0 ;  /* 0x000000ff24247207 */ /* 0x000fe40004000000 */
[----:B------:R-:W-:Y:S02]  /*9dac0*/  MOV R37, R15 ;  /* 0x0000000f00257202 */ /* 0x000fe40000000f00 */
[----:B------:R-:W-:Y:S01]  /*9dad0*/  ISETP.NE.U32.AND P1, PT, R36, RZ, PT ;  /* 0x000000ff2400720c */ /* 0x000fe20003f25070 */
[----:B------:R-:W-:Y:S02]  /*9dae0*/  IMAD.MOV.U32 R36, RZ, RZ, R14 ;  /* 0x000000ffff247224 */ /* 0x000fe400078e000e */
[----:B------:R-:W-:-:S03]  /*9daf0*/  IMAD.X R10, R10, 0x1, R2, P4 ;  /* 0x000000010a0a7824 */ /* 0x000fc600020e0602 */
[----:B------:R1:W-:Y:S01]  /*9db00*/  LDGSTS.E [R0+0x41180], [R36.64], P2 ;  /* 0x4118000024007fae */ /* 0x0003e20009121848 */
[----:B------:R-:W-:Y:S02]  /*9db10*/  ISETP.GT.AND P2, PT, R3, 0x19, PT ;  /* 0x000000190300780c */ /* 0x000fe40003f44270 */
[-C--:B------:R-:W-:Y:S01]  /*9db20*/  IADD3 R9, P3, R9, R40.reuse, RZ ;  /* 0x0000002809097210 */ /* 0x080fe20007f7e0ff */
[----:B------:R-:W-:Y:S01]  /*9db30*/  STL [R1+0x3360], R14 ;  /* 0x0033600e01007387 */ /* 0x000fe20000100800 */
[----:B------:R-:W-:Y:S01]  /*9db40*/  IADD3 R5, P4, R5, R40, RZ ;  /* 0x0000002805057210 */ /* 0x000fe20007f9e0ff */
[----:B-1----:R-:W-:Y:S02]  /*9db50*/  IMAD.MOV.U32 R36, RZ, RZ, R6 ;  /* 0x000000ffff247224 */ /* 0x002fe400078e0006 */
[----:B------:R-:W-:Y:S01]  /*9db60*/  IMAD.MOV.U32 R37, RZ, RZ, R10 ;  /* 0x000000ffff257224 */ /* 0x000fe200078e000a */
[----:B------:R-:W-:Y:S01]  /*9db70*/  STL [R1+0x3354], R15 ;  /* 0x0033540f01007387 */ /* 0x000fe20000100800 */
[----:B------:R-:W-:-:S03]  /*9db80*/  IADD3.X R11, R11, R2, RZ, P3, !PT ;  /* 0x000000020b0b7210 */ /* 0x000fc60001ffe4ff */
[----:B------:R1:W-:Y:S01]  /*9db90*/  LDGSTS.E [R0+0x41500], [R36.64], P1 ;  /* 0x4150000024007fae */ /* 0x0003e20008921848 */
[----:B------:R-:W-:-:S03]  /*9dba0*/  IMAD.X R13, R13, 0x1, R2, P4 ;  /* 0x000000010d0d7824 */ /* 0x000fc600020e0602 */
[----:B------:R-:W-:Y:S04]  /*9dbb0*/  STL [R1+0x3328], R6 ;  /* 0x0033280601007387 */ /* 0x000fe80000100800 */
[----:B------:R4:W-:Y:S01]  /*9dbc0*/  STL [R1+0x331c], R10 ;  /* 0x00331c0a01007387 */ /* 0x0009e20000100800 */
[----:B-1----:R-:W-:-:S04]  /*9dbd0*/  SEL R36, RZ, 0x4, !P2 ;  /* 0x00000004ff247807 */ /* 0x002fc80005000000 */
[----:B------:R-:W-:Y:S01]  /*9dbe0*/  SEL R36, R36, RZ, !P0 ;  /* 0x000000ff24247207 */ /* 0x000fe20004000000 */
[----:B----4-:R-:W4:Y:S01]  /*9dbf0*/  LDL.LU R10, [R1+0x32a0] ;  /* 0x0032a000010a7983 */ /* 0x010f220000300800 */
        /* <DEDUP_REMOVED lines=20> */
[----:B---3--:R-:W-:-:S04]  /*9dd40*/  IADD3 R8, P3, R8, R40, RZ ;  /* 0x0000002808087210 */ /* 0x008fc80007f7e0ff */
        /* <DEDUP_REMOVED lines=13> */
[----:B---3--:R-:W3:Y:S01]  /*9de20*/  LDL.LU R12, [R1+0x3214] ;  /* 0x00321400010c7983 */ /* 0x008ee20000300800 */
        /* <DEDUP_REMOVED lines=9> */
[-C--:B----4-:R-:W-:Y:S02]  /*9dec0*/  IADD3 R10, P3, R10, R40.reuse, RZ ;  /* 0x000000280a0a7210 */ /* 0x090fe40007f7e0ff */
        /* <DEDUP_REMOVED lines=11> */
[----:B------:R1:W-:Y:S02]  /*9df80*/  LDGSTS.E [R0+0x41d80], [R36.64], P1 ;  /* 0x41d8000024007fae */ /* 0x0003e40008921848 */
[----:B-1----:R-:W-:-:S02]  /*9df90*/  IMAD.MOV.U32 R37, RZ, RZ, R9 ;  /* 0x000000ffff257224 */ /* 0x002fc400078e0009 */
[----:B------:R-:W-:Y:S01]  /*9dfa0*/  IMAD.MOV.U32 R36, RZ, RZ, R6 ;  /* 0x000000ffff247224 */ /* 0x000fe200078e0006 */
[----:B----4-:R-:W4:Y:S04]  /*9dfb0*/  LDL.LU R9, [R1+0x319c] ;  /* 0x00319c0001097983 */ /* 0x010f280000300800 */
[----:B------:R-:W4:Y:S01]  /*9dfc0*/  LDL.LU R6, [R1+0x31a8] ;  /* 0x0031a80001067983 */ /* 0x000f220000300800 */
        /* <DEDUP_REMOVED lines=15> */
[-C--:B---3--:R-:W-:Y:S01]  /*9e0c0*/  IADD3 R7, P3, R7, R40.reuse, RZ ;  /* 0x0000002807077210 */ /* 0x088fe20007f7e0ff */
        /* <DEDUP_REMOVED lines=28> */
[----:B-1----:R-:W-:-:S02]  /*9e290*/  SEL R36, RZ, 0x4, !P1 ;  /* 0x00000004ff247807 */ /* 0x002fc40004800000 */
[----:B------:R-:W-:-:S04]  /*9e2a0*/  IADD3 R10, P3, R10, R40, RZ ;  /* 0x000000280a0a7210 */ /* 0x000fc80007f7e0ff */
[----:B------:R-:W-:Y:S01]  /*9e2b0*/  IADD3.X R11, R11, R2, RZ, P3, !PT ;  /* 0x000000020b0b7210 */ /* 0x000fe20001ffe4ff */
[----:B------:R1:W-:Y:S01]  /*9e2c0*/  STL [R1+0x31e0], R10 ;  /* 0x0031e00a01007387 */ /* 0x0003e20000100800 */
[----:B------:R-:W-:-:S03]  /*9e2d0*/  SEL R36, R36, RZ, !P0 ;  /* 0x000000ff24247207 */ /* 0x000fc60004000000 */
[----:B------:R1:W-:Y:S01]  /*9e2e0*/  STL [R1+0x31d4], R11 ;  /* 0x0031d40b01007387 */ /* 0x0003e20000100800 */
[----:B------:R-:W-:Y:S01]  /*9e2f0*/  ISETP.NE.U32.AND P1, PT, R36, RZ, PT ;  /* 0x000000ff2400720c */ /* 0x000fe20003f25070 */
[----:B------:R-:W-:Y:S01]  /*9e300*/  IMAD.MOV.U32 R36, RZ, RZ, R10 ;  /* 0x000000ffff247224 */ /* 0x000fe200078e000a */
[----:B----4-:R-:W-:-:S05]  /*9e310*/  IADD3 R6, P4, R6, R40, RZ ;  /* 0x0000002806067210 */ /* 0x010fca0007f9e0ff */
[----:B------:R-:W-:Y:S01]  /*9e320*/  STL [R1+0x31a8], R6 ;  /* 0x0031a80601007387 */ /* 0x000fe20000100800 */
[----:B------:R-:W-:-:S03]  /*9e330*/  IMAD.X R9, R9, 0x1, R2, P4 ;  /* 0x0000000109097824 */ /* 0x000fc600020e0602 */
[----:B------:R-:W4:Y:S01]  /*9e340*/  LDL.LU R15, [R1+0x3154] ;  /* 0x00315400010f7983 */ /* 0x000f220000300800 */
[----:B------:R-:W-:-:S03]  /*9e350*/  MOV R37, R11 ;  /* 0x0000000b00257202 */ /* 0x000fc60000000f00 */
[----:B------:R1:W-:Y:S04]  /*9e360*/  STL [R1+0x319c], R9 ;  /* 0x00319c0901007387 */ /* 0x0003e80000100800 */
[----:B-1----:R-:W4:Y:S04]  /*9e370*/  LDL.LU R10, [R1+0x311c] ;  /* 0x00311c00010a7983 */ /* 0x002f280000300800 */
[----:B------:R1:W-:Y:S04]  /*9e380*/  LDGSTS.E [R0+0x42980], [R36.64], P2 ;  /* 0x4298000024007fae */ /* 0x0003e80009121848 */
[----:B------:R-:W4:Y:S01]  /*9e390*/  LDL.LU R11, [R1+0x3114] ;  /* 0x00311400010b7983 */ /* 0x000f220000300800 */
        /* <DEDUP_REMOVED lines=11> */
[----:B---3--:R-:W-:-:S03]  /*9e450*/  IADD3 R5, P4, R5, R40, RZ ;  /* 0x0000002805057210 */ /* 0x008fc60007f9e0ff */
        /* <DEDUP_REMOVED lines=16> */
[----:B------:R-:W-:-:S03]  /*9e560*/  IADD3 R14, P3, R14, R40, RZ ;  /* 0x000000280e0e7210 */ /* 0x000fc60007f7e0ff */
[----:B------:R1:W-:Y:S01]  /*9e570*/  LDGSTS.E [R0+0x43100], [R36.64], P2 ;  /* 0x4310000024007fae */ /* 0x0003e20009121848 */
[----:B------:R-:W-:Y:S02]  /*9e580*/  IADD3 R4, P4, R4, R40, RZ ;  /* 0x0000002804047210 */ /* 0x000fe40007f9e0ff */
[----:B-1----:R-:W-:-:S04]  /*9e590*/  SEL R36, RZ, 0x4, !P1 ;  /* 0x00000004ff247807 */ /* 0x002fc80004800000 */
[----:B------:R-:W-:Y:S02]  /*9e5a0*/  SEL R36, R36, RZ, !P0 ;  /* 0x000000ff24247207 */ /* 0x000fe40004000000 */
[----:B----4-:R-:W-:Y:S02]  /*9e5b0*/  IADD3.X R15, R15, R2, RZ, P3, !PT ;  /* 0x000000020f0f7210 */ /* 0x010fe40001ffe4ff */
[----:B------:R-:W-:Y:S01]  /*9e5c0*/  ISETP.NE.U32.AND P1, PT, R36, RZ, PT ;  /* 0x000000ff2400720c */ /* 0x000fe20003f25070 */
[----:B------:R-:W-:Y:S01]  /*9e5d0*/  IMAD.MOV.U32 R36, RZ, RZ, R14 ;  /* 0x000000ffff247224 */ /* 0x000fe200078e000e */
[----:B------:R-:W-:Y:S01]  /*9e5e0*/  MOV R37, R15 ;  /* 0x0000000f00257202 */ /* 0x000fe20000000f00 */
[----:B------:R-:W-:-:S04]  /*9e5f0*/  IMAD.X R10, R10, 0x1, R2, P4 ;  /* 0x000000010a0a7824 */ /* 0x000fc800020e0602 */
[----:B------:R1:W-:Y:S01]  /*9e600*/  LDGSTS.E [R0+0x43180], [R36.64], P2 ;  /* 0x4318000024007fae */ /* 0x0003e20009121848 */
[----:B------:R-:W-:-:S03]  /*9e610*/  ISETP.GT.AND P2, PT, R3, 0x39, PT ;  /* 0x000000390300780c */ /* 0x000fc60003f44270 */
[----:B------:R-:W-:Y:S01]  /*9e620*/  STL [R1+0x3160], R14 ;  /* 0x0031600e01007387 */ /* 0x000fe20000100800 */
[----:B-1----:R-:W-:Y:S02]  /*9e630*/  IMAD.MOV.U32 R36, RZ, RZ, R4 ;  /* 0x000000ffff247224 */ /* 0x002fe400078e0004 */
[----:B------:R-:W-:Y:S01]  /*9e640*/  IMAD.MOV.U32 R37, RZ, RZ, R10 ;  /* 0x000000ffff257224 */ /* 0x000fe200078e000a */
[----:B------:R-:W-:Y:S01]  /*9e650*/  IADD3 R9, P3, R9, R40, RZ ;  /* 0x0000002809097210 */ /* 0x000fe20007f7e0ff */
[----:B------:R-:W-:Y:S04]  /*9e660*/  STL [R1+0x3154], R15 ;  /* 0x0031540f01007387 */ /* 0x000fe80000100800 */
[----:B------:R1:W-:Y:S01]  /*9e670*/  LDGSTS.E [R0+0x43500], [R36.64], P1 ;  /* 0x4350000024007fae */ /* 0x0003e20008921848 */
[----:B------:R-:W-:-:S02]  /*9e680*/  IADD3.X R11, R11, R2, RZ, P3, !PT ;  /* 0x000000020b0b7210 */ /* 0x000fc40001ffe4ff */
[----:B------:R-:W-:Y:S01]  /*9e690*/  IADD3 R6, P4, R6, R40, RZ ;  /* 0x0000002806067210 */ /* 0x000fe20007f9e0ff */
[----:B------:R-:W-:Y:S04]  /*9e6a0*/  STL [R1+0x3128], R4 ;  /* 0x0031280401007387 */ /* 0x000fe80000100800 */
[----:B------:R4:W-:Y:S01]  /*9e6b0*/  STL [R1+0x311c], R10 ;  /* 0x00311c0a01007387 */ /* 0x0009e20000100800 */
[----:B-1----:R-:W-:Y:S01]  /*9e6c0*/  SEL R36, RZ, 0x4, !P2 ;  /* 0x00000004ff247807 */ /* 0x002fe20005000000 */
[----:B------:R-:W-:-:S03]  /*9e6d0*/  IMAD.X R13, R13, 0x1, R2, P4 ;  /* 0x000000010d0d7824 */ /* 0x000fc600020e0602 */
        /* <DEDUP_REMOVED lines=81> */
[----:B------:R-:W-:Y:S01]  /*9ebf0*/  STL [R1+0x3028], R6 ;  /* 0x0030280601007387 */ /* 0x000fe20000100800 */
[----:B------:R-:W-:Y:S02]  /*9ec00*/  IADD3 R5, P4, R5, R40, RZ ;  /* 0x0000002805057210 */ /* 0x000fe40007f9e0ff */
[----:B------:R-:W-:Y:S01]  /*9ec10*/  IADD3.X R12, R12, R2, RZ, P3, !PT ;  /* 0x000000020c0c7210 */ /* 0x000fe20001ffe4ff */
[----:B------:R1:W-:Y:S04]  /*9ec20*/  LDGSTS.E [R0+0x44500], [R36.64], P1 ;  /* 0x4450000024007fae */ /* 0x0003e80008921848 */
[----:B------:R2:W-:Y:S01]  /*9ec30*/  STL [R1+0x301c], R8 ;  /* 0x00301c0801007387 */ /* 0x0005e20000100800 */
[----:B------:R-:W-:Y:S01]  /*9ec40*/  IMAD.X R13, R13, 0x1, R2, P4 ;  /* 0x000000010d0d7824 */ /* 0x000fe200020e0602 */
[----:B-1----:R-:W-:-:S02]  /*9ec50*/  SEL R36, RZ, 0x4, !P2 ;  /* 0x00000004ff247807 */ /* 0x002fc40005000000 */
[----:B--2---:R-:W2:Y:S01]  /*9ec60*/  LDL.LU R8, [R1+0x2fa0] ;  /* 0x002fa00001087983 */ /* 0x004ea20000300800 */
[----:B------:R-:W-:-:S03]  /*9ec70*/  MOV R37, R12 ;  /* 0x0000000c00257202 */ /* 0x000fc60000000f00 */
[----:B------:R-:W3:Y:S01]  /*9ec80*/  LDL.LU R6, [R1+0x2f68] ;  /* 0x002f680001067983 */ /* 0x000ee20000300800 */
[----:B------:R-:W-:-:S03]  /*9ec90*/  SEL R36, R36, RZ, !P0 ;  /* 0x000000ff24247207 */ /* 0x000fc60004000000 */
[----:B------:R-:W-:Y:S04]  /*9eca0*/  STL [R1+0x3020], R7 ;  /* 0x0030200701007387 */ /* 0x000fe80000100800 */
[----:B------:R1:W-:Y:S01]  /*9ecb0*/  STL [R1+0x3014], R12 ;  /* 0x0030140c01007387 */ /* 0x0003e20000100800 */
[----:B------:R-:W-:-:S03]  /*9ecc0*/  ISETP.NE.U32.AND P2, PT, R36, RZ, PT ;  /* 0x000000ff2400720c */ /* 0x000fc60003f45070 */
[----:B------:R1:W-:Y:S01]  /*9ecd0*/  STL [R1+0x2fe8], R5 ;  /* 0x002fe80501007387 */ /* 0x0003e20000100800 */
[----:B------:R-:W-:-:S03]  /*9ece0*/  IMAD.MOV.U32 R36, RZ, RZ, R7 ;  /* 0x000000ffff247224 */ /* 0x000fc600078e0007 */
[----:B-1----:R-:W3:Y:S04]  /*9ecf0*/  LDL.LU R12, [R1+0x2f94] ;  /* 0x002f9400010c7983 */ /* 0x002ee80000300800 */
[----:B------:R-:W-:Y:S04]  /*9ed00*/  STL [R1+0x2fdc], R13 ;  /* 0x002fdc0d01007387 */ /* 0x000fe80000100800 */
[----:B------:R-:W3:Y:S04]  /*9ed10*/  LDL.LU R7, [R1+0x2f5c] ;  /* 0x002f5c0001077983 */ /* 0x000ee80000300800 */
[----:B------:R1:W-:Y:S01]  /*9ed20*/  LDGSTS.E [R0+0x44580], [R36.64], P1 ;  /* 0x4458000024007fae */ /* 0x0003e20008921848 */
[----:B------:R-:W-:-:S03]  /*9ed30*/  ISETP.GT.AND P1, PT, R3, 0x4d, PT ;  /* 0x0000004d0300780c */ /* 0x000fc60003f24270 */
[----:B------:R-:W3:Y:S01]  /*9ed40*/  LDL.LU R14, [R1+0x2f60] ;  /* 0x002f6000010e7983 */ /* 0x000ee20000300800 */
[----:B-1----:R-:W-:Y:S02]  /*9ed50*/  IMAD.MOV.U32 R36, RZ, RZ, R5 ;  /* 0x000000ffff247224 */ /* 0x002fe400078e0005 */
[----:B------:R-:W-:Y:S01]  /*9ed60*/  IMAD.MOV.U32 R37, RZ, RZ, R13 ;  /* 0x000000ffff257224 */ /* 0x000fe200078e000d */
[----:B------:R-:W3:Y:S04]  /*9ed70*/  LDL.LU R5, [R1+0x2f28] ;  /* 0x002f280001057983 */ /* 0x000ee80000300800 */
[----:B------:R1:W-:Y:S01]  /*9ed80*/  LDGSTS.E [R0+0x44900], [R36.64], P2 ;  /* 0x4490000024007fae */ /* 0x0003e20009121848 */
[----:B------:R-:W-:-:S04]  /*9ed90*/  IADD3 R10, P3, R10, R40, RZ ;  /* 0x000000280a0a7210 */ /* 0x000fc80007f7e0ff */
[----:B------:R-:W-:Y:S01]  /*9eda0*/  IADD3.X R11, R11, R2, RZ, P3, !PT ;  /* 0x000000020b0b7210 */ /* 0x000fe20001ffe4ff */
[----:B------:R4:W-:Y:S01]  /*9edb0*/  STL [R1+0x2fe0], R10 ;  /* 0x002fe00a01007387 */ /* 0x0009e20000100800 */
[----:B-1----:R-:W-:-:S03]  /*9edc0*/  SEL R36, RZ, 0x4, !P1 ;  /* 0x00000004ff247807 */ /* 0x002fc60004800000 */
[----:B------:R1:W-:Y:S01]  /*9edd0*/  STL [R1+0x2fd4], R11 ;  /* 0x002fd40b01007387 */ /* 0x0003e20000100800 */
[----:B------:R-:W-:Y:S02]  /*9ede0*/  SEL R36, R36, RZ, !P0 ;  /* 0x000000ff24247207 */ /* 0x000fe40004000000 */
[----:B----4-:R-:W-:-:S05]  /*9edf0*/  IADD3 R4, P4, R4, R40, RZ ;  /* 0x0000002804047210 */ /* 0x010fca0007f9e0ff */
[----:B------:R-:W-:Y:S01]  /*9ee00*/  STL [R1+0x2fa8], R4 ;  /* 0x002fa80401007387 */ /* 0x000fe20000100800 */
[----:B------:R-:W-:-:S03]  /*9ee10*/  IMAD.X R9, R9, 0x1, R2, P4 ;  /* 0x0000000109097824 */ /* 0x000fc600020e0602 */
[----:B------:R-:W3:Y:S01]  /*9ee20*/  LDL.LU R15, [R1+0x2f54] ;  /* 0x002f5400010f7983 */ /* 0x000ee20000300800 */
[----:B------:R-:W-:Y:S01]  /*9ee30*/  ISETP.NE.U32.AND P1, PT, R36, RZ, PT ;  /* 0x000000ff2400720c */ /* 0x000fe20003f25070 */
[----:B------:R-:W-:Y:S01]  /*9ee40*/  IMAD.MOV.U32 R36, RZ, RZ, R10 ;  /* 0x000000ffff247224 */ /* 0x000fe200078e000a */
[----:B------:R-:W-:Y:S01]  /*9ee50*/  MOV R37, R11 ;  /* 0x0000000b00257202 */ /* 0x000fe20000000f00 */
[----:B------:R1:W-:Y:S04]  /*9ee60*/  STL [R1+0x2f9c], R9 ;  /* 0x002f9c0901007387 */ /* 0x0003e80000100800 */
[----:B------:R-:W3:Y:S04]  /*9ee70*/  LDL.LU R10, [R1+0x2f1c] ;  /* 0x002f1c00010a7983 */ /* 0x000ee80000300800 */
[----:B------:R1:W-:Y:S04]  /*9ee80*/  LDGSTS.E [R0+0x44980], [R36.64], P2 ;  /* 0x4498000024007fae */ /* 0x0003e80009121848 */
[----:B-1----:R-:W3:Y:S01]  /*9ee90*/  LDL.LU R11, [R1+0x2f14] ;  /* 0x002f1400010b7983 */ /* 0x002ee20000300800 */
[----:B------:R-:W-:-:S03]  /*9eea0*/  IMAD.MOV.U32 R37, RZ, RZ, R9 ;  /* 0x000000ffff257224 */ /* 0x000fc600078e0009 */
[----:B------:R-:W3:Y:S01]  /*9eeb0*/  LDL.LU R9, [R1+0x2f20] ;  /* 0x002f200001097983 */ /* 0x000ee20000300800 */
[----:B------:R-:W-:-:S03]  /*9eec0*/  IMAD.MOV.U32 R36, RZ, RZ, R4 ;  /* 0x000000ffff247224 */ /* 0x000fc600078e0004 */
        /* <DEDUP_REMOVED lines=8> */
[----:B---3--:R-:W-:-:S03]  /*9ef50*/  IADD3 R6, P4, R6, R40, RZ ;  /* 0x0000002806067210 */ /* 0x008fc60007f9e0ff */
[----:B------:R-:W-:Y:S01]  /*9ef60*/  IMAD.MOV.U32 R36, RZ, RZ, R8 ;  /* 0x000000ffff247224 */ /* 0x000fe200078e0008 */
[----:B------:R-:W-:Y:S01]  /*9ef70*/  STL [R1+0x2fa0], R8 ;  /* 0x002fa00801007387 */ /* 0x000fe20000100800 */
[----:B------:R-:W-:-:S04]  /*9ef80*/  IADD3.X R12, R12, R2, RZ, P3, !PT ;  /* 0x000000020c0c7210 */ /* 0x000fc80001ffe4ff */
[----:B------:R-:W-:Y:S01]  /*9ef90*/  MOV R37, R12 ;  /* 0x0000000c00257202 */ /* 0x000fe20000000f00 */
[----:B------:R1:W-:Y:S01]  /*9efa0*/  STL [R1+0x2f94], R12 ;  /* 0x002f940c01007387 */ /* 0x0003e20000100800 */
[----:B------:R-:W-:-:S03]  /*9efb0*/  IMAD.X R7, R7, 0x1, R2, P4 ;  /* 0x0000000107077824 */ /* 0x000fc600020e0602 */
[----:B------:R-:W-:Y:S04]  /*9efc0*/  STL [R1+0x2f68], R6 ;  /* 0x002f680601007387 */ /* 0x000fe80000100800 */
[----:B------:R2:W-:Y:S04]  /*9efd0*/  LDGSTS.E [R0+0x44d80], [R36.64], P1 ;  /* 0x44d8000024007fae */ /* 0x0005e80008921848 */
[----:B------:R3:W-:Y:S04]  /*9efe0*/  STL [R1+0x2f5c], R7 ;  /* 0x002f5c0701007387 */ /* 0x0007e80000100800 */
[----:B-1----:R-:W4:Y:S01]  /*9eff0*/  LDL.LU R12, [R1+0x2ed4] ;  /* 0x002ed400010c7983 */ /* 0x002f220000300800 */
[----:B--2---:R-:W-:-:S03]  /*9f000*/  IMAD.MOV.U32 R37, RZ, RZ, R7 ;  /* 0x000000ffff257224 */ /* 0x004fc600078e0007 */
[----:B---3--:R-:W2:Y:S01]  /*9f010*/  LDL.LU R7, [R1+0x2ee0] ;  /* 0x002ee00001077983 */ /* 0x008ea20000300800 */
[----:B------:R-:W-:-:S03]  /*9f020*/  IMAD.MOV.U32 R36, RZ, RZ, R6 ;  /* 0x000000ffff247224 */ /* 0x000fc600078e0006 */
[----:B------:R-:W3:Y:S04]  /*9f030*/  LDL.LU R8, [R1+0x2e9c] ;  /* 0x002e9c0001087983 */ /* 0x000ee80000300800 */
        /* <DEDUP_REMOVED lines=23> */
[----:B------:R1:W-:Y:S02]  /*9f1b0*/  STL [R1+0x2f1c], R10 ;  /* 0x002f1c0a01007387 */ /* 0x0003e40000100800 */
[----:B-1----:R-:W-:Y:S01]  /*9f1c0*/  SEL R36, RZ, 0x4, !P2 ;  /* 0x00000004ff247807 */ /* 0x002fe20005000000 */
[----:B------:R-:W-:-:S03]  /*9f1d0*/  IMAD.X R13, R13, 0x1, R2, P4 ;  /* 0x000000010d0d7824 */ /* 0x000fc600020e0602 */
[----:B------:R-:W-:Y:S01]  /*9f1e0*/  SEL R36, R36, RZ, !P0 ;  /* 0x000000ff24247207 */ /* 0x000fe20004000000 */
[----:B------:R-:W3:Y:S01]  /*9f1f0*/  LDL.LU R10, [R1+0x2ea0] ;  /* 0x002ea000010a7983 */ /* 0x000ee20000300800 */
[----:B------:R-:W-:-:S03]  /*9f200*/  MOV R37, R11 ;  /* 0x0000000b00257202 */ /* 0x000fc60000000f00 */
[----:B------:R-:W3:Y:S01]  /*9f210*/  LDL.LU R5, [R1+0x2e68] ;  /* 0x002e680001057983 */ /* 0x000ee20000300800 */
[----:B------:R-:W-:-:S03]  /*9f220*/  ISETP.NE.U32.AND P2, PT, R36, RZ, PT ;  /* 0x000000ff2400720c */ /* 0x000fc60003f45070 */
[----:B------:R-:W-:Y:S01]  /*9f230*/  STL [R1+0x2f20], R9 ;  /* 0x002f200901007387 */ /* 0x000fe20000100800 */
[----:B------:R-:W-:-:S03]  /*9f240*/  IMAD.MOV.U32 R36, RZ, RZ, R9 ;  /* 0x000000ffff247224 */ /* 0x000fc600078e0009 */
[----:B------:R1:W-:Y:S04]  /*9f250*/  STL [R1+0x2f14], R11 ;  /* 0x002f140b01007387 */ /* 0x0003e80000100800 */
        /* <DEDUP_REMOVED lines=14> */
[----:B--2---:R-:W-:-:S04]  /*9f340*/  IADD3 R7, P3, R7, R40, RZ ;  /* 0x0000002807077210 */ /* 0x004fc80007f7e0ff */
[----:B----4-:R-:W-:Y:S01]  /*9f350*/  IADD3.X R12, R12, R2, RZ, P3, !PT ;  /* 0x000000020c0c7210 */ /* 0x010fe20001ffe4ff */
[----:B------:R1:W-:Y:S01]  /*9f360*/  STL [R1+0x2ee0], R7 ;  /* 0x002ee00701007387 */ /* 0x0003e20000100800 */
[----:B---3--:R-:W-:-:S03]  /*9f370*/  IADD3 R6, P4, R6, R40, RZ ;  /* 0x0000002806067210 */ /* 0x008fc60007f9e0ff */
[----:B------:R-:W-:Y:S04]  /*9f380*/  STL [R1+0x2ed4], R12 ;  /* 0x002ed40c01007387 */ /* 0x000fe80000100800 */
[----:B------:R-:W-:Y:S01]  /*9f390*/  STL [R1+0x2ea8], R6 ;  /* 0x002ea80601007387 */ /* 0x000fe20000100800 */
[----:B------:R-:W-:-:S03]  /*9f3a0*/  IMAD.X R8, R8, 0x1, R2, P4 ;  /* 0x0000000108087824 */ /* 0x000fc600020e0602 */
[----:B------:R-:W2:Y:S01]  /*9f3b0*/  LDL.LU R15, [R1+0x2e54] ;  /* 0x002e5400010f7983 */ /* 0x000ea20000300800 */
[----:B------:R-:W-:Y:S01]  /*9f3c0*/  IMAD.MOV.U32 R36, RZ, RZ, R7 ;  /* 0x000000ffff247224 */ /* 0x000fe200078e0007 */
[----:B------:R-:W-:Y:S02]  /*9f3d0*/  MOV R37, R12 ;  /* 0x0000000c00257202 */ /* 0x000fe40000000f00 */
[----:B------:R3:W-:Y:S04]  /*9f3e0*/  STL [R1+0x2e9c], R8 ;  /* 0x002e9c0801007387 */ /* 0x0007e80000100800 */
[----:B-1----:R-:W4:Y:S04]  /*9f3f0*/  LDL.LU R7, [R1+0x2e1c] ;  /* 0x002e1c0001077983 */ /* 0x002f280000300800 */
[----:B------:R1:W-:Y:S02]  /*9f400*/  LDGSTS.E [R0+0x45980], [R36.64], P2 ;  /* 0x4598000024007fae */ /* 0x0003e40009121848 */
[----:B-1----:R-:W-:-:S02]  /*9f410*/  IMAD.MOV.U32 R37, RZ, RZ, R8 ;  /* 0x000000ffff257224 */ /* 0x002fc400078e0008 */
[----:B------:R-:W-:Y:S01]  /*9f420*/  IMAD.MOV.U32 R36, RZ, RZ, R6 ;  /* 0x000000ffff247224 */ /* 0x000fe200078e0006 */
[----:B---3--:R-:W3:Y:S04]  /*9f430*/  LDL.LU R8, [R1+0x2e14] ;  /* 0x002e140001087983 */ /* 0x008ee80000300800 */
        /* <DEDUP_REMOVED lines=8> */
[-C--:B------:R-:W-:Y:S02]  /*9f4c0*/  IADD3 R10, P3, R10, R40.reuse, RZ ;  /* 0x000000280a0a7210 */ /* 0x080fe40007f7e0ff */
        /* <DEDUP_REMOVED lines=10> */
[----:B------:R1:W-:Y:S04]  /*9f570*/  LDGSTS.E [R0+0x45d80], [R36.64], P1 ;  /* 0x45d8000024007fae */ /* 0x0003e80008921848 */
[----:B------:R-:W3:Y:S01]  /*9f580*/  LDL.LU R10, [R1+0x2de0] ;  /* 0x002de000010a7983 */ /* 0x000ee20000300800 */
[----:B-1----:R-:W-:-:S02]  /*9f590*/  IMAD.MOV.U32 R37, RZ, RZ, R9 ;  /* 0x000000ffff257224 */ /* 0x002fc400078e0009 */
[----:B------:R-:W-:Y:S01]  /*9f5a0*/  IMAD.MOV.U32 R36, RZ, RZ, R5 ;  /* 0x000000ffff247224 */ /* 0x000fe200078e0005 */
        /* <DEDUP_REMOVED lines=13> */
[----:B----4-:R-:W-:-:S04]  /*9f680*/  IMAD.X R7, R7, 0x1, R2, P4 ;  /* 0x0000000107077824 */ /* 0x010fc800020e0602 */
[----:B------:R1:W-:Y:S01]  /*9f690*/  LDGSTS.E [R0+0x46180], [R36.64], P2 ;  /* 0x4618000024007fae */ /* 0x0003e20009121848 */
[----:B------:R-:W-:-:S03]  /*9f6a0*/  ISETP.GT.AND P2, PT, R3, 0x69, PT ;  /* 0x000000690300780c */ /* 0x000fc60003f44270 */
[----:B------:R-:W-:Y:S01]  /*9f6b0*/  STL [R1+0x2e54], R15 ;  /* 0x002e540f01007387 */ /* 0x000fe20000100800 */
[----:B-1----:R-:W-:Y:S02]  /*9f6c0*/  IMAD.MOV.U32 R36, RZ, RZ, R4 ;  /* 0x000000ffff247224 */ /* 0x002fe400078e0004 */
[----:B------:R-:W-:Y:S01]  /*9f6d0*/  IMAD.MOV.U32 R37, RZ, RZ, R7 ;  /* 0x000000ffff257224 */ /* 0x000fe200078e0007 */
[----:B------:R-:W-:Y:S04]  /*9f6e0*/  STL [R1+0x2e28], R4 ;  /* 0x002e280401007387 */ /* 0x000fe80000100800 */
[----:B------:R1:W-:Y:S01]  /*9f6f0*/  LDGSTS.E [R0+0x46500], [R36.64], P1 ;  /* 0x4650000024007fae */ /* 0x0003e20008921848 */
[----:B---3--:R-:W-:-:S03]  /*9f700*/  IADD3 R6, P3, R6, R40, RZ ;  /* 0x0000002806067210 */ /* 0x008fc60007f7e0ff */
[----:B------:R2:W-:Y:S01]  /*9f710*/  STL [R1+0x2e1c], R7 ;  /* 0x002e1c0701007387 */ /* 0x0005e20000100800 */
[----:B------:R-:W-:Y:S02]  /*9f720*/  IADD3.X R8, R8, R2, RZ, P3, !PT ;  /* 0x0000000208087210 */ /* 0x000fe40001ffe4ff */
[----:B------:R-:W-:Y:S02]  /*9f730*/  IADD3 R12, P4, R12, R40, RZ ;  /* 0x000000280c0c7210 */ /* 0x000fe40007f9e0ff */
[----:B-1----:R-:W-:Y:S01]  /*9f740*/  SEL R36, RZ, 0x4, !P2 ;  /* 0x00000004ff247807 */ /* 0x002fe20005000000 */
[----:B--2---:R-:W2:Y:S02]  /*9f750*/  LDL.LU R7, [R1+0x2da0] ;  /* 0x002da00001077983 */ /* 0x004ea40000300800 */
[----:B------:R-:W-:Y:S01]  /*9f760*/  IMAD.X R13, R13, 0x1, R2, P4 ;  /* 0x000000010d0d7824 */ /* 0x000fe200020e0602 */
[----:B------:R-:W-:Y:S01]  /*9f770*/  SEL R36, R36, RZ, !P0 ;  /* 0x000000ff24247207 */ /* 0x000fe20004000000 */
[----:B------:R-:W3:Y:S01]  /*9f780*/  LDL.LU R4, [R1+0x2d68] ;  /* 0x002d680001047983 */ /* 0x000ee20000300800 */
[----:B------:R-:W-:-:S03]  /*9f790*/  MOV R37, R8 ;  /* 0x0000000800257202 */ /* 0x000fc60000000f00 */
[----:B------:R-:W-:Y:S01]  /*9f7a0*/  STL [R1+0x2e20], R6 ;  /* 0x002e200601007387 */ /* 0x000fe20000100800 */
[----:B------:R-:W-:-:S03]  /*9f7b0*/  ISETP.NE.U32.AND P2, PT, R36, RZ, PT ;  /* 0x000000ff2400720c */ /* 0x000fc60003f45070 */
[----:B------:R1:W-:Y:S01]  /*9f7c0*/  STL [R1+0x2e14], R8 ;  /* 0x002e140801007387 */ /* 0x0003e20000100800 */
[----:B------:R-:W-:-:S03]  /*9f7d0*/  IMAD.MOV.U32 R36, RZ, RZ, R6 ;  /* 0x000000ffff247224 */ /* 0x000fc600078e0006 */
[----:B------:R-:W-:Y:S04]  /*9f7e0*/  STL [R1+0x2de8], R12 ;  /* 0x002de80c01007387 */ /* 0x000fe80000100800 */
[----:B------:R4:W-:Y:S04]  /*9f7f0*/  LDGSTS.E [R0+0x46580], [R36.64], P1 ;  /* 0x4658000024007fae */ /* 0x0009e80008921848 */
[----:B-1----:R-:W3:Y:S04]  /*9f800*/  LDL.LU R8, [R1+0x2d94] ;  /* 0x002d940001087983 */ /* 0x002ee80000300800 */
[----:B------:R1:W-:Y:S04]  /*9f810*/  STL [R1+0x2ddc], R13 ;  /* 0x002ddc0d01007387 */ /* 0x0003e80000100800 */
[----:B------:R-:W3:Y:S01]  /*9f820*/  LDL.LU R6, [R1+0x2d5c] ;  /* 0x002d5c0001067983 */ /* 0x000ee20000300800 */
[----:B----4-:R-:W-:-:S02]  /*9f830*/  IMAD.MOV.U32 R36, RZ, RZ, R12 ;  /* 0x000000ffff247224 */ /* 0x010fc400078e000c */
[----:B------:R-:W-:Y:S01]  /*9f840*/  IMAD.MOV.U32 R37, RZ, RZ, R13 ;  /* 0x000000ffff257224 */ /* 0x000fe200078e000d */
[----:B------:R-:W-:-:S04]  /*9f850*/  ISETP.GT.AND P1, PT, R3, 0x6d, PT ;  /* 0x0000006d0300780c */ /* 0x000fc80003f24270 */
[----:B------:R4:W-:Y:S02]  /*9f860*/  LDGSTS.E [R0+0x46900], [R36.64], P2 ;  /* 0x4690000024007fae */ /* 0x0009e40009121848 */
[----:B----4-:R-:W-:-:S04]  /*9f870*/  SEL R36, RZ, 0x4, !P1 ;  /* 0x00000004ff247807 */ /* 0x010fc80004800000 */
[----:B------:R-:W-:Y:S02]  /*9f880*/  SEL R36, R36, RZ, !P0 ;  /* 0x000000ff24247207 */ /* 0x000fe40004000000 */
[----:B------:R-:W-:-:S04]  /*9f890*/  IADD3 R10, P3, R10, R40, RZ ;  /* 0x000000280a0a7210 */ /* 0x000fc80007f7e0ff */
[----:B------:R-:W-:Y:S01]  /*9f8a0*/  IADD3.X R11, R11, R2, RZ, P3, !PT ;  /* 0x000000020b0b7210 */ /* 0x000fe20001ffe4ff */
[----:B------:R-:W-:Y:S04]  /*9f8b0*/  STL [R1+0x2de0], R10 ;  /* 0x002de00a01007387 */ /* 0x000fe80000100800 */
[----:B------:R-:W-:Y:S01]  /*9f8c0*/  STL [R1+0x2dd4], R11 ;  /* 0x002dd40b01007387 */ /* 0x000fe20000100800 */
[----:B------:R-:W-:-:S05]  /*9f8d0*/  IADD3 R5, P4, R5, R40, RZ ;  /* 0x0000002805057210 */ /* 0x000fca0007f9e0ff */
[----:B------:R-:W-:Y:S01]  /*9f8e0*/  IMAD.X R9, R9, 0x1, R2, P4 ;  /* 0x0000000109097824 */ /* 0x000fe200020e0602 */
[----:B------:R-:W-:Y:S04]  /*9f8f0*/  STL [R1+0x2da8], R5 ;  /* 0x002da80501007387 */ /* 0x000fe80000100800 */
[----:B------:R-:W3:Y:S04]  /*9f900*/  LDL.LU R16, [R1+0x2d60] ;  /* 0x002d600001107983 */ /* 0x000ee80000300800 */
[----:B------:R1:W-:Y:S04]  /*9f910*/  STL [R1+0x2d9c], R9 ;  /* 0x002d9c0901007387 */ /* 0x0003e80000100800 */
[----:B------:R-:W3:Y:S04]  /*9f920*/  LDL.LU R14, [R1+0x2d28] ;  /* 0x002d2800010e7983 */ /* 0x000ee80000300800 */
[----:B------:R-:W3:Y:S04]  /*9f930*/  LDL.LU R18, [R1+0x2d54] ;  /* 0x002d540001127983 */ /* 0x000ee80000300800 */
[----:B------:R-:W3:Y:S01]  /*9f940*/  LDL.LU R15, [R1+0x2d1c] ;  /* 0x002d1c00010f7983 */ /* 0x000ee20000300800 */
[----:B------:R-:W-:Y:S01]  /*9f950*/  ISETP.NE.U32.AND P1, PT, R36, RZ, PT ;  /* 0x000000ff2400720c */ /* 0x000fe20003f25070 */
[----:B------:R-:W-:Y:S01]  /*9f960*/  IMAD.MOV.U32 R36, RZ, RZ, R10 ;  /* 0x000000ffff247224 */ /* 0x000fe200078e000a */
[----:B------:R-:W-:Y:S01]  /*9f970*/  MOV R37, R11 ;  /* 0x0000000b00257202 */ /* 0x000fe20000000f00 */
[----:B-1----:R-:W3:Y:S04]  /*9f980*/  LDL.LU R13, [R1+0x2d14] ;  /* 0x002d1400010d7983 */ /* 0x002ee80000300800 */
[----:B------:R-:W3:Y:S04]  /*9f990*/  LDL.LU R12, [R1+0x2d20] ;  /* 0x002d2000010c7983 */ /* 0x000ee80000300800 */
[----:B------:R1:W-:Y:S02]  /*9f9a0*/  LDGSTS.E [R0+0x46980], [R36.64], P2 ;  /* 0x4698000024007fae */ /* 0x0003e40009121848 */
[----:B-1----:R-:W-:-:S02]  /*9f9b0*/  IMAD.MOV.U32 R37, RZ, RZ, R9 ;  /* 0x000000ffff257224 */ /* 0x002fc400078e0009 */
[----:B------:R-:W-:Y:S01]  /*9f9c0*/  IMAD.MOV.U32 R36, RZ, RZ, R5 ;  /* 0x000000ffff247224 */ /* 0x000fe200078e0005 */
        /* <DEDUP_REMOVED lines=11> */
[----:B------:R-:W-:-:S05]  /*9fa80*/  IADD3.X R8, R8, R2, RZ, P3, !PT ;  /* 0x0000000208087210 */ /* 0x000fca0001ffe4ff */
[----:B------:R1:W-:Y:S01]  /*9fa90*/  STL [R1+0x2d94], R8 ;  /* 0x002d940801007387 */ /* 0x0003e20000100800 */
[----:B------:R-:W-:-:S03]  /*9faa0*/  IMAD.X R6, R6, 0x1, R2, P4 ;  /* 0x0000000106067824 */ /* 0x000fc600020e0602 */
[----:B------:R2:W-:Y:S04]  /*9fab0*/  STL [R1+0x2d68], R4 ;  /* 0x002d680401007387 */ /* 0x0005e80000100800 */
[----:B------:R3:W-:Y:S04]  /*9fac0*/  STL [R1+0x2d5c], R6 ;  /* 0x002d5c0601007387 */ /* 0x0007e80000100800 */
[----:B------:R-:W4:Y:S04]  /*9fad0*/  LDL.LU R11, [R1+0x2cd4] ;  /* 0x002cd400010b7983 */ /* 0x000f280000300800 */
[----:B------:R-:W4:Y:S01]  /*9fae0*/  LDL.LU R10, [R1+0x2ce0] ;  /* 0x002ce000010a7983 */ /* 0x000f220000300800 */
[----:B------:R-:W-:-:S03]  /*9faf0*/  MOV R37, R8 ;  /* 0x0000000800257202 */ /* 0x000fc60000000f00 */
[----:B-1----:R-:W4:Y:S04]  /*9fb00*/  LDL.LU R8, [R1+0x2c9c] ;  /* 0x002c9c0001087983 */ /* 0x002f280000300800 */
[----:B------:R1:W-:Y:S01]  /*9fb10*/  LDGSTS.E [R0+0x46d80], [R36.64], P1 ;  /* 0x46d8000024007fae */ /* 0x0003e20008921848 */
[----:B------:R-:W-:Y:S01]  /*9fb20*/  ISETP.GT.AND P1, PT, R3, 0x75, PT ;  /* 0x000000750300780c */ /* 0x000fe20003f24270 */
[----:B-1----:R-:W-:Y:S02]  /*9fb30*/  IMAD.MOV.U32 R36, RZ, RZ, R4 ;  /* 0x000000ffff247224 */ /* 0x002fe400078e0004 */
[----:B------:R-:W-:Y:S01]  /*9fb40*/  IMAD.MOV.U32 R37, RZ, RZ, R6 ;  /* 0x000000ffff257224 */ /* 0x000fe200078e0006 */
[----:B--2---:R-:W2:Y:S04]  /*9fb50*/  LDL.LU R4, [R1+0x2cb8] ;  /* 0x002cb80001047983 */ /* 0x004ea80000300800 */
[----:B------:R-:W2:Y:S04]  /*9fb60*/  LDL.LU R7, [R1+0x2c94] ;  /* 0x002c940001077983 */ /* 0x000ea80000300800 */
[----:B---3--:R-:W2:Y:S04]  /*9fb70*/  LDL.LU R6, [R1+0x2ca0] ;  /* 0x002ca00001067983 */ /* 0x008ea80000300800 */
[----:B------:R1:W-:Y:S02]  /*9fb80*/  LDGSTS.E [R0+0x47100], [R36.64], P2 ;  /* 0x4710000024007fae */ /* 0x0003e40009121848 */
[----:B-1----:R-:W-:-:S04]  /*9fb90*/  SEL R36, RZ, 0x4, !P1 ;  /* 0x00000004ff247807 */ /* 0x002fc80004800000 */
[----:B------:R-:W-:-:S04]  /*9fba0*/  SEL R36, R36, RZ, !P0 ;  /* 0x000000ff24247207 */ /* 0x000fc80004000000 */
[----:B------:R-:W-:Y:S02]  /*9fbb0*/  ISETP.NE.U32.AND P1, PT, R36, RZ, PT ;  /* 0x000000ff2400720c */ /* 0x000fe40003f25070 */
[----:B------:R-:W-:-:S05]  /*9fbc0*/  IADD3 R16, P3, R16, R40, RZ ;  /* 0x0000002810107210 */ /* 0x000fca0007f7e0ff */
[----:B------:R-:W-:Y:S01]  /*9fbd0*/  IMAD.MOV.U32 R36, RZ, RZ, R16 ;  /* 0x000000ffff247224 */ /* 0x000fe200078e0010 */
[----:B------:R-:W-:Y:S02]  /*9fbe0*/  IADD3 R14, P4, R14, R40, RZ ;  /* 0x000000280e0e7210 */ /* 0x000fe40007f9e0ff */
[----:B------:R-:W-:-:S04]  /*9fbf0*/  IADD3.X R18, R18, R2, RZ, P3, !PT ;  /* 0x0000000212127210 */ /* 0x000fc80001ffe4ff */
[----:B------:R-:W-:Y:S01]  /*9fc00*/  MOV R37, R18 ;  /* 0x0000001200257202 */ /* 0x000fe20000000f00 */
[----:B------:R-:W-:-:S04]  /*9fc10*/  IMAD.X R15, R15, 0x1, R2, P4 ;  /* 0x000000010f0f7824 */ /* 0x000fc800020e0602 */
[----:B------:R1:W-:Y:S01]  /*9fc20*/  LDGSTS.E [R0+0x47180], [R36.64], P2 ;  /* 0x4718000024007fae */ /* 0x0003e20009121848 */
[----:B------:R-:W-:Y:S02]  /*9fc30*/  ISETP.GT.AND P2, PT, R3, 0x79, PT ;  /* 0x000000790300780c */ /* 0x000fe40003f44270 */
[----:B------:R-:W-:Y:S01]  /*9fc40*/  IADD3 R12, P3, R12, R40, RZ ;  /* 0x000000280c0c7210 */ /* 0x000fe20007f7e0ff */
[----:B-1----:R-:W-:Y:S02]  /*9fc50*/  IMAD.MOV.U32 R36, RZ, RZ, R14 ;  /* 0x000000ffff247224 */ /* 0x002fe400078e000e */
[----:B------:R-:W-:-:S05]  /*9fc60*/  IMAD.MOV.U32 R37, RZ, RZ, R15 ;  /* 0x000000ffff257224 */ /* 0x000fca00078e000f */
[----:B------:R1:W-:Y:S01]  /*9fc70*/  LDGSTS.E [R0+0x47500], [R36.64], P1 ;  /* 0x4750000024007fae */ /* 0x0003e20008921848 */
[----:B------:R-:W-:-:S03]  /*9fc80*/  IADD3.X R13, R13, R2, RZ, P3, !PT ;  /* 0x000000020d0d7210 */ /* 0x000fc60001ffe4ff */
[----:B------:R-:W-:Y:S01]  /*9fc90*/  STL [R1+0x2d60], R16 ;  /* 0x002d601001007387 */ /* 0x000fe20000100800 */
[----:B------:R-:W-:Y:S02]  /*9fca0*/  IADD3 R5, P4, R5, R40, RZ ;  /* 0x0000002805057210 */ /* 0x000fe40007f9e0ff */
[----:B-1----:R-:W-:-:S04]  /*9fcb0*/  SEL R36, RZ, 0x4, !P2 ;  /* 0x00000004ff247807 */ /* 0x002fc80005000000 */
[----:B------:R-:W-:Y:S01]  /*9fcc0*/  SEL R36, R36, RZ, !P0 ;  /* 0x000000ff24247207 */ /* 0x000fe20004000000 */
[----:B------:R-:W-:Y:S01]  /*9fcd0*/  STL [R1+0x2d54], R18 ;  /* 0x002d541201007387 */ /* 0x000fe20000100800 */
[----:B------:R-:W-:Y:S02]  /*9fce0*/  MOV R37, R13 ;  /* 0x0000000d00257202 */ /* 0x000fe40000000f00 */
[----:B------:R-:W-:Y:S01]  /*9fcf0*/  ISETP.NE.U32.AND P2, PT, R36, RZ, PT ;  /* 0x000000ff2400720c */ /* 0x000fe20003f45070 */
[----:B------:R-:W-:Y:S01]  /*9fd00*/  IMAD.MOV.U32 R36, RZ, RZ, R12 ;  /* 0x000000ffff247224 */ /* 0x000fe200078e000c */
[----:B------:R-:W-:Y:S01]  /*9fd10*/  STL [R1+0x2d28], R14 ;  /* 0x002d280e01007387 */ /* 0x000fe20000100800 */
[----:B------:R-:W-:-:S03]  /*9fd20*/  IMAD.X R9, R9, 0x1, R2, P4 ;  /* 0x0000000109097824 */ /* 0x000fc600020e0602 */
[----:B------:R-:W-:Y:S04]  /*9fd30*/  STL [R1+0x2d1c], R15 ;  /* 0x002d1c0f01007387 */ /* 0x000fe80000100800 */
[----:B------:R-:W-:Y:S04]  /*9fd40*/  STL [R1+0x2d20], R12 ;  /* 0x002d200c01007387 */ /* 0x000fe80000100800 */
[----:B------:R-:W-:Y:S04]  /*9fd50*/  STL [R1+0x2d14], R13 ;  /* 0x002d140d01007387 */ /* 0x000fe80000100800 */
[----:B------:R-:W-:Y:S04]  /*9fd60*/  STL [R1+0x2cf8], R5 ;  /* 0x002cf80501007387 */ /* 0x000fe80000100800 */
[----:B------:R1:W-:Y:S04]  /*9fd70*/  LDGSTS.E [R0+0x47580], [R36.64], P1 ;  /* 0x4758000024007fae */ /* 0x0003e80008921848 */
[----:B------:R1:W-:Y:S02]  /*9fd80*/  STL [R1+0x2cdc], R9 ;  /* 0x002cdc0901007387 */ /* 0x0003e40000100800 */
        /* <DEDUP_REMOVED lines=9> */
[----:B------:R-:W-:-:S04]  /*9fe20*/  SHF.L.U32 R210, R81, 0x2, RZ ;  /* 0x0000000251d27819 */ /* 0x000fc800000006ff */
[----:B------:R-:W-:Y:S02]  /*9fe30*/  LOP3.LUT R16, R210, 0x40, RZ, 0x3c, !PT ;  /* 0x00000040d2107812 */ /* 0x000fe400078e3cff */
[----:B----4-:R-:W-:-:S04]  /*9fe40*/  IADD3 R10, P3, R10, R40, RZ ;  /* 0x000000280a0a7210 */ /* 0x010fc80007f7e0ff */
[----:B------:R-:W-:Y:S01]  /*9fe50*/  IADD3.X R11, R11, R2, RZ, P3, !PT ;  /* 0x000000020b0b7210 */ /* 0x000fe20001ffe4ff */
[----:B------:R-:W-:-:S04]  /*9fe60*/  IMAD.MOV.U32 R36, RZ, RZ, R10 ;  /* 0x000000ffff247224 */ /* 0x000fc800078e000a */
[----:B------:R-:W-:-:S05]  /*9fe70*/  IMAD.MOV.U32 R37, RZ, RZ, R11 ;  /* 0x000000ffff257224 */ /* 0x000fca00078e000b */
[----:B------:R1:W-:Y:S01]  /*9fe80*/  LDGSTS.E [R0+0x47980], [R36.64], P2 ;  /* 0x4798000024007fae */ /* 0x0003e20009121848 */
[----:B--2---:R-:W-:-:S03]  /*9fe90*/  IADD3 R4, P2, R4, R40, RZ ;  /* 0x0000002804047210 */ /* 0x004fc60007f5e0ff */
[----:B------:R-:W-:Y:S01]  /*9fea0*/  STL [R1+0x2ce0], R10 ;  /* 0x002ce00a01007387 */ /* 0x000fe20000100800 */
[----:B------:R-:W-:Y:S02]  /*9feb0*/  IADD3.X R8, R8, R2, RZ, P2, !PT ;  /* 0x0000000208087210 */ /* 0x000fe400017fe4ff */
[----:B------:R-:W-:Y:S01]  /*9fec0*/  IADD3 R6, P3, R6, R40, RZ ;  /* 0x0000002806067210 */ /* 0x000fe20007f7e0ff */
[----:B------:R-:W-:Y:S04]  /*9fed0*/  STL [R1+0x2cd4], R11 ;  /* 0x002cd40b01007387 */ /* 0x000fe80000100800 */
[----:B------:R-:W-:Y:S01]  /*9fee0*/  IMAD.X R7, R7, 0x1, R2, P3 ;  /* 0x0000000107077824 */ /* 0x000fe200018e0602 */
[----:B------:R2:W-:Y:S04]  /*9fef0*/  STL [R1+0x2cb8], R4 ;  /* 0x002cb80401007387 */ /* 0x0005e80000100800 */
[----:B------:R4:W-:Y:S01]  /*9ff00*/  STL [R1+0x2c9c], R8 ;  /* 0x002c9c0801007387 */ /* 0x0009e20000100800 */
[----:B-1----:R-:W-:-:S03]  /*9ff10*/  IMAD.MOV.U32 R36, RZ, RZ, R4 ;  /* 0x000000ffff247224 */ /* 0x002fc600078e0004 */
[----:B------:R-:W-:Y:S04]  /*9ff20*/  STL [R1+0x2ca0], R6 ;  /* 0x002ca00601007387 */ /* 0x000fe80000100800 */
[----:B------:R-:W3:Y:S04]  /*9ff30*/  LDL.LU R14, [R1+0x3450] ;  /* 0x00345000010e7983 */ /* 0x000ee80000300800 */
[----:B------:R1:W-:Y:S04]  /*9ff40*/  STL [R1+0x2c94], R7 ;  /* 0x002c940701007387 */ /* 0x0003e80000100800 */
[----:B--2---:R-:W2:Y:S04]  /*9ff50*/  LDL.LU R4, [R1+0x3418] ;  /* 0x0034180001047983 */ /* 0x004ea80000300800 */
[----:B------:R-:W2:Y:S01]  /*9ff60*/  LDL.LU R15, [R1+0x3444] ;  /* 0x00344400010f7983 */ /* 0x000ea20000300800 */
[----:B------:R-:W-:-:S03]  /*9ff70*/  MOV R37, R8 ;  /* 0x0000000800257202 */ /* 0x000fc60000000f00 */
[----:B----4-:R-:W4:Y:S04]  /*9ff80*/  LDL.LU R8, [R1+0x340c] ;  /* 0x00340c0001087983 */ /* 0x010f280000300800 */
[----:B------:R1:W-:Y:S04]  /*9ff90*/  LDGSTS.E [R0+0x47d00], [R36.64], P1 ;  /* 0x47d0000024007fae */ /* 0x0003e80008921848 */
[----:B------:R-:W4:Y:S01]  /*9ffa0*/  LDL.LU R12, [R1+0x3404] ;  /* 0x00340400010c7983 */ /* 0x000f220000300800 */
[----:B-1----:R-:W-:-:S03]  /*9ffb0*/  IMAD.MOV.U32 R37, RZ, RZ, R7 ;  /* 0x000000ffff257224 */ /* 0x002fc600078e0007 */
[----:B------:R-:W4:Y:S01]  /*9ffc0*/  LDL.LU R7, [R1+0x3410] ;  /* 0x0034100001077983 */ /* 0x000f220000300800 */
[----:B------:R-:W-:-:S03]  /*9ffd0*/  IMAD.MOV.U32 R36, RZ, RZ, R6 ;  /* 0x000000ffff247224 */ /* 0x000fc600078e0006 */
[----:B------:R-:W4:Y:S04]  /*9ffe0*/  LDL.LU R13, [R1+0x33cc] ;  /* 0x0033cc00010d7983 */ /* 0x000f280000300800 */
[----:B------:R-:W4:Y:S04]  /*9fff0*/  LDL.LU R6, [R1+0x33d8] ;  /* 0x0033d80001067983 */ /* 0x000f280000300800 */
[----:B------:R1:W-:Y:S01]  /*a0000*/  LDGSTS.E [R0+0x47d80], [R36.64], P1 ;  /* 0x47d8000024007fae */ /* 0x0003e20008921848 */
[----:B------:R-:W-:-:S04]  /*a0010*/  ISETP.GT.AND P1, PT, R3, 0x2, PT ;  /* 0x000000020300780c */ /* 0x000fc80003f24270 */
[----:B-1----:R-:W-:Y:S02]  /*a0020*/  SEL R0, RZ, 0x4, !P1 ;  /* 0x00000004ff007807 */ /* 0x002fe40004800000 */
[----:B------:R-:W-:-:S05]  /*a0030*/  IADD3 R5, P1, R5, R40, RZ ;  /* 0x0000002805057210 */ /* 0x000fca0007f3e0ff */
[----:B------:R-:W-:Y:S01]  /*a0040*/  IMAD.X R9, R9, 0x1, R2, P1 ;  /* 0x0000000109097824 */ /* 0x000fe200008e0602 */
[----:B------:R-:W-:Y:S04]  /*a0050*/  STL [R1+0x3458], R5 ;  /* 0x0034580501007387 */ /* 0x000fe80000100800 */
[----:B------:R-:W-:Y:S04]  /*a0060*/  STL [R1+0x4938], R16 ;  /* 0x0049381001007387 */ /* 0x000fe80000100800 */
[----:B------:R1:W-:Y:S04]  /*a0070*/  STL [R1+0x344c], R9 ;  /* 0x00344c0901007387 */ /* 0x0003e80000100800 */
[----:B------:R-:W-:Y:S04]  /*a0080*/  STL [R1+0x4948], R17 ;  /* 0x0049481101007387 */ /* 0x000fe80000100800 */
[----:B------:R-:W4:Y:S01]  /*a0090*/  LDL.LU R11, [R1+0x33c4] ;  /* 0x0033c400010b7983 */ /* 0x000f220000300800 */
[----:B------:R-:W-:-:S03]  /*a00a0*/  IMAD.MOV.U32 R37, RZ, RZ, R9 ;  /* 0x000000ffff257224 */ /* 0x000fc600078e0009 */
[----:B------:R-:W4:Y:S01]  /*a00b0*/  LDL.LU R10, [R1+0x33d0] ;  /* 0x0033d000010a7983 */ /* 0x000f220000300800 */
[----:B------:R-:W-:-:S03]  /*a00c0*/  IMAD.MOV.U32 R36, RZ, RZ, R5 ;  /* 0x000000ffff247224 */ /* 0x000fc600078e0005 */
[----:B-1----:R-:W4:Y:S04]  /*a00d0*/  LDL.LU R9, [R1+0x338c] ;  /* 0x00338c0001097983 */ /* 0x002f280000300800 */
[----:B------:R-:W4:Y:S01]  /*a00e0*/  LDL.LU R5, [R1+0x3398] ;  /* 0x0033980001057983 */ /* 0x000f220000300800 */
[----:B------:R-:W-:-:S04]  /*a00f0*/  SEL R0, R0, RZ, !P0 ;  /* 0x000000ff00007207 */ /* 0x000fc80004000000 */
[----:B------:R-:W-:Y:S01]  /*a0100*/  ISETP.NE.U32.AND P2, PT, R0, RZ, PT ;  /* 0x000000ff0000720c */ /* 0x000fe20003f45070 */
[----:B------:R-:W-:Y:S01]  /*a0110*/  IMAD.U32 R0, RZ, RZ, UR5 ;  /* 0x00000005ff007e24 */ /* 0x000fe2000f8e00ff */
[----:B------:R-:W-:-:S04]  /*a0120*/  ISETP.GT.AND P1, PT, R3, 0x6, PT ;  /* 0x000000060300780c */ /* 0x000fc80003f24270 */
[----:B------:R-:W-:-:S07]  /*a0130*/  LEA R0, R0, R16, 0xf ;  /* 0x0000001000007211 */ /* 0x000fce00078e78ff */
[----:B------:R1:W-:Y:S02]  /*a0140*/  LDGSTS.E [R0+0x40200], [R36.64], P2 ;  /* 0x4020000024007fae */ /* 0x0003e40009121848 */
[----:B-1----:R-:W-:-:S04]  /*a0150*/  SEL R36, RZ, 0x4, !P1 ;  /* 0x00000004ff247807 */ /* 0x002fc80004800000 */
[----:B------:R-:W-:-:S04]  /*a0160*/  SEL R36, R36, RZ, !P0 ;  /* 0x000000ff24247207 */ /* 0x000fc80004000000 */
[----:B------:R-:W-:Y:S02]  /*a0170*/  ISETP.NE.U32.AND P1, PT, R36, RZ, PT ;  /* 0x000000ff2400720c */ /* 0x000fe40003f25070 */
[----:B---3--:R-:W-:-:S05]  /*a0180*/  IADD3 R14, P3, R14, R40, RZ ;  /* 0x000000280e0e7210 */ /* 0x008fca0007f7e0ff */
[----:B------:R-:W-:Y:S01]  /*a0190*/  IMAD.MOV.U32 R36, RZ, RZ, R14 ;  /* 0x000000ffff247224 */ /* 0x000fe200078e000e */
[----:B--2---:R-:W-:Y:S02]  /*a01a0*/  IADD3 R4, P4, R4, R40, RZ ;  /* 0x0000002804047210 */ /* 0x004fe40007f9e0ff */
[----:B------:R-:W-:-:S04]  /*a01b0*/  IADD3.X R15, R15, R2, RZ, P3, !PT ;  /* 0x000000020f0f7210 */ /* 0x000fc80001ffe4ff */
[----:B------:R-:W-:Y:S01]  /*a01c0*/  MOV R37, R15 ;  /* 0x0000000f00257202 */ /* 0x000fe20000000f00 */
[----:B----4-:R-:W-:-:S04]  /*a01d0*/  IMAD.X R8, R8, 0x1, R2, P4 ;  /* 0x0000000108087824 */ /* 0x010fc800020e0602 */
[----:B------:R1:W-:Y:S01]  /*a01e0*/  LDGSTS.E [R0+0x40280], [R36.64], P2 ;  /* 0x4028000024007fae */ /* 0x0003e20009121848 */
[----:B------:R-:W-:-:S03]  /*a01f0*/  ISETP.GT.AND P2, PT, R3, 0xa, PT ;  /* 0x0000000a0300780c */ /* 0x000fc60003f44270 */
[----:B------:R-:W-:Y:S01]  /*a0200*/  STL [R1+0x3450], R14 ;  /* 0x0034500e01007387 */ /* 0x000fe20000100800 */
[----:B-1----:R-:W-:Y:S02]  /*a0210*/  IMAD.MOV.U32 R36, RZ, RZ, R4 ;  /* 0x000000ffff247224 */ /* 0x002fe400078e0004 */
[----:B------:R-:W-:Y:S01]  /*a0220*/  IMAD.MOV.U32 R37, RZ, RZ, R8 ;  /* 0x000000ffff257224 */ /* 0x000fe200078e0008 */
[-C--:B------:R-:W-:Y:S01]  /*a0230*/  IADD3 R7, P3, R7, R40.reuse, RZ ;  /* 0x0000002807077210 */ /* 0x080fe20007f7e0ff */
[----:B------:R-:W-:Y:S04]  /*a0240*/  STL [R1+0x3444], R15 ;  /* 0x0034440f01007387 */ /* 0x000fe80000100800 */
[----:B------:R1:W-:Y:S01]  /*a0250*/  LDGSTS.E [R0+0x40600], [R36.64], P1 ;  /* 0x4060000024007fae */ /* 0x0003e20008921848 */
[----:B------:R-:W-:-:S02]  /*a0260*/  IADD3 R6, P4, R6, R40, RZ ;  /* 0x0000002806067210 */ /* 0x000fc40007f9e0ff */
[----:B------:R-:W-:Y:S01]  /*a0270*/  IADD3.X R12, R12, R2, RZ, P3, !PT ;  /* 0x000000020c0c7210 */ /* 0x000fe20001ffe4ff */
[----:B------:R-:W-:Y:S02]  /*a0280*/  STL [R1+0x3418], R4 ;  /* 0x0034180401007387 */ /* 0x000fe40000100800 */
[----:B------:R-:W-:Y:S02]  /*a0290*/  IMAD.X R13, R13, 0x1, R2, P4 ;  /* 0x000000010d0d7824 */ /* 0x000fe400020e0602 */
[----:B------:R2:W-:Y:S01]  /*a02a0*/  STL [R1+0x340c], R8 ;  /* 0x00340c0801007387 */ /* 0x0005e20000100800 */
[----:B-1----:R-:W-:-:S04]  /*a02b0*/  SEL R36, RZ, 0x4, !P2 ;  /* 0x00000004ff247807 */ /* 0x002fc80005000000 */
[----:B------:R-:W-:Y:S01]  /*a02c0*/  SEL R36, R36, RZ, !P0 ;  /* 0x000000ff24247207 */ /* 0x000fe20004000000 */
[----:B--2---:R-:W2:Y:S01]  /*a02d0*/  LDL.LU R8, [R1+0x3390] ;  /* 0x0033900001087983 */ /* 0x004ea20000300800 */
        /* <DEDUP_REMOVED lines=16> */
[----:B----4-:R-:W4:Y:S01]  /*a03e0*/  LDL.LU R6, [R1+0x3318] ;  /* 0x0033180001067983 */ /* 0x010f220000300800 */
[----:B-1----:R-:W-:-:S04]  /*a03f0*/  SEL R36, RZ, 0x4, !P1 ;  /* 0x00000004ff247807 */ /* 0x002fc80004800000 */
[----:B------:R-:W-:-:S04]  /*a0400*/  SEL R36, R36, RZ, !P0 ;  /* 0x000000ff24247207 */ /* 0x000fc80004000000 */
[----:B------:R-:W-:Y:S02]  /*a0410*/  ISETP.NE.U32.AND P1, PT, R36, RZ, PT ;  /* 0x000000ff2400720c */ /* 0x000fe40003f25070 */
[----:B------:R-:W-:-:S04]  /*a0420*/  IADD3 R10, P3, R10, R40, RZ ;  /* 0x000000280a0a7210 */ /* 0x000fc80007f7e0ff */
[----:B------:R-:W-:Y:S01]  /*a0430*/  IADD3.X R11, R11, R2, RZ, P3, !PT ;  /* 0x000000020b0b7210 */ /* 0x000fe20001ffe4ff */
[----:B------:R1:W-:Y:S01]  /*a0440*/  STL [R1+0x33d0], R10 ;  /* 0x0033d00a01007387 */ /* 0x0003e20000100800 */
[----:B------:R-:W-:-:S03]  /*a0450*/  IADD3 R5, P4, R5, R40, RZ ;  /* 0x0000002805057210 */ /* 0x000fc60007f9e0ff */
[----:B------:R1:W-:Y:S04]  /*a0460*/  STL [R1+0x33c4], R11 ;  /* 0x0033c40b01007387 */ /* 0x0003e80000100800 */
[----:B------:R-:W-:Y:S01]  /*a0470*/  STL [R1+0x3398], R5 ;  /* 0x0033980501007387 */ /* 0x000fe20000100800 */
[----:B------:R-:W-:-:S03]  /*a0480*/  IMAD.X R9, R9, 0x1, R2, P4 ;  /* 0x0000000109097824 */ /* 0x000fc600020e0602 */
[----:B------:R-:W4:Y:S01]  /*a0490*/  LDL.LU R15, [R1+0x3344] ;  /* 0x00334400010f7983 */ /* 0x000f220000300800 */
[----:B------:R-:W-:Y:S01]  /*a04a0*/  IMAD.MOV.U32 R36, RZ, RZ, R10 ;  /* 0x000000ffff247224 */ /* 0x000fe200078e000a */
[----:B------:R-:W-:Y:S02]  /*a04b0*/  MOV R37, R11 ;  /* 0x0000000b00257202 */ /* 0x000fe40000000f00 */
        /* <DEDUP_REMOVED lines=34> */
[----:B----4-:R-:W-:Y:S02]  /*a06e0*/  IADD3 R6, P4, R6, R40, RZ ;  /* 0x0000002806067210 */ /* 0x010fe40007f9e0ff */
[----:B-1----:R-:W-:-:S04]  /*a06f0*/  SEL R36, RZ, 0x4, !P1 ;  /* 0x00000004ff247807 */ /* 0x002fc80004800000 */
[----:B------:R-:W-:-:S04]  /*a0700*/  SEL R36, R36, RZ, !P0 ;  /* 0x000000ff24247207 */ /* 0x000fc80004000000 */
[----:B------:R-:W-:Y:S01]  /*a0710*/  ISETP.NE.U32.AND P1, PT, R36, RZ, PT ;  /* 0x000000ff2400720c */ /* 0x000fe20003f25070 */
[----:B------:R-:W-:Y:S01]  /*a0720*/  IMAD.MOV.U32 R36, RZ, RZ, R14 ;  /* 0x000000ffff247224 */ /* 0x000fe200078e000e */
        /* <DEDUP_REMOVED lines=134> */
[----:B----4-:R-:W-:-:S05]  /*a0f90*/  IADD3 R6, P4, R6, R40, RZ ;  /* 0x0000002806067210 */ /* 0x010fca0007f9e0ff */
[----:B------:R-:W-:Y:S01]  /*a0fa0*/  STL [R1+0x3198], R6 ;  /* 0x0031980601007387 */ /* 0x000fe20000100800 */
[----:B------:R-:W-:-:S03]  /*a0fb0*/  IMAD.X R9, R9, 0x1, R2, P4 ;  /* 0x0000000109097824 */ /* 0x000fc600020e0602 */
[----:B------:R-:W4:Y:S04]  /*a0fc0*/  LDL.LU R15, [R1+0x3144] ;  /* 0x00314400010f7983 */ /* 0x000f280000300800 */
[----:B------:R1:W-:Y:S04]  /*a0fd0*/  STL [R1+0x318c], R9 ;  /* 0x00318c0901007387 */ /* 0x0003e80000100800 */
[----:B-1----:R-:W4:Y:S01]  /*a0fe0*/  LDL.LU R10, [R1+0x310c] ;  /* 0x00310c00010a7983 */ /* 0x002f220000300800 */
[----:B------:R-:W-:-:S03]  /*a0ff0*/  IMAD.MOV.U32 R37, RZ, RZ, R9 ;  /* 0x000000ffff257224 */ /* 0x000fc600078e0009 */
[----:B------:R-:W4:Y:S01]  /*a1000*/  LDL.LU R11, [R1+0x3104] ;  /* 0x00310400010b7983 */ /* 0x000f220000300800 */
[----:B------:R-:W-:-:S03]  /*a1010*/  IMAD.MOV.U32 R36, RZ, RZ, R6 ;  /* 0x000000ffff247224 */ /* 0x000fc600078e0006 */
[----:B------:R-:W4:Y:S04]  /*a1020*/  LDL.LU R9, [R1+0x3110] ;  /* 0x0031100001097983 */ /* 0x000f280000300800 */
        /* <DEDUP_REMOVED lines=29> */
[----:B------:R-:W-:-:S04]  /*a1200*/  SEL R36, R36, RZ, !P0 ;  /* 0x000000ff24247207 */ /* 0x000fc80004000000 */
[----:B------:R-:W-:Y:S01]  /*a1210*/  ISETP.NE.U32.AND P1, PT, R36, RZ, PT ;  /* 0x000000ff2400720c */ /* 0x000fe20003f25070 */
[----:B------:R-:W-:Y:S01]  /*a1220*/  IMAD.MOV.U32 R36, RZ, RZ, R14 ;  /* 0x000000ffff247224 */ /* 0x000fe200078e000e */
[----:B----4-:R-:W-:-:S04]  /*a1230*/  IADD3.X R15, R15, R2, RZ, P3, !PT ;  /* 0x000000020f0f7210 */ /* 0x010fc80001ffe4ff */
        /* <DEDUP_REMOVED lines=122> */
[----:B------:R1:W-:Y:S02]  /*a19e0*/  LDGSTS.E [R0+0x44a00], [R36.64], P2 ;  /* 0x44a0000024007fae */ /* 0x0003e40009121848 */
[----:B-1----:R-:W-:-:S04]  /*a19f0*/  SEL R36, RZ, 0x4, !P1 ;  /* 0x00000004ff247807 */ /* 0x002fc80004800000 */
[----:B------:R-:W-:Y:S02]  /*a1a00*/  SEL R36, R36, RZ, !P0 ;  /* 0x000000ff24247207 */ /* 0x000fe40004000000 */
[----:B------:R-:W-:-:S04]  /*a1a10*/  IADD3 R10, P3, R10, R40, RZ ;  /* 0x000000280a0a7210 */ /* 0x000fc80007f7e0ff */
[----:B------:R-:W-:Y:S01]  /*a1a20*/  IADD3.X R11, R11, R2, RZ, P3, !PT ;  /* 0x000000020b0b7210 */ /* 0x000fe20001ffe4ff */
[----:B------:R1:W-:Y:S04]  /*a1a30*/  STL [R1+0x2fd0], R10 ;  /* 0x002fd00a01007387 */ /* 0x0003e80000100800 */
[----:B------:R1:W-:Y:S01]  /*a1a40*/  STL [R1+0x2fc4], R11 ;  /* 0x002fc40b01007387 */ /* 0x0003e20000100800 */
[----:B------:R-:W-:Y:S01]  /*a1a50*/  ISETP.NE.U32.AND P1, PT, R36, RZ, PT ;  /* 0x000000ff2400720c */ /* 0x000fe20003f25070 */
[----:B------:R-:W-:Y:S01]  /*a1a60*/  IMAD.MOV.U32 R36, RZ, RZ, R10 ;  /* 0x000000ffff247224 */ /* 0x000fe200078e000a */
[----:B----4-:R-:W-:-:S05]  /*a1a70*/  IADD3 R4, P4, R4, R40, RZ ;  /* 0x0000002804047210 */ /* 0x010fca0007f9e0ff */
[----:B------:R-:W-:Y:S01]  /*a1a80*/  STL [R1+0x2f98], R4 ;  /* 0x002f980401007387 */ /* 0x000fe20000100800 */
[----:B------:R-:W-:-:S03]  /*a1a90*/  IMAD.X R9, R9, 0x1, R2, P4 ;  /* 0x0000000109097824 */ /* 0x000fc600020e0602 */
[----:B------:R-:W3:Y:S01]  /*a1aa0*/  LDL.LU R15, [R1+0x2f44] ;  /* 0x002f4400010f7983 */ /* 0x000ee20000300800 */
[----:B------:R-:W-:-:S03]  /*a1ab0*/  MOV R37, R11 ;  /* 0x0000000b00257202 */ /* 0x000fc60000000f00 */
[----:B------:R1:W-:Y:S04]  /*a1ac0*/  STL [R1+0x2f8c], R9 ;  /* 0x002f8c0901007387 */ /* 0x0003e80000100800 */
[----:B-1----:R-:W3:Y:S04]  /*a1ad0*/  LDL.LU R10, [R1+0x2f0c] ;  /* 0x002f0c00010a7983 */ /* 0x002ee80000300800 */
[----:B------:R1:W-:Y:S04]  /*a1ae0*/  LDGSTS.E [R0+0x44a80], [R36.64], P2 ;  /* 0x44a8000024007fae */ /* 0x0003e80009121848 */
[----:B------:R-:W3:Y:S01]  /*a1af0*/  LDL.LU R11, [R1+0x2f04] ;  /* 0x002f0400010b7983 */ /* 0x000ee20000300800 */
[----:B-1----:R-:W-:-:S03]  /*a1b00*/  IMAD.MOV.U32 R37, RZ, RZ, R9 ;  /* 0x000000ffff257224 */ /* 0x002fc600078e0009 */
        /* <DEDUP_REMOVED lines=24> */
[----:B------:R-:W4:Y:S04]  /*a1c90*/  LDL.LU R8, [R1+0x2e8c] ;  /* 0x002e8c0001087983 */ /* 0x000f280000300800 */
        /* <DEDUP_REMOVED lines=51> */
[----:B------:R-:W-:-:S03]  /*a1fd0*/  IADD3 R6, P4, R6, R40, RZ ;  /* 0x0000002806067210 */ /* 0x000fc60007f9e0ff */
[----:B------:R-:W-:Y:S04]  /*a1fe0*/  STL [R1+0x2ec4], R12 ;  /* 0x002ec40c01007387 */ /* 0x000fe80000100800 */
[----:B------:R-:W-:Y:S01]  /*a1ff0*/  STL [R1+0x2e98], R6 ;  /* 0x002e980601007387 */ /* 0x000fe20000100800 */
[----:B------:R-:W-:-:S03]  /*a2000*/  IMAD.X R8, R8, 0x1, R2, P4 ;  /* 0x0000000108087824 */ /* 0x000fc600020e0602 */
[----:B------:R-:W2:Y:S01]  /*a2010*/  LDL.LU R15, [R1+0x2e44] ;  /* 0x002e4400010f7983 */ /* 0x000ea20000300800 */
[----:B------:R-:W-:Y:S01]  /*a2020*/  IMAD.MOV.U32 R36, RZ, RZ, R7 ;  /* 0x000000ffff247224 */ /* 0x000fe200078e0007 */
[----:B------:R-:W-:Y:S02]  /*a2030*/  MOV R37, R12 ;  /* 0x0000000c00257202 */ /* 0x000fe40000000f00 */
[----:B------:R4:W-:Y:S04]  /*a2040*/  STL [R1+0x2e8c], R8 ;  /* 0x002e8c0801007387 */ /* 0x0009e80000100800 */
[----:B-1----:R-:W2:Y:S04]  /*a2050*/  LDL.LU R7, [R1+0x2e0c] ;  /* 0x002e0c0001077983 */ /* 0x002ea80000300800 */
[----:B------:R1:W-:Y:S02]  /*a2060*/  LDGSTS.E [R0+0x45a80], [R36.64], P2 ;  /* 0x45a8000024007fae */ /* 0x0003e40009121848 */
[----:B-1----:R-:W-:-:S02]  /*a2070*/  IMAD.MOV.U32 R37, RZ, RZ, R8 ;  /* 0x000000ffff257224 */ /* 0x002fc400078e0008 */
[----:B------:R-:W-:Y:S01]  /*a2080*/  IMAD.MOV.U32 R36, RZ, RZ, R6 ;  /* 0x000000ffff247224 */ /* 0x000fe200078e0006 */
[----:B----4-:R-:W4:Y:S04]  /*a2090*/  LDL.LU R8, [R1+0x2e04] ;  /* 0x002e040001087983 */ /* 0x010f280000300800 */
        /* <DEDUP_REMOVED lines=19> */
[----:B------:R1:W-:Y:S04]  /*a21d0*/  LDGSTS.E [R0+0x45e80], [R36.64], P1 ;  /* 0x45e8000024007fae */ /* 0x0003e80008921848 */
[----:B------:R-:W4:Y:S01]  /*a21e0*/  LDL.LU R10, [R1+0x2dd0] ;  /* 0x002dd000010a7983 */ /* 0x000f220000300800 */
        /* <DEDUP_REMOVED lines=21> */
[----:B------:R-:W-:Y:S04]  /*a2340*/  STL [R1+0x2e18], R4 ;  /* 0x002e180401007387 */ /* 0x000fe80000100800 */
[----:B------:R1:W-:Y:S01]  /*a2350*/  LDGSTS.E [R0+0x46600], [R36.64], P1 ;  /* 0x4660000024007fae */ /* 0x0003e20008921848 */
[----:B----4-:R-:W-:-:S03]  /*a2360*/  IADD3 R6, P3, R6, R40, RZ ;  /* 0x0000002806067210 */ /* 0x010fc60007f7e0ff */
[----:B------:R2:W-:Y:S01]  /*a2370*/  STL [R1+0x2e0c], R7 ;  /* 0x002e0c0701007387 */ /* 0x0005e20000100800 */
[----:B------:R-:W-:Y:S02]  /*a2380*/  IADD3.X R8, R8, R2, RZ, P3, !PT ;  /* 0x0000000208087210 */ /* 0x000fe40001ffe4ff */
[----:B------:R-:W-:Y:S02]  /*a2390*/  IADD3 R12, P4, R12, R40, RZ ;  /* 0x000000280c0c7210 */ /* 0x000fe40007f9e0ff */
[----:B-1----:R-:W-:Y:S01]  /*a23a0*/  SEL R36, RZ, 0x4, !P2 ;  /* 0x00000004ff247807 */ /* 0x002fe20005000000 */
[----:B--2---:R-:W2:Y:S02]  /*a23b0*/  LDL.LU R7, [R1+0x2d90] ;  /* 0x002d900001077983 */ /* 0x004ea40000300800 */
[----:B------:R-:W-:Y:S01]  /*a23c0*/  IMAD.X R13, R13, 0x1, R2, P4 ;  /* 0x000000010d0d7824 */ /* 0x000fe200020e0602 */
[----:B------:R-:W-:Y:S01]  /*a23d0*/  SEL R36, R36, RZ, !P0 ;  /* 0x000000ff24247207 */ /* 0x000fe20004000000 */
[----:B------:R-:W4:Y:S01]  /*a23e0*/  LDL.LU R4, [R1+0x2d58] ;  /* 0x002d580001047983 */ /* 0x000f220000300800 */
[----:B------:R-:W-:-:S03]  /*a23f0*/  MOV R37, R8 ;  /* 0x0000000800257202 */ /* 0x000fc60000000f00 */
[----:B------:R-:W-:Y:S01]  /*a2400*/  STL [R1+0x2e10], R6 ;  /* 0x002e100601007387 */ /* 0x000fe20000100800 */
[----:B------:R-:W-:-:S03]  /*a2410*/  ISETP.NE.U32.AND P2, PT, R36, RZ, PT ;  /* 0x000000ff2400720c */ /* 0x000fc60003f45070 */
[----:B------:R1:W-:Y:S01]  /*a2420*/  STL [R1+0x2e04], R8 ;  /* 0x002e040801007387 */ /* 0x0003e20000100800 */
[----:B------:R-:W-:-:S03]  /*a2430*/  IMAD.MOV.U32 R36, RZ, RZ, R6 ;  /* 0x000000ffff247224 */ /* 0x000fc600078e0006 */
[----:B------:R-:W-:Y:S04]  /*a2440*/  STL [R1+0x2dd8], R12 ;  /* 0x002dd80c01007387 */ /* 0x000fe80000100800 */
[----:B------:R1:W-:Y:S04]  /*a2450*/  LDGSTS.E [R0+0x46680], [R36.64], P1 ;  /* 0x4668000024007fae */ /* 0x0003e80008921848 */
[----:B-1----:R-:W4:Y:S04]  /*a2460*/  LDL.LU R8, [R1+0x2d84] ;  /* 0x002d840001087983 */ /* 0x002f280000300800 */
[----:B------:R1:W-:Y:S04]  /*a2470*/  STL [R1+0x2dcc], R13 ;  /* 0x002dcc0d01007387 */ /* 0x0003e80000100800 */
[----:B------:R-:W4:Y:S01]  /*a2480*/  LDL.LU R6, [R1+0x2d4c] ;  /* 0x002d4c0001067983 */ /* 0x000f220000300800 */
[----:B------:R-:W-:-:S02]  /*a2490*/  IMAD.MOV.U32 R36, RZ, RZ, R12 ;  /* 0x000000ffff247224 */ /* 0x000fc400078e000c */
[----:B------:R-:W-:Y:S01]  /*a24a0*/  IMAD.MOV.U32 R37, RZ, RZ, R13 ;  /* 0x000000ffff257224 */ /* 0x000fe200078e000d */
[----:B------:R-:W-:-:S04]  /*a24b0*/  ISETP.GT.AND P1, PT, R3, 0x6e, PT ;  /* 0x0000006e0300780c */ /* 0x000fc80003f24270 */
[----:B------:R1:W-:Y:S02]  /*a24c0*/  LDGSTS.E [R0+0x46a00], [R36.64], P2 ;  /* 0x46a0000024007fae */ /* 0x0003e40009121848 */
[----:B-1----:R-:W-:-:S04]  /*a24d0*/  SEL R36, RZ, 0x4, !P1 ;  /* 0x00000004ff247807 */ /* 0x002fc80004800000 */
[----:B------:R-:W-:-:S04]  /*a24e0*/  SEL R36, R36, RZ, !P0 ;  /* 0x000000ff24247207 */ /* 0x000fc80004000000 */
[----:B------:R-:W-:Y:S02]  /*a24f0*/  ISETP.NE.U32.AND P1, PT, R36, RZ, PT ;  /* 0x000000ff2400720c */ /* 0x000fe40003f25070 */
[----:B------:R-:W-:-:S04]  /*a2500*/  IADD3 R10, P3, R10, R40, RZ ;  /* 0x000000280a0a7210 */ /* 0x000fc80007f7e0ff */
[----:B------:R-:W-:Y:S01]  /*a2510*/  IADD3.X R11, R11, R2, RZ, P3, !PT ;  /* 0x000000020b0b7210 */ /* 0x000fe20001ffe4ff */
[----:B------:R-:W-:Y:S04]  /*a2520*/  STL [R1+0x2dd0], R10 ;  /* 0x002dd00a01007387 */ /* 0x000fe80000100800 */
[----:B------:R-:W-:Y:S01]  /*a2530*/  STL [R1+0x2dc4], R11 ;  /* 0x002dc40b01007387 */ /* 0x000fe20000100800 */
[----:B---3--:R-:W-:-:S05]  /*a2540*/  IADD3 R5, P4, R5, R40, RZ ;  /* 0x0000002805057210 */ /* 0x008fca0007f9e0ff */
[----:B------:R-:W-:Y:S01]  /*a2550*/  IMAD.X R9, R9, 0x1, R2, P4 ;  /* 0x0000000109097824 */ /* 0x000fe200020e0602 */
[----:B------:R-:W-:Y:S04]  /*a2560*/  STL [R1+0x2d98], R5 ;  /* 0x002d980501007387 */ /* 0x000fe80000100800 */
[----:B------:R-:W3:Y:S04]  /*a2570*/  LDL.LU R16, [R1+0x2d50] ;  /* 0x002d500001107983 */ /* 0x000ee80000300800 */
[----:B------:R1:W-:Y:S04]  /*a2580*/  STL [R1+0x2d8c], R9 ;  /* 0x002d8c0901007387 */ /* 0x0003e80000100800 */
[----:B------:R-:W3:Y:S04]  /*a2590*/  LDL.LU R14, [R1+0x2d18] ;  /* 0x002d1800010e7983 */ /* 0x000ee80000300800 */
[----:B------:R-:W3:Y:S04]  /*a25a0*/  LDL.LU R17, [R1+0x2d44] ;  /* 0x002d440001117983 */ /* 0x000ee80000300800 */
[----:B------:R-:W3:Y:S01]  /*a25b0*/  LDL.LU R15, [R1+0x2d0c] ;  /* 0x002d0c00010f7983 */ /* 0x000ee20000300800 */
[----:B------:R-:W-:Y:S01]  /*a25c0*/  IMAD.MOV.U32 R36, RZ, RZ, R10 ;  /* 0x000000ffff247224 */ /* 0x000fe200078e000a */
[----:B------:R-:W-:-:S02]  /*a25d0*/  MOV R37, R11 ;  /* 0x0000000b00257202 */ /* 0x000fc40000000f00 */
[----:B------:R-:W3:Y:S04]  /*a25e0*/  LDL.LU R13, [R1+0x2d04] ;  /* 0x002d0400010d7983 */ /* 0x000ee80000300800 */
        /* <DEDUP_REMOVED lines=12> */
[----:B----4-:R-:W-:-:S03]  /*a26b0*/  IADD3 R4, P4, R4, R40, RZ ;  /* 0x0000002804047210 */ /* 0x010fc60007f9e0ff */
[----:B------:R-:W-:Y:S01]  /*a26c0*/  STL [R1+0x2d90], R7 ;  /* 0x002d900701007387 */ /* 0x000fe20000100800 */
[----:B------:R-:W-:Y:S01]  /*a26d0*/  IMAD.MOV.U32 R36, RZ, RZ, R7 ;  /* 0x000000ffff247224 */ /* 0x000fe200078e0007 */
[----:B------:R-:W-:-:S05]  /*a26e0*/  IADD3.X R8, R8, R2, RZ, P3, !PT ;  /* 0x0000000208087210 */ /* 0x000fca0001ffe4ff */
[----:B------:R1:W-:Y:S01]  /*a26f0*/  STL [R1+0x2d84], R8 ;  /* 0x002d840801007387 */ /* 0x0003e20000100800 */
[----:B------:R-:W-:-:S03]  /*a2700*/  IMAD.X R6, R6, 0x1, R2, P4 ;  /* 0x0000000106067824 */ /* 0x000fc600020e0602 */
[----:B------:R-:W-:Y:S04]  /*a2710*/  STL [R1+0x2d58], R4 ;  /* 0x002d580401007387 */ /* 0x000fe80000100800 */
[----:B------:R2:W-:Y:S04]  /*a2720*/  STL [R1+0x2d4c], R6 ;  /* 0x002d4c0601007387 */ /* 0x0005e80000100800 */
[----:B------:R-:W4:Y:S04]  /*a2730*/  LDL.LU R11, [R1+0x2cc4] ;  /* 0x002cc400010b7983 */ /* 0x000f280000300800 */
[----:B------:R-:W4:Y:S01]  /*a2740*/  LDL.LU R10, [R1+0x2cd0] ;  /* 0x002cd000010a7983 */ /* 0x000f220000300800 */
[----:B------:R-:W-:-:S03]  /*a2750*/  MOV R37, R8 ;  /* 0x0000000800257202 */ /* 0x000fc60000000f00 */
[----:B-1----:R-:W4:Y:S04]  /*a2760*/  LDL.LU R8, [R1+0x2c8c] ;  /* 0x002c8c0001087983 */ /* 0x002f280000300800 */
[----:B------:R1:W-:Y:S01]  /*a2770*/  LDGSTS.E [R0+0x46e80], [R36.64], P1 ;  /* 0x46e8000024007fae */ /* 0x0003e20008921848 */
[----:B------:R-:W-:-:S03]  /*a2780*/  ISETP.GT.AND P1, PT, R3, 0x76, PT ;  /* 0x000000760300780c */ /* 0x000fc60003f24270 */
[----:B------:R-:W4:Y:S01]  /*a2790*/  LDL.LU R7, [R1+0x2c98] ;  /* 0x002c980001077983 */ /* 0x000f220000300800 */
[----:B-1----:R-:W-:Y:S02]  /*a27a0*/  IMAD.MOV.U32 R36, RZ, RZ, R4 ;  /* 0x000000ffff247224 */ /* 0x002fe400078e0004 */
[----:B------:R-:W-:Y:S02]  /*a27b0*/  IMAD.MOV.U32 R37, RZ, RZ, R6 ;  /* 0x000000ffff257224 */ /* 0x000fe400078e0006 */
[----:B--2---:R-:W2:Y:S04]  /*a27c0*/  LDL.LU R6, [R1+0x2c84] ;  /* 0x002c840001067983 */ /* 0x004ea80000300800 */
[----:B------:R-:W2:Y:S04]  /*a27d0*/  LDL.LU R4, [R1+0x2c90] ;  /* 0x002c900001047983 */ /* 0x000ea80000300800 */
[----:B------:R1:W-:Y:S02]  /*a27e0*/  LDGSTS.E [R0+0x47200], [R36.64], P2 ;  /* 0x4720000024007fae */ /* 0x0003e40009121848 */
[----:B-1----:R-:W-:-:S04]  /*a27f0*/  SEL R36, RZ, 0x4, !P1 ;  /* 0x00000004ff247807 */ /* 0x002fc80004800000 */
[----:B------:R-:W-:-:S04]  /*a2800*/  SEL R36, R36, RZ, !P0 ;  /* 0x000000ff24247207 */ /* 0x000fc80004000000 */
[----:B------:R-:W-:Y:S02]  /*a2810*/  ISETP.NE.U32.AND P1, PT, R36, RZ, PT ;  /* 0x000000ff2400720c */ /* 0x000fe40003f25070 */
[----:B---3--:R-:W-:-:S05]  /*a2820*/  IADD3 R16, P3, R16, R40, RZ ;  /* 0x0000002810107210 */ /* 0x008fca0007f7e0ff */
        /* <DEDUP_REMOVED lines=31> */
[----:B------:R-:W3:Y:S01]  /*a2a20*/  LDL.LU R5, [R1+0x3448] ;  /* 0x0034480001057983 */ /* 0x000ee20000300800 */
        /* <DEDUP_REMOVED lines=12> */
[----:B------:R-:W-:-:S04]  /*a2af0*/  IADD3 R7, P2, R7, R40, RZ ;  /* 0x0000002807077210 */ /* 0x000fc80007f5e0ff */
[----:B------:R-:W-:Y:S01]  /*a2b00*/  IADD3.X R8, R8, R2, RZ, P2, !PT ;  /* 0x0000000208087210 */ /* 0x000fe200017fe4ff */
[----:B------:R-:W-:Y:S01]  /*a2b10*/  STL [R1+0x2cd0], R10 ;  /* 0x002cd00a01007387 */ /* 0x000fe20000100800 */
[----:B--2---:R-:W-:-:S03]  /*a2b20*/  IADD3 R4, P3, R4, R40, RZ ;  /* 0x0000002804047210 */ /* 0x004fc60007f7e0ff */
[----:B------:R2:W-:Y:S01]  /*a2b30*/  STL [R1+0x2cc4], R11 ;  /* 0x002cc40b01007387 */ /* 0x0005e20000100800 */
[----:B-1----:R-:W-:Y:S01]  /*a2b40*/  IMAD.MOV.U32 R36, RZ, RZ, R7 ;  /* 0x000000ffff247224 */ /* 0x002fe200078e0007 */
[----:B------:R-:W-:Y:S01]  /*a2b50*/  MOV R37, R8 ;  /* 0x0000000800257202 */ /* 0x000fe20000000f00 */
[----:B------:R-:W-:Y:S01]  /*a2b60*/  IMAD.X R6, R6, 0x1, R2, P3 ;  /* 0x0000000106067824 */ /* 0x000fe200018e0602 */
[----:B------:R-:W-:Y:S04]  /*a2b70*/  STL [R1+0x2c98], R7 ;  /* 0x002c980701007387 */ /* 0x000fe80000100800 */
[----:B------:R1:W-:Y:S04]  /*a2b80*/  STL [R1+0x2c8c], R8 ;  /* 0x002c8c0801007387 */ /* 0x0003e80000100800 */
[----:B------:R-:W-:Y:S04]  /*a2b90*/  STL [R1+0x2c90], R4 ;  /* 0x002c900401007387 */ /* 0x000fe80000100800 */
[----:B------:R4:W-:Y:S04]  /*a2ba0*/  STL [R1+0x2c84], R6 ;  /* 0x002c840601007387 */ /* 0x0009e80000100800 */
[----:B--2---:R-:W2:Y:S04]  /*a2bb0*/  LDL.LU R11, [R1+0x3434] ;  /* 0x00343400010b7983 */ /* 0x004ea80000300800 */
[----:B------:R4:W-:Y:S04]  /*a2bc0*/  LDGSTS.E [R0+0x47e00], [R36.64], P1 ;  /* 0x47e0000024007fae */ /* 0x0009e80008921848 */
[----:B-1----:R-:W2:Y:S04]  /*a2bd0*/  LDL.LU R8, [R1+0x3440] ;  /* 0x0034400001087983 */ /* 0x002ea80000300800 */
[----:B------:R-:W2:Y:S01]  /*a2be0*/  LDL.LU R7, [R1+0x33fc] ;  /* 0x0033fc0001077983 */ /* 0x000ea20000300800 */
[----:B----4-:R-:W-:-:S03]  /*a2bf0*/  IMAD.MOV.U32 R37, RZ, RZ, R6 ;  /* 0x000000ffff257224 */ /* 0x010fc600078e0006 */
[----:B------:R-:W4:Y:S01]  /*a2c00*/  LDL.LU R6, [R1+0x3408] ;  /* 0x0034080001067983 */ /* 0x000f220000300800 */
[----:B------:R-:W-:-:S03]  /*a2c10*/  IMAD.MOV.U32 R36, RZ, RZ, R4 ;  /* 0x000000ffff247224 */ /* 0x000fc600078e0004 */
[----:B------:R-:W4:Y:S04]  /*a2c20*/  LDL.LU R16, [R1+0x33f4] ;  /* 0x0033f40001107983 */ /* 0x000f280000300800 */
[----:B------:R1:W-:Y:S01]  /*a2c30*/  LDGSTS.E [R0+0x47e80], [R36.64], P1 ;  /* 0x47e8000024007fae */ /* 0x0003e20008921848 */
[----:B------:R-:W-:-:S03]  /*a2c40*/  ISETP.GT.AND P1, PT, R3, 0x3, PT ;  /* 0x000000030300780c */ /* 0x000fc60003f24270 */
[----:B------:R-:W4:Y:S04]  /*a2c50*/  LDL.LU R14, [R1+0x3400] ;  /* 0x00340000010e7983 */ /* 0x000f280000300800 */
[----:B------:R-:W4:Y:S01]  /*a2c60*/  LDL.LU R10, [R1+0x33bc] ;  /* 0x0033bc00010a7983 */ /* 0x000f220000300800 */
[----:B-1----:R-:W-:-:S03]  /*a2c70*/  SEL R0, RZ, 0x4, !P1 ;  /* 0x00000004ff007807 */ /* 0x002fc60004800000 */
[----:B------:R-:W4:Y:S04]  /*a2c80*/  LDL.LU R4, [R1+0x33c8] ;  /* 0x0033c80001047983 */ /* 0x000f280000300800 */
[----:B------:R-:W-:Y:S04]  /*a2c90*/  STL [R1+0x493c], R211 ;  /* 0x00493cd301007387 */ /* 0x000fe80000100800 */
[----:B------:R-:W-:Y:S01]  /*a2ca0*/  STL [R1+0x4944], R210 ;  /* 0x004944d201007387 */ /* 0x000fe20000100800 */
[----:B---3--:R-:W-:-:S05]  /*a2cb0*/  IADD3 R5, P1, R5, R40, RZ ;  /* 0x0000002805057210 */ /* 0x008fca0007f3e0ff */
[----:B------:R-:W-:Y:S01]  /*a2cc0*/  IMAD.X R9, R9, 0x1, R2, P1 ;  /* 0x0000000109097824 */ /* 0x000fe200008e0602 */
[----:B------:R-:W-:Y:S04]  /*a2cd0*/  STL [R1+0x3448], R5 ;  /* 0x0034480501007387 */ /* 0x000fe80000100800 */
[----:B------:R-:W-:Y:S01]  /*a2ce0*/  STL [R1+0x4940], R15 ;  /* 0x0049400f01007387 */ /* 0x000fe20000100800 */
[----:B------:R-:W-:-:S03]  /*a2cf0*/  IMAD.MOV.U32 R37, RZ, RZ, R9 ;  /* 0x000000ffff257224 */ /* 0x000fc600078e0009 */
[----:B------:R1:W-:Y:S01]  /*a2d00*/  STL [R1+0x343c], R9 ;  /* 0x00343c0901007387 */ /* 0x0003e20000100800 */
[----:B------:R-:W-:-:S03]  /*a2d10*/  IMAD.MOV.U32 R36, RZ, RZ, R5 ;  /* 0x000000ffff247224 */ /* 0x000fc600078e0005 */
[----:B------:R-:W3:Y:S04]  /*a2d20*/  LDL.LU R12, [R1+0x33b4] ;  /* 0x0033b400010c7983 */ /* 0x000ee80000300800 */
[----:B-1----:R-:W3:Y:S04]  /*a2d30*/  LDL.LU R9, [R1+0x33c0] ;  /* 0x0033c00001097983 */ /* 0x002ee80000300800 */
[----:B------:R-:W3:Y:S04]  /*a2d40*/  LDL.LU R13, [R1+0x337c] ;  /* 0x00337c00010d7983 */ /* 0x000ee80000300800 */
[----:B------:R-:W3:Y:S01]  /*a2d50*/  LDL.LU R5, [R1+0x3388] ;  /* 0x0033880001057983 */ /* 0x000ee20000300800 */
        /* <DEDUP_REMOVED lines=9> */
[----:B--2---:R-:W-:-:S04]  /*a2df0*/  IADD3 R8, P3, R8, R40, RZ ;  /* 0x0000002808087210 */ /* 0x004fc80007f7e0ff */
[----:B------:R-:W-:Y:S02]  /*a2e00*/  IADD3.X R11, R11, R2, RZ, P3, !PT ;  /* 0x000000020b0b7210 */ /* 0x000fe40001ffe4ff */
[----:B----4-:R-:W-:Y:S01]  /*a2e10*/  IADD3 R6, P4, R6, R40, RZ ;  /* 0x0000002806067210 */ /* 0x010fe20007f9e0ff */
[----:B------:R-:W-:Y:S01]  /*a2e20*/  STL [R1+0x3440], R8 ;  /* 0x0034400801007387 */ /* 0x000fe20000100800 */
[----:B------:R-:W-:Y:S01]  /*a2e30*/  IMAD.MOV.U32 R36, RZ, RZ, R8 ;  /* 0x000000ffff247224 */ /* 0x000fe200078e0008 */
[----:B------:R-:W-:Y:S02]  /*a2e40*/  MOV R37, R11 ;  /* 0x0000000b00257202 */ /* 0x000fe40000000f00 */
[----:B------:R-:W-:Y:S01]  /*a2e50*/  IMAD.X R7, R7, 0x1, R2, P4 ;  /* 0x0000000107077824 */ /* 0x000fe200020e0602 */
[----:B------:R1:W-:Y:S04]  /*a2e60*/  STL [R1+0x3434], R11 ;  /* 0x0034340b01007387 */ /* 0x0003e80000100800 */
[----:B------:R-:W-:Y:S04]  /*a2e70*/  STL [R1+0x3408], R6 ;  /* 0x0034080601007387 */ /* 0x000fe80000100800 */
[----:B------:R2:W-:Y:S04]  /*a2e80*/  STL [R1+0x33fc], R7 ;  /* 0x0033fc0701007387 */ /* 0x0005e80000100800 */
[----:B-1----:R-:W4:Y:S04]  /*a2e90*/  LDL.LU R11, [R1+0x3374] ;  /* 0x00337400010b7983 */ /* 0x002f280000300800 */
[----:B------:R1:W-:Y:S01]  /*a2ea0*/  LDGSTS.E [R0+0x40380], [R36.64], P2 ;  /* 0x4038000024007fae */ /* 0x0003e20009121848 */
[----:B------:R-:W-:-:S03]  /*a2eb0*/  ISETP.GT.AND P2, PT, R3, 0xb, PT ;  /* 0x0000000b0300780c */ /* 0x000fc60003f44270 */
[----:B------:R-:W4:Y:S01]  /*a2ec0*/  LDL.LU R8, [R1+0x3380] ;  /* 0x0033800001087983 */ /* 0x000f220000300800 */
[----:B-1----:R-:W-:Y:S02]  /*a2ed0*/  IMAD.MOV.U32 R36, RZ, RZ, R6 ;  /* 0x000000ffff247224 */ /* 0x002fe400078e0006 */
[----:B------:R-:W-:Y:S02]  /*a2ee0*/  IMAD.MOV.U32 R37, RZ, RZ, R7 ;  /* 0x000000ffff257224 */ /* 0x000fe400078e0007 */
[----:B--2---:R-:W2:Y:S04]  /*a2ef0*/  LDL.LU R7, [R1+0x333c] ;  /* 0x00333c0001077983 */ /* 0x004ea80000300800 */
[----:B------:R-:W2:Y:S01]  /*a2f00*/  LDL.LU R6, [R1+0x3348] ;  /* 0x0033480001067983 */ /* 0x000ea20000300800 */
[----:B------:R-:W-:-:S03]  /*a2f10*/  IADD3 R14, P3, R14, R40, RZ ;  /* 0x000000280e0e7210 */ /* 0x000fc60007f7e0ff */
        /* <DEDUP_REMOVED lines=10> */
[----:B------:R-:W-:-:S03]  /*a2fc0*/  ISETP.GT.AND P1, PT, R3, 0xf, PT ;  /* 0x0000000f0300780c */ /* 0x000fc60003f24270 */
[----:B------:R-:W-:Y:S01]  /*a2fd0*/  STL [R1+0x3400], R14 ;  /* 0x0034000e01007387 */ /* 0x000fe20000100800 */
[----:B-1----:R-:W-:Y:S02]  /*a2fe0*/  IMAD.MOV.U32 R36, RZ, RZ, R4 ;  /* 0x000000ffff247224 */ /* 0x002fe400078e0004 */
[----:B------:R-:W-:Y:S01]  /*a2ff0*/  IMAD.MOV.U32 R37, RZ, RZ, R10 ;  /* 0x000000ffff257224 */ /* 0x000fe200078e000a */
[----:B------:R-:W-:Y:S04]  /*a3000*/  STL [R1+0x33f4], R16 ;  /* 0x0033f41001007387 */ /* 0x000fe80000100800 */
[----:B------:R1:W-:Y:S04]  /*a3010*/  LDGSTS.E [R0+0x40b00], [R36.64], P2 ;  /* 0x40b0000024007fae */ /* 0x0003e80009121848 */
[----:B------:R-:W-:Y:S04]  /*a3020*/  STL [R1+0x33c8], R4 ;  /* 0x0033c80401007387 */ /* 0x000fe80000100800 */
[----:B------:R1:W-:Y:S02]  /*a3030*/  STL [R1+0x33bc], R10 ;  /* 0x0033bc0a01007387 */ /* 0x0003e40000100800 */
[----:B-1----:R-:W-:-:S04]  /*a3040*/  SEL R36, RZ, 0x4, !P1 ;  /* 0x00000004ff247807 */ /* 0x002fc80004800000 */
[----:B------:R-:W-:Y:S01]  /*a3050*/  SEL R36, R36, RZ, !P0 ;  /* 0x000000ff24247207 */ /* 0x000fe20004000000 */
[----:B------:R-:W2:Y:S04]  /*a3060*/  LDL.LU R10, [R1+0x3340] ;  /* 0x00334000010a7983 */ /* 0x000ea80000300800 */
[----:B------:R-:W2:Y:S01]  /*a3070*/  LDL.LU R4, [R1+0x3308] ;  /* 0x0033080001047983 */ /* 0x000ea20000300800 */
[----:B------:R-:W-:Y:S02]  /*a3080*/  ISETP.NE.U32.AND P1, PT, R36, RZ, PT ;  /* 0x000000ff2400720c */ /* 0x000fe40003f25070 */
[----:B---3--:R-:W-:-:S04]  /*a3090*/  IADD3 R9, P3, R9, R40, RZ ;  /* 0x0000002809097210 */ /* 0x008fc80007f7e0ff */
[----:B------:R-:W-:Y:S02]  /*a30a0*/  IADD3.X R12, R12, R2, RZ, P3, !PT ;  /* 0x000000020c0c7210 */ /* 0x000fe40001ffe4ff */
[----:B------:R-:W-:Y:S01]  /*a30b0*/  IADD3 R5, P4, R5, R40, RZ ;  /* 0x0000002805057210 */ /* 0x000fe20007f9e0ff */
[----:B------:R-:W-:Y:S01]  /*a30c0*/  STL [R1+0x33c0], R9 ;  /* 0x0033c00901007387 */ /* 0x000fe20000100800 */
[----:B------:R-:W-:-:S03]  /*a30d0*/  MOV R37, R12 ;  /* 0x0000000c00257202 */ /* 0x000fc60000000f00 */
[----:B------:R-:W-:Y:S01]  /*a30e0*/  IMAD.X R13, R13, 0x1, R2, P4 ;  /* 0x000000010d0d7824 */ /* 0x000fe200020e0602 */
[----:B------:R1:W-:Y:S01]  /*a30f0*/  STL [R1+0x33b4], R12 ;  /* 0x0033b40c01007387 */ /* 0x0003e20000100800 */
[----:B------:R-:W-:-:S03]  /*a3100*/  IMAD.MOV.U32 R36, RZ, RZ, R9 ;  /* 0x000000ffff247224 */ /* 0x000fc600078e0009 */
[----:B------:R3:W-:Y:S04]  /*a3110*/  STL [R1+0x3388], R5 ;  /* 0x0033880501007387 */ /* 0x0007e80000100800 */
[----:B------:R3:W-:Y:S04]  /*a3120*/  LDGSTS.E [R0+0x40b80], [R36.64], P2 ;  /* 0x40b8000024007fae */ /* 0x0007e80009121848 */
[----:B-1----:R-:W2:Y:S04]  /*a3130*/  LDL.LU R12, [R1+0x3334] ;  /* 0x00333400010c7983 */ /* 0x002ea80000300800 */
[----:B------:R-:W-:Y:S04]  /*a3140*/  STL [R1+0x337c], R13 ;  /* 0x00337c0d01007387 */ /* 0x000fe80000100800 */
[----:B------:R-:W2:Y:S01]  /*a3150*/  LDL.LU R9, [R1+0x32fc] ;  /* 0x0032fc0001097983 */ /* 0x000ea20000300800 */
[----:B---3--:R-:W-:-:S02]  /*a3160*/  IMAD.MOV.U32 R36, RZ, RZ, R5 ;  /* 0x000000ffff247224 */ /* 0x008fc400078e0005 */
        /* <DEDUP_REMOVED lines=12> */
[----:B--2---:R-:W-:-:S05]  /*a3230*/  IADD3 R6, P4, R6, R40, RZ ;  /* 0x0000002806067210 */ /* 0x004fca0007f9e0ff */
[----:B------:R-:W-:Y:S01]  /*a3240*/  STL [R1+0x3348], R6 ;  /* 0x0033480601007387 */ /* 0x000fe20000100800 */
[----:B------:R-:W-:-:S03]  /*a3250*/  IMAD.X R7, R7, 0x1, R2, P4 ;  /* 0x0000000107077824 */ /* 0x000fc600020e0602 */
[----:B------:R-:W2:Y:S01]  /*a3260*/  LDL.LU R15, [R1+0x32f4] ;  /* 0x0032f400010f7983 */ /* 0x000ea20000300800 */
[----:B------:R-:W-:Y:S01]  /*a3270*/  IMAD.MOV.U32 R36, RZ, RZ, R8 ;  /* 0x000000ffff247224 */ /* 0x000fe200078e0008 */
[----:B------:R-:W-:Y:S02]  /*a3280*/  MOV R37, R11 ;  /* 0x0000000b00257202 */ /* 0x000fe40000000f00 */
[----:B------:R4:W-:Y:S04]  /*a3290*/  STL [R1+0x333c], R7 ;  /* 0x00333c0701007387 */ /* 0x0009e80000100800 */
[----:B-1----:R-:W2:Y:S04]  /*a32a0*/  LDL.LU R8, [R1+0x32bc] ;  /* 0x0032bc0001087983 */ /* 0x002ea80000300800 */
[----:B------:R1:W-:Y:S04]  /*a32b0*/  LDGSTS.E [R0+0x40f80], [R36.64], P1 ;  /* 0x40f8000024007fae */ /* 0x0003e80008921848 */
[----:B----4-:R-:W4:Y:S01]  /*a32c0*/  LDL.LU R11, [R1+0x32b4] ;  /* 0x0032b400010b7983 */ /* 0x010f220000300800 */
[----:B------:R-:W-:Y:S01]  /*a32d0*/  ISETP.GT.AND P1, PT, R3, 0x17, PT ;  /* 0x000000170300780c */ /* 0x000fe20003f24270 */
[----:B-1----:R-:W-:-:S02]  /*a32e0*/  IMAD.MOV.U32 R37, RZ, RZ, R7 ;  /* 0x000000ffff257224 */ /* 0x002fc400078e0007 */
[----:B------:R-:W4:Y:S01]  /*a32f0*/  LDL.LU R7, [R1+0x32c0] ;  /* 0x0032c00001077983 */ /* 0x000f220000300800 */
[----:B------:R-:W-:-:S03]  /*a3300*/  IMAD.MOV.U32 R36, RZ, RZ, R6 ;  /* 0x000000ffff247224 */ /* 0x000fc600078e0006 */
[----:B------:R-:W4:Y:S04]  /*a3310*/  LDL.LU R13, [R1+0x327c] ;  /* 0x00327c00010d7983 */ /* 0x000f280000300800 */
[----:B------:R-:W4:Y:S04]  /*a3320*/  LDL.LU R6, [R1+0x3288] ;  /* 0x0032880001067983 */ /* 0x000f280000300800 */
[----:B------:R1:W-:Y:S02]  /*a3330*/  LDGSTS.E [R0+0x41300], [R36.64], P2 ;  /* 0x4130000024007fae */ /* 0x0003e40009121848 */
[----:B-1----:R-:W-:-:S02]  /*a3340*/  SEL R36, RZ, 0x4, !P1 ;  /* 0x00000004ff247807 */ /* 0x002fc40004800000 */
[-C--:B------:R-:W-:Y:S02]  /*a3350*/  IADD3 R10, P3, R10, R40.reuse, RZ ;  /* 0x000000280a0a7210 */ /* 0x080fe40007f7e0ff */
[----:B------:R-:W-:Y:S02]  /*a3360*/  IADD3 R4, P4, R4, R40, RZ ;  /* 0x0000002804047210 */ /* 0x000fe40007f9e0ff */
[----:B------:R-:W-:Y:S01]  /*a3370*/  SEL R36, R36, RZ, !P0 ;  /* 0x000000ff24247207 */ /* 0x000fe20004000000 */
[----:B------:R-:W-:Y:S03]  /*a3380*/  STL [R1+0x3340], R10 ;  /* 0x0033400a01007387 */ /* 0x000fe60000100800 */
[----:B------:R-:W-:Y:S01]  /*a3390*/  ISETP.NE.U32.AND P1, PT, R36, RZ, PT ;  /* 0x000000ff2400720c */ /* 0x000fe20003f25070 */
        /* <DEDUP_REMOVED lines=75> */
[----:B------:R-:W3:Y:S01]  /*a3850*/  LDL.LU R12, [R1+0x31b4] ;  /* 0x0031b400010c7983 */ /* 0x000ee20000300800 */
        /* <DEDUP_REMOVED lines=227> */
[----:B---3--:R-:W3:Y:S01]  /*a4690*/  LDL.LU R10, [R1+0x2f40] ;  /* 0x002f4000010a7983 */ /* 0x008ee20000300800 */
        /* <DEDUP_REMOVED lines=33> */
[----:B------:R1:W-:Y:S01]  /*a48b0*/  LDGSTS.E [R0+0x44f80], [R36.64], P1 ;  /* 0x44f8000024007fae */ /* 0x0003e20008921848 */
[----:B------:R-:W-:-:S03]  /*a48c0*/  ISETP.GT.AND P1, PT, R3, 0x57, PT ;  /* 0x000000570300780c */ /* 0x000fc60003f24270 */
[----:B----4-:R-:W4:Y:S01]  /*a48d0*/  LDL.LU R11, [R1+0x2eb4] ;  /* 0x002eb400010b7983 */ /* 0x010f220000300800 */
[----:B-1----:R-:W-:Y:S02]  /*a48e0*/  IMAD.MOV.U32 R37, RZ, RZ, R7 ;  /* 0x000000ffff257224 */ /* 0x002fe400078e0007 */
[----:B------:R-:W-:Y:S01]  /*a48f0*/  IMAD.MOV.U32 R36, RZ, RZ, R4 ;  /* 0x000000ffff247224 */ /* 0x000fe200078e0004 */
[----:B------:R-:W4:Y:S04]  /*a4900*/  LDL.LU R7, [R1+0x2ec0] ;  /* 0x002ec00001077983 */ /* 0x000f280000300800 */
        /* <DEDUP_REMOVED lines=18> */
[----:B---3--:R-:W-:-:S03]  /*a4a30*/  IMAD.MOV.U32 R37, RZ, RZ, R9 ;  /* 0x000000ffff257224 */ /* 0x008fc600078e0009 */
[----:B------:R-:W3:Y:S01]  /*a4a40*/  LDL.LU R9, [R1+0x2e80] ;  /* 0x002e800001097983 */ /* 0x000ee20000300800 */
        /* <DEDUP_REMOVED lines=52> */
[----:B------:R1:W-:Y:S01]  /*a4d90*/  STL [R1+0x2e80], R9 ;  /* 0x002e800901007387 */ /* 0x0003e20000100800 */
[----:B------:R-:W-:-:S03]  /*a4da0*/  IADD3 R5, P4, R5, R40, RZ ;  /* 0x0000002805057210 */ /* 0x000fc60007f9e0ff */
[----:B------:R-:W-:Y:S04]  /*a4db0*/  STL [R1+0x2e74], R12 ;  /* 0x002e740c01007387 */ /* 0x000fe80000100800 */
[----:B------:R-:W-:Y:S01]  /*a4dc0*/  STL [R1+0x2e48], R5 ;  /* 0x002e480501007387 */ /* 0x000fe20000100800 */
[----:B------:R-:W-:-:S03]  /*a4dd0*/  IMAD.X R10, R10, 0x1, R2, P4 ;  /* 0x000000010a0a7824 */ /* 0x000fc600020e0602 */
[----:B------:R-:W3:Y:S01]  /*a4de0*/  LDL.LU R15, [R1+0x2df4] ;  /* 0x002df400010f7983 */ /* 0x000ee20000300800 */
[----:B------:R-:W-:-:S03]  /*a4df0*/  IMAD.MOV.U32 R36, RZ, RZ, R9 ;  /* 0x000000ffff247224 */ /* 0x000fc600078e0009 */
[----:B------:R1:W-:Y:S01]  /*a4e00*/  STL [R1+0x2e3c], R10 ;  /* 0x002e3c0a01007387 */ /* 0x0003e20000100800 */
[----:B------:R-:W-:-:S03]  /*a4e10*/  MOV R37, R12 ;  /* 0x0000000c00257202 */ /* 0x000fc60000000f00 */
        /* <DEDUP_REMOVED lines=51> */
[----:B------:R-:W-:Y:S01]  /*a5150*/  STL [R1+0x2dc8], R4 ;  /* 0x002dc80401007387 */ /* 0x000fe20000100800 */
[----:B-1----:R-:W-:-:S03]  /*a5160*/  SEL R36, RZ, 0x4, !P1 ;  /* 0x00000004ff247807 */ /* 0x002fc60004800000 */
[----:B------:R1:W-:Y:S01]  /*a5170*/  STL [R1+0x2dbc], R9 ;  /* 0x002dbc0901007387 */ /* 0x0003e20000100800 */
[----:B------:R-:W-:-:S04]  /*a5180*/  SEL R36, R36, RZ, !P0 ;  /* 0x000000ff24247207 */ /* 0x000fc80004000000 */
[----:B------:R-:W-:Y:S01]  /*a5190*/  ISETP.NE.U32.AND P1, PT, R36, RZ, PT ;  /* 0x000000ff2400720c */ /* 0x000fe20003f25070 */
[----:B-1----:R-:W3:Y:S01]  /*a51a0*/  LDL.LU R9, [R1+0x2d40] ;  /* 0x002d400001097983 */ /* 0x002ee20000300800 */
[----:B------:R-:W-:-:S03]  /*a51b0*/  IMAD.MOV.U32 R36, RZ, RZ, R10 ;  /* 0x000000ffff247224 */ /* 0x000fc600078e000a */
[----:B------:R-:W3:Y:S04]  /*a51c0*/  LDL.LU R4, [R1+0x2d08] ;  /* 0x002d080001047983 */ /* 0x000ee80000300800 */
[----:B------:R1:W-:Y:S04]  /*a51d0*/  STL [R1+0x2dc0], R10 ;  /* 0x002dc00a01007387 */ /* 0x0003e80000100800 */
[----:B------:R-:W-:Y:S04]  /*a51e0*/  STL [R1+0x2db4], R13 ;  /* 0x002db40d01007387 */ /* 0x000fe80000100800 */
[----:B------:R1:W-:Y:S04]  /*a51f0*/  STL [R1+0x2d88], R5 ;  /* 0x002d880501007387 */ /* 0x0003e80000100800 */
[----:B-1----:R-:W3:Y:S01]  /*a5200*/  LDL.LU R10, [R1+0x2d34] ;  /* 0x002d3400010a7983 */ /* 0x002ee20000300800 */
[----:B------:R-:W-:-:S05]  /*a5210*/  IMAD.X R12, R12, 0x1, R2, P4 ;  /* 0x000000010c0c7824 */ /* 0x000fca00020e0602 */
[----:B------:R1:W-:Y:S04]  /*a5220*/  STL [R1+0x2d7c], R12 ;  /* 0x002d7c0c01007387 */ /* 0x0003e80000100800 */
[----:B------:R-:W3:Y:S01]  /*a5230*/  LDL.LU R15, [R1+0x2cfc] ;  /* 0x002cfc00010f7983 */ /* 0x000ee20000300800 */
[----:B------:R-:W-:-:S05]  /*a5240*/  MOV R37, R13 ;  /* 0x0000000d00257202 */ /* 0x000fca0000000f00 */
[----:B------:R1:W-:Y:S01]  /*a5250*/  LDGSTS.E [R0+0x46b80], [R36.64], P2 ;  /* 0x46b8000024007fae */ /* 0x0003e20009121848 */
[----:B------:R-:W-:Y:S01]  /*a5260*/  ISETP.GT.AND P2, PT, R3, 0x73, PT ;  /* 0x000000730300780c */ /* 0x000fe20003f44270 */
[----:B-1----:R-:W-:Y:S02]  /*a5270*/  IMAD.MOV.U32 R36, RZ, RZ, R5 ;  /* 0x000000ffff247224 */ /* 0x002fe400078e0005 */
[----:B------:R-:W-:Y:S01]  /*a5280*/  IMAD.MOV.U32 R37, RZ, RZ, R12 ;  /* 0x000000ffff257224 */ /* 0x000fe200078e000c */
[----:B------:R-:W3:Y:S04]  /*a5290*/  LDL.LU R5, [R1+0x2d00] ;  /* 0x002d000001057983 */ /* 0x000ee80000300800 */
[----:B------:R-:W3:Y:S04]  /*a52a0*/  LDL.LU R12, [R1+0x2cc8] ;  /* 0x002cc800010c7983 */ /* 0x000ee80000300800 */
[----:B------:R1:W-:Y:S02]  /*a52b0*/  LDGSTS.E [R0+0x46f00], [R36.64], P1 ;  /* 0x46f0000024007fae */ /* 0x0003e40008921848 */
[----:B-1----:R-:W-:-:S04]  /*a52c0*/  SEL R36, RZ, 0x4, !P2 ;  /* 0x00000004ff247807 */ /* 0x002fc80005000000 */
[----:B------:R-:W-:-:S04]  /*a52d0*/  SEL R36, R36, RZ, !P0 ;  /* 0x000000ff24247207 */ /* 0x000fc80004000000 */
[----:B------:R-:W-:Y:S02]  /*a52e0*/  ISETP.NE.U32.AND P2, PT, R36, RZ, PT ;  /* 0x000000ff2400720c */ /* 0x000fe40003f45070 */
[----:B----4-:R-:W-:-:S04]  /*a52f0*/  IADD3 R8, P3, R8, R40, RZ ;  /* 0x0000002808087210 */ /* 0x010fc80007f7e0ff */
[----:B------:R-:W-:Y:S01]  /*a5300*/  IADD3.X R11, R11, R2, RZ, P3, !PT ;  /* 0x000000020b0b7210 */ /* 0x000fe20001ffe4ff */
[----:B------:R-:W-:Y:S04]  /*a5310*/  STL [R1+0x2d80], R8 ;  /* 0x002d800801007387 */ /* 0x000fe80000100800 */
[----:B------:R1:W-:Y:S01]  /*a5320*/  STL [R1+0x2d74], R11 ;  /* 0x002d740b01007387 */ /* 0x0003e20000100800 */
[----:B--2---:R-:W-:-:S05]  /*a5330*/  IADD3 R6, P4, R6, R40, RZ ;  /* 0x0000002806067210 */ /* 0x004fca0007f9e0ff */
[----:B------:R-:W-:Y:S01]  /*a5340*/  STL [R1+0x2d48], R6 ;  /* 0x002d480601007387 */ /* 0x000fe20000100800 */
[----:B------:R-:W-:-:S03]  /*a5350*/  IMAD.X R7, R7, 0x1, R2, P4 ;  /* 0x0000000107077824 */ /* 0x000fc600020e0602 */
[----:B------:R-:W2:Y:S04]  /*a5360*/  LDL.LU R14, [R1+0x2ce4] ;  /* 0x002ce400010e7983 */ /* 0x000ea80000300800 */
[----:B------:R4:W-:Y:S01]  /*a5370*/  STL [R1+0x2d3c], R7 ;  /* 0x002d3c0701007387 */ /* 0x0009e20000100800 */
[----:B------:R-:W-:-:S03]  /*a5380*/  IMAD.MOV.U32 R36, RZ, RZ, R8 ;  /* 0x000000ffff247224 */ /* 0x000fc600078e0008 */
[----:B------:R-:W2:Y:S01]  /*a5390*/  LDL.LU R13, [R1+0x2cbc] ;  /* 0x002cbc00010d7983 */ /* 0x000ea20000300800 */
[----:B------:R-:W-:-:S03]  /*a53a0*/  MOV R37, R11 ;  /* 0x0000000b00257202 */ /* 0x000fc60000000f00 */
[----:B-1----:R-:W2:Y:S04]  /*a53b0*/  LDL.LU R11, [R1+0x2ca4] ;  /* 0x002ca400010b7983 */ /* 0x002ea80000300800 */
[----:B------:R1:W-:Y:S02]  /*a53c0*/  LDGSTS.E [R0+0x46f80], [R36.64], P1 ;  /* 0x46f8000024007fae */ /* 0x0003e40008921848 */
[----:B-1----:R-:W-:Y:S02]  /*a53d0*/  IMAD.MOV.U32 R37, RZ, RZ, R7 ;  /* 0x000000ffff257224 */ /* 0x002fe400078e0007 */
[----:B----4-:R-:W4:Y:S01]  /*a53e0*/  LDL.LU R7, [R1+0x2cc0] ;  /* 0x002cc00001077983 */ /* 0x010f220000300800 */
[----:B------:R-:W-:-:S03]  /*a53f0*/  IMAD.MOV.U32 R36, RZ, RZ, R6 ;  /* 0x000000ffff247224 */ /* 0x000fc600078e0006 */
[----:B------:R-:W4:Y:S01]  /*a5400*/  LDL.LU R6, [R1+0x2c88] ;  /* 0x002c880001067983 */ /* 0x000f220000300800 */
[----:B------:R-:W-:-:S03]  /*a5410*/  ISETP.GT.AND P1, PT, R3, 0x77, PT ;  /* 0x000000770300780c */ /* 0x000fc60003f24270 */
        /* <DEDUP_REMOVED lines=8> */
[----:B------:R-:W-:-:S04]  /*a54a0*/  IADD3.X R10, R10, R2, RZ, P3, !PT ;  /* 0x000000020a0a7210 */ /* 0x000fc80001ffe4ff */
[----:B------:R-:W-:Y:S01]  /*a54b0*/  MOV R37, R10 ;  /* 0x0000000a00257202 */ /* 0x000fe20000000f00 */
[----:B------:R1:W-:Y:S04]  /*a54c0*/  STL [R1+0x2d34], R10 ;  /* 0x002d340a01007387 */ /* 0x0003e80000100800 */
[----:B------:R3:W-:Y:S04]  /*a54d0*/  STL [R1+0x2d08], R4 ;  /* 0x002d080401007387 */ /* 0x0007e80000100800 */
[----:B-1----:R-:W4:Y:S01]  /*a54e0*/  LDL.LU R10, [R1+0x2c7c] ;  /* 0x002c7c00010a7983 */ /* 0x002f220000300800 */
[----:B------:R-:W-:-:S02]  /*a54f0*/  IMAD.X R15, R15, 0x1, R2, P4 ;  /* 0x000000010f0f7824 */ /* 0x000fc400020e0602 */
[----:B------:R-:W-:-:S03]  /*a5500*/  IMAD.MOV.U32 R36, RZ, RZ, R9 ;  /* 0x000000ffff247224 */ /* 0x000fc600078e0009 */
[----:B------:R-:W-:Y:S04]  /*a5510*/  STL [R1+0x2cfc], R15 ;  /* 0x002cfc0f01007387 */ /* 0x000fe80000100800 */
[----:B------:R-:W4:Y:S04]  /*a5520*/  LDL.LU R9, [R1+0x1c60] ;  /* 0x001c600001097983 */ /* 0x000f280000300800 */
[----:B------:R1:W-:Y:S01]  /*a5530*/  LDGSTS.E [R0+0x47380], [R36.64], P2 ;  /* 0x4738000024007fae */ /* 0x0003e20009121848 */
[----:B------:R-:W-:Y:S02]  /*a5540*/  ISETP.GT.AND P2, PT, R3, 0x7b, PT ;  /* 0x0000007b0300780c */ /* 0x000fe40003f44270 */
[----:B------:R-:W-:Y:S01]  /*a5550*/  IADD3 R5, P3, R5, R40, RZ ;  /* 0x0000002805057210 */ /* 0x000fe20007f7e0ff */
[----:B-1----:R-:W-:-:S02]  /*a5560*/  IMAD.MOV.U32 R36, RZ, RZ, R4 ;  /* 0x000000ffff247224 */ /* 0x002fc400078e0004 */
[----:B------:R-:W-:Y:S01]  /*a5570*/  IMAD.MOV.U32 R37, RZ, RZ, R15 ;  /* 0x000000ffff257224 */ /* 0x000fe200078e000f */
[----:B------:R-:W-:Y:S01]  /*a5580*/  IADD3 R12, P4, R12, R40, RZ ;  /* 0x000000280c0c7210 */ /* 0x000fe20007f9e0ff */
[----:B---3--:R-:W3:Y:S04]  /*a5590*/  LDL.LU R4, [R1+0x1c68] ;  /* 0x001c680001047983 */ /* 0x008ee80000300800 */
[----:B------:R1:W-:Y:S02]  /*a55a0*/  LDGSTS.E [R0+0x47700], [R36.64], P1 ;  /* 0x4770000024007fae */ /* 0x0003e40008921848 */
[----:B-1----:R-:W-:-:S04]  /*a55b0*/  SEL R36, RZ, 0x4, !P2 ;  /* 0x00000004ff247807 */ /* 0x002fc80005000000 */
[----:B------:R-:W-:-:S04]  /*a55c0*/  SEL R36, R36, RZ, !P0 ;  /* 0x000000ff24247207 */ /* 0x000fc80004000000 */
[----:B------:R-:W-:Y:S01]  /*a55d0*/  ISETP.NE.U32.AND P2, PT, R36, RZ, PT ;  /* 0x000000ff2400720c */ /* 0x000fe20003f45070 */
[----:B------:R-:W-:Y:S01]  /*a55e0*/  IMAD.MOV.U32 R36, RZ, RZ, R5 ;  /* 0x000000ffff247224 */ /* 0x000fe200078e0005 */
[----:B------:R1:W-:Y:S01]  /*a55f0*/  STL [R1+0x2d00], R5 ;  /* 0x002d000501007387 */ /* 0x0003e20000100800 */
[----:B--2---:R-:W-:-:S04]  /*a5600*/  IADD3.X R14, R14, R2, RZ, P3, !PT ;  /* 0x000000020e0e7210 */ /* 0x004fc80001ffe4ff */
[----:B------:R-:W-:Y:S01]  /*a5610*/  MOV R37, R14 ;  /* 0x0000000e00257202 */ /* 0x000fe20000000f00 */
[----:B------:R-:W-:-:S04]  /*a5620*/  IMAD.X R13, R13, 0x1, R2, P4 ;  /* 0x000000010d0d7824 */ /* 0x000fc800020e0602 */
[----:B------:R2:W-:Y:S01]  /*a5630*/  LDGSTS.E [R0+0x47780], [R36.64], P1 ;  /* 0x4778000024007fae */ /* 0x0005e20008921848 */
[----:B------:R-:W-:-:S03]  /*a5640*/  ISETP.GT.AND P1, PT, R3, 0x7f, PT ;  /* 0x0000007f0300780c */ /* 0x000fc60003f24270 */
[----:B------:R-:W-:Y:S04]  /*a5650*/  STL [R1+0x2ce4], R14 ;  /* 0x002ce40e01007387 */ /* 0x000fe80000100800 */
[----:B------:R-:W-:Y:S01]  /*a5660*/  STL [R1+0x2cc8], R12 ;  /* 0x002cc80c01007387 */ /* 0x000fe20000100800 */
[----:B--2---:R-:W-:-:S03]  /*a5670*/  IMAD.MOV.U32 R36, RZ, RZ, R12 ;  /* 0x000000ffff247224 */ /* 0x004fc600078e000c */
[----:B-1----:R-:W2:Y:S01]  /*a5680*/  LDL.LU R5, [R1+0x1c64] ;  /* 0x001c640001057983 */ /* 0x002ea20000300800 */
[----:B------:R-:W-:-:S05]  /*a5690*/  IMAD.MOV.U32 R37, RZ, RZ, R13 ;  /* 0x000000ffff257224 */ /* 0x000fca00078e000d */
[----:B------:R1:W-:Y:S01]  /*a56a0*/  LDGSTS.E [R0+0x47b00], [R36.64], P2 ;  /* 0x47b0000024007fae */ /* 0x0003e20009121848 */
[----:B----4-:R-:W-:-:S04]  /*a56b0*/  IADD3 R7, P3, R7, R40, RZ ;  /* 0x0000002807077210 */ /* 0x010fc80007f7e0ff */
[----:B------:R-:W-:Y:S02]  /*a56c0*/  IADD3.X R11, R11, R2, RZ, P3, !PT ;  /* 0x000000020b0b7210 */ /* 0x000fe40001ffe4ff */
[----:B-1----:R-:W-:-:S04]  /*a56d0*/  SEL R36, RZ, 0x4, !P1 ;  /* 0x00000004ff247807 */ /* 0x002fc80004800000 */
[----:B------:R-:W-:Y:S01]  /*a56e0*/  SEL R36, R36, RZ, !P0 ;  /* 0x000000ff24247207 */ /* 0x000fe20004000000 */
[----:B------:R-:W-:-:S03]  /*a56f0*/  IMAD.MOV.U32 R37, RZ, RZ, R11 ;  /* 0x000000ffff257224 */ /* 0x000fc600078e000b */
[----:B------:R-:W-:Y:S01]  /*a5700*/  ISETP.NE.U32.AND P1, PT, R36, RZ, PT ;  /* 0x000000ff2400720c */ /* 0x000fe20003f25070 */
[----:B------:R-:W-:Y:S01]  /*a5710*/  IMAD.MOV.U32 R36, RZ, RZ, R7 ;  /* 0x000000ffff247224 */ /* 0x000fe200078e0007 */
[----:B------:R-:W-:Y:S04]  /*a5720*/  STL [R1+0x2cbc], R13 ;  /* 0x002cbc0d01007387 */ /* 0x000fe80000100800 */
[----:B------:R1:W-:Y:S01]  /*a5730*/  LDGSTS.E [R0+0x47b80], [R36.64], P2 ;  /* 0x47b8000024007fae */ /* 0x0003e20009121848 */
[-C--:B------:R-:W-:Y:S02]  /*a5740*/  IADD3 R6, P2, R6, R40.reuse, RZ ;  /* 0x0000002806067210 */ /* 0x080fe40007f5e0ff */
[----:B------:R-:W-:Y:S01]  /*a5750*/  IADD3 R8, P3, R8, R40, RZ ;  /* 0x0000002808087210 */ /* 0x000fe20007f7e0ff */
[----:B------:R4:W-:Y:S04]  /*a5760*/  STL [R1+0x2cc0], R7 ;  /* 0x002cc00701007387 */ /* 0x0009e80000100800 */
[----:B------:R1:W-:Y:S04]  /*a5770*/  STL [R1+0x2ca4], R11 ;  /* 0x002ca40b01007387 */ /* 0x0003e80000100800 */
[----:B----4-:R-:W4:Y:S04]  /*a5780*/  LDL.LU R7, [R1+0x1c70] ;  /* 0x001c700001077983 */ /* 0x010f280000300800 */
[----:B------:R1:W-:Y:S04]  /*a5790*/  STL [R1+0x2c88], R6 ;  /* 0x002c880601007387 */ /* 0x0003e80000100800 */
[----:B------:R-:W-:Y:S01]  /*a57a0*/  STL [R1+0x2c80], R8 ;  /* 0x002c800801007387 */ /* 0x000fe20000100800 */
[----:B------:R-:W-:-:S05]  /*a57b0*/  IADD3.X R10, R10, R2, RZ, P2, !PT ;  /* 0x000000020a0a7210 */ /* 0x000fca00017fe4ff */
[----:B------:R-:W-:Y:S04]  /*a57c0*/  STL [R1+0x2c7c], R10 ;  /* 0x002c7c0a01007387 */ /* 0x000fe80000100800 */
[----:B-1----:R-:W4:Y:S01]  /*a57d0*/  LDL.LU R11, [R1+0x1c6c] ;  /* 0x001c6c00010b7983 */ /* 0x002f220000300800 */
[----:B------:R-:W-:-:S05]  /*a57e0*/  IMAD.X R9, R9, 0x1, R2, P3 ;  /* 0x0000000109097824 */ /* 0x000fca00018e0602 */
[----:B------:R-:W-:Y:S04]  /*a57f0*/  STL [R1+0x1c60], R9 ;  /* 0x001c600901007387 */ /* 0x000fe80000100800 */
[----:B------:R-:W4:Y:S04]  /*a5800*/  LDL.LU R15, [R1+0x1c74] ;  /* 0x001c7400010f7983 */ /* 0x000f280000300800 */
[----:B------:R-:W4:Y:S01]  /*a5810*/  LDL.LU R13, [R1+0x1c78] ;  /* 0x001c7800010d7983 */ /* 0x000f220000300800 */
[----:B------:R-:W-:Y:S01]  /*a5820*/  IMAD.MOV.U32 R36, RZ, RZ, R6 ;  /* 0x000000ffff247224 */ /* 0x000fe200078e0006 */
[----:B------:R-:W-:-:S02]  /*a5830*/  MOV R37, R10 ;  /* 0x0000000a00257202 */ /* 0x000fc40000000f00 */
[----:B------:R-:W-:-:S03]  /*a5840*/  LOP3.LUT R6, R80, 0x1f, RZ, 0xc0, !PT ;  /* 0x0000001f50067812 */ /* 0x000fc600078ec0ff */
[----:B------:R1:W-:Y:S01]  /*a5850*/  LDGSTS.E [R0+0x47f00], [R36.64], P1 ;  /* 0x47f0000024007fae */ /* 0x0003e20008921848 */
[----:B---3--:R-:W-:Y:S01]  /*a5860*/  IADD3 R4, P2, R4, UR7, RZ ;  /* 0x0000000704047c10 */ /* 0x008fe2000ff5e0ff */
[----:B-1----:R-:W-:Y:S02]  /*a5870*/  IMAD.MOV.U32 R36, RZ, RZ, R8 ;  /* 0x000000ffff247224 */ /* 0x002fe400078e0008 */
[----:B------:R-:W-:Y:S02]  /*a5880*/  IMAD.MOV.U32 R37, RZ, RZ, R9 ;  /* 0x000000ffff257224 */ /* 0x000fe400078e0009 */
[----:B------:R1:W-:Y:S04]  /*a5890*/  STL [R1+0x1c68], R4 ;  /* 0x001c680401007387 */ /* 0x0003e80000100800 */
[----:B------:R3:W-:Y:S01]  /*a58a0*/  LDGSTS.E [R0+0x47f80], [R36.64], P1 ;  /* 0x47f8000024007fae */ /* 0x0007e20008921848 */
[----:B------:R-:W-:-:S02]  /*a58b0*/  ISETP.GE.AND P1, PT, R6, R3, PT ;  /* 0x000000030600720c */ /* 0x000fc40003f26270 */
[----:B------:R-:W-:Y:S01]  /*a58c0*/  LOP3.LUT R80, R80, 0x1f, RZ, 0xc0, !PT ;  /* 0x0000001f50507812 */ /* 0x000fe200078ec0ff */
[----:B------:R-:W0:Y:S01]  /*a58d0*/  LDGDEPBAR ;  /* 0x00000000000079af */ /* 0x000e220000000000 */
[----:B---3--:R-:W-:Y:S01]  /*a58e0*/  SEL R0, RZ, 0x4, P1 ;  /* 0x00000004ff007807 */ /* 0x008fe20000800000 */
[----:B------:R-:W-:-:S03]  /*a58f0*/  IMAD.MOV.U32 R36, RZ, RZ, R4 ;  /* 0x000000ffff247224 */ /* 0x000fc600078e0004 */
[----:B------:R-:W-:-:S04]  /*a5900*/  SEL R0, R0, RZ, !P0 ;  /* 0x000000ff00007207 */ /* 0x000fc80004000000 */
[----:B------:R-:W-:Y:S02]  /*a5910*/  ISETP.NE.U32.AND P1, PT, R0, RZ, PT ;  /* 0x000000ff0000720c */ /* 0x000fe40003f25070 */
[----:B------:R-:W-:-:S05]  /*a5920*/  MOV R0, UR5 ;  /* 0x0000000500007c02 */ /* 0x000fca0008000f00 */
[----:B------:R-:W-:Y:S01]  /*a5930*/  IMAD R0, R0, 0x20000, R208 ;  /* 0x0002000000007824 */ /* 0x000fe200078e02d0 */
[----:B------:R-:W-:Y:S02]  /*a5940*/  LOP3.LUT R6, R6, 0x60, RZ, 0xfc, !PT ;  /* 0x0000006006067812 */ /* 0x000fe400078efcff */
[----:B--2---:R-:W-:-:S05]  /*a5950*/  IADD3.X R5, R5, UR6, RZ, P2, !PT ;  /* 0x0000000605057c10 */ /* 0x004fca00097fe4ff */
[----:B------:R2:W-:Y:S04]  /*a5960*/  STL [R1+0x1c64], R5 ;  /* 0x001c640501007387 */ /* 0x0005e80000100800 */
[----:B-1----:R-:W3:Y:S04]  /*a5970*/  LDL.LU R4, [R1+0x1c80] ;  /* 0x001c800001047983 */ /* 0x002ee80000300800 */
[----:B------:R-:W3:Y:S04]  /*a5980*/  LDL.LU R9, [R1+0x1d68] ;  /* 0x001d680001097983 */ /* 0x000ee80000300800 */
[----:B------:R-:W3:Y:S04]  /*a5990*/  LDL.LU R12, [R1+0x1c7c] ;  /* 0x001c7c00010c7983 */ /* 0x000ee80000300800 */
[----:B------:R-:W3:Y:S01]  /*a59a0*/  LDL.LU R14, [R1+0x1d64] ;  /* 0x001d6400010e7983 */ /* 0x000ee20000300800 */
[----:B------:R-:W-:-:S02]  /*a59b0*/  MOV R37, R5 ;  /* 0x0000000500257202 */ /* 0x000fc40000000f00 */
[----:B--2---:R-:W-:Y:S01]  /*a59c0*/  LOP3.LUT R5, R80, 0x20, RZ, 0xfc, !PT ;  /* 0x0000002050057812 */ /* 0x004fe200078efcff */
[----:B------:R-:W2:Y:S03]  /*a59d0*/  LDL.LU R8, [R1+0x1d70] ;  /* 0x001d700001087983 */ /* 0x000ea60000300800 */
[----:B------:R-:W-:Y:S01]  /*a59e0*/  ISETP.GE.AND P2, PT, R5, R3, PT ;  /* 0x000000030500720c */ /* 0x000fe20003f46270 */
[----:B------:R1:W-:Y:S01]  /*a59f0*/  LDGSTS.E [R0], [R36.64], P1 ;  /* 0x0000000024007fae */ /* 0x0003e20008921848 */
[----:B------:R-:W-:-:S04]  /*a5a00*/  LOP3.LUT R5, R81, 0x40, RZ, 0xfc, !PT ;  /* 0x0000004051057812 */ /* 0x000fc800078efcff */
[----:B------:R-:W-:Y:S02]  /*a5a10*/  ISETP.GE.AND P3, PT, R5, R3, PT ;  /* 0x000000030500720c */ /* 0x000fe40003f66270 */
[----:B------:R-:W2:Y:S01]  /*a5a20*/  LDL.LU R5, [R1+0x1d78] ;  /* 0x001d780001057983 */ /* 0x000ea20000300800 */
[----:B-1----:R-:W-:Y:S02]  /*a5a30*/  SEL R36, RZ, 0x4, P2 ;  /* 0x00000004ff247807 */ /* 0x002fe40001000000 */
[----:B----4-:R-:W-:Y:S02]  /*a5a40*/  IADD3 R7, P4, R7, UR7, RZ ;  /* 0x0000000707077c10 */ /* 0x010fe4000ff9e0ff */
[----:B------:R-:W-:-:S03]  /*a5a50*/  SEL R36, R36, RZ, !P0 ;  /* 0x000000ff24247207 */ /* 0x000fc60004000000 */
[----:B------:R-:W-:Y:S01]  /*a5a60*/  STL [R1+0x1c70], R7 ;  /* 0x001c700701007387 */ /* 0x000fe20000100800 */
[----:B------:R-:W-:Y:S02]  /*a5a70*/  ISETP.NE.U32.AND P2, PT, R36, RZ, PT ;  /* 0x000000ff2400720c */ /* 0x000fe40003f45070 */
[----:B------:R-:W-:-:S04]  /*a5a80*/  SEL R36, RZ, 0x4, P3 ;  /* 0x00000004ff247807 */ /* 0x000fc80001800000 */
[----:B------:R-:W-:-:S04]  /*a5a90*/  SEL R36, R36, RZ, !P0 ;  /* 0x000000ff24247207 */ /* 0x000fc80004000000 */
[----:B------:R-:W-:Y:S01]  /*a5aa0*/  ISETP.NE.U32.AND P3, PT, R36, RZ, PT ;  /* 0x000000ff2400720c */ /* 0x000fe20003f65070 */
[----:B------:R-:W-:Y:S01]  /*a5ab0*/  IMAD.MOV.U32 R36, RZ, RZ, R7 ;  /* 0x000000ffff247224 */ /* 0x000fe200078e0007 */
[----:B------:R-:W-:-:S05]  /*a5ac0*/  IADD3.X R11, R11, UR6, RZ, P4, !PT ;  /* 0x000000060b0b7c10 */ /* 0x000fca000a7fe4ff */
[----:B------:R1:W-:Y:S01]  /*a5ad0*/  STL [R1+0x1c6c], R11 ;  /* 0x001c6c0b01007387 */ /* 0x0003e20000100800 */
[----:B------:R-:W-:-:S03]  /*a5ae0*/  ISETP.GE.AND P4, PT, R6, R3, PT ;  /* 0x000000030600720c */ /* 0x000fc60003f86270 */
[----:B------:R-:W2:Y:S04]  /*a5af0*/  LDL.LU R10, [R1+0x1d6c] ;  /* 0x001d6c00010a7983 */ /* 0x000ea80000300800 */
[----:B------:R-:W2:Y:S01]  /*a5b00*/  LDL.LU R6, [R1+0x1d74] ;  /* 0x001d740001067983 */ /* 0x000ea20000300800 */
[----:B------:R-:W-:Y:S01]  /*a5b10*/  IADD3 R13, P5, R13, UR7, RZ ;  /* 0x000000070d0d7c10 */ /* 0x000fe2000ffbe0ff */
[----:B------:R-:W-:Y:S01]  /*a5b20*/  IMAD.MOV.U32 R37, RZ, RZ, R11 ;  /* 0x000000ffff257224 */ /* 0x000fe200078e000b */
[----:B------:R-:W-:Y:S01]  /*a5b30*/  SEL R3, RZ, 0x4, P4 ;  /* 0x00000004ff037807 */ /* 0x000fe20002000000 */
[----:B-1----:R-:W2:Y:S01]  /*a5b40*/  LDL.LU R11, [R1+0x1d80] ;  /* 0x001d8000010b7983 */ /* 0x002ea20000300800 */
[----:B------:R-:W-:-:S03]  /*a5b50*/  IADD3.X R15, R15, UR6, RZ, P5, !PT ;  /* 0x000000060f0f7c10 */ /* 0x000fc6000affe4ff */
[----:B------:R-:W2:Y:S01]  /*a5b60*/  LDL.LU R7, [R1+0x1e68] ;  /* 0x001e680001077983 */ /* 0x000ea20000300800 */
[----:B------:R-:W-:-:S03]  /*a5b70*/  SEL R3, R3, RZ, !P0 ;  /* 0x000000ff03037207 */ /* 0x000fc60004000000 */
[----:B------:R1:W-:Y:S04]  /*a5b80*/  LDGSTS.E [R0+0x80], [R36.64], P2 ;  /* 0x0008000024007fae */ /* 0x0003e80009121848 */
[----:B------:R1:W-:Y:S04]  /*a5b90*/  STL [R1+0x1c78], R13 ;  /* 0x001c780d01007387 */ /* 0x0003e80000100800 */
[----:B------:R-:W-:Y:S01]  /*a5ba0*/  STL [R1+0x1c74], R15 ;  /* 0x001c740f01007387 */ /* 0x000fe20000100800 */
[----:B-1----:R-:W-:-:S03]  /*a5bb0*/  MOV R36, R13 ;  /* 0x0000000d00247202 */ /* 0x002fc60000000f00 */
[----:B------:R-:W2:Y:S01]  /*a5bc0*/  LDL.LU R13, [R1+0x1d7c] ;  /* 0x001d7c00010d7983 */ /* 0x000ea20000300800 */
[----:B------:R-:W-:-:S03]  /*a5bd0*/  ISETP.NE.U32.AND P0, PT, R3, RZ, PT ;  /* 0x000000ff0300720c */ /* 0x000fc60003f05070 */
[----:B------:R-:W2:Y:S01]  /*a5be0*/  LDL.LU R3, [R1+0x1e64] ;  /* 0x001e640001037983 */ /* 0x000ea20000300800 */
[----:B------:R-:W-:-:S05]  /*a5bf0*/  IMAD.MOV.U32 R37, RZ, RZ, R15 ;  /* 0x000000ffff257224 */ /* 0x000fca00078e000f */
[----:B------:R1:W-:Y:S01]  /*a5c00*/  LDGSTS.E [R0+0x100], [R36.64], P3 ;  /* 0x0010000024007fae */ /* 0x0003e20009921848 */
[----:B---3--:R-:W-:Y:S02]  /*a5c10*/  IADD3 R4, P4, R4, UR7, RZ ;  /* 0x0000000704047c10 */ /* 0x008fe4000ff9e0ff */
[----:B------:R-:W-:Y:S02]  /*a5c20*/  IADD3 R9, P5, R9, UR7, RZ ;  /* 0x0000000709097c10 */ /* 0x000fe4000ffbe0ff */
[----:B------:R-:W-:Y:S01]  /*a5c30*/  IADD3.X R12, R12, UR6, RZ, P4, !PT ;  /* 0x000000060c0c7c10 */ /* 0x000fe2000a7fe4ff */
[----:B------:R-:W-:Y:S01]  /*a5c40*/  STL [R1+0x1c80], R4 ;  /* 0x001c800401007387 */ /* 0x000fe20000100800 */
[----:B-1----:R-:W-:Y:S01]  /*a5c50*/  IMAD.MOV.U32 R36, RZ, RZ, R4 ;  /* 0x000000ffff247224 */ /* 0x002fe200078e0004 */
[----:B------:R-:W-:Y:S02]  /*a5c60*/  IADD3.X R14, R14, UR6, RZ, P5, !PT ;  /* 0x000000060e0e7c10 */ /* 0x000fe4000affe4ff */
[----:B------:R1:W-:Y:S01]  /*a5c70*/  STL [R1+0x1c7c], R12 ;  /* 0x001c7c0c01007387 */ /* 0x0003e20000100800 */
[----:B------:R-:W-:-:S03]  /*a5c80*/  MOV R37, R12 ;  /* 0x0000000c00257202 */ /* 0x000fc60000000f00 */
[----:B------:R-:W-:Y:S04]  /*a5c90*/  STL [R1+0x1d68], R9 ;  /* 0x001d680901007387 */ /* 0x000fe80000100800 */
[----:B------:R3:W-:Y:S04]  /*a5ca0*/  LDGSTS.E [R0+0x180], [R36.64], P0 ;  /* 0x0018000024007fae */ /* 0x0007e80008121848 */
[----:B-1----:R-:W4:Y:S04]  /*a5cb0*/  LDL.LU R12, [R1+0x1e70] ;  /* 0x001e7000010c7983 */ /* 0x002f280000300800 */
[----:B------:R1:W-:Y:S04]  /*a5cc0*/  STL [R1+0x1d64], R14 ;  /* 0x001d640e01007387 */ /* 0x0003e80000100800 */
[----:B------:R-:W4:Y:S01]  /*a5cd0*/  LDL.LU R4, [R1+0x1e78] ;  /* 0x001e780001047983 */ /* 0x000f220000300800 */
[----:B---3--:R-:W-:-:S03]  /*a5ce0*/  IMAD.MOV.U32 R37, RZ, RZ, R14 ;  /* 0x000000ffff257224 */ /* 0x008fc600078e000e */
[----:B-1----:R-:W3:Y:S01]  /*a5cf0*/  LDL.LU R14, [R1+0x1e6c] ;  /* 0x001e6c00010e7983 */ /* 0x002ee20000300800 */
[----:B------:R-:W-:-:S03]  /*a5d00*/  IMAD.MOV.U32 R36, RZ, RZ, R9 ;  /* 0x000000ffff247224 */ /* 0x000fc600078e0009 */
[----:B------:R-:W3:Y:S01]  /*a5d10*/  LDL.LU R9, [R1+0x1e74] ;  /* 0x001e740001097983 */ /* 0x000ee20000300800 */
[----:B--2---:R-:W-:Y:S02]  /*a5d20*/  IADD3 R8, P4, R8, UR7, RZ ;  /* 0x0000000708087c10 */ /* 0x004fe4000ff9e0ff */
[----:B------:R-:W-:Y:S01]  /*a5d30*/  IADD3 R5, P5, R5, UR7, RZ ;  /* 0x0000000705057c10 */ /* 0x000fe2000ffbe0ff */
[----:B------:R1:W-:Y:S04]  /*a5d40*/  LDGSTS.E [R0+0x1000], [R36.64], P1 ;  /* 0x0100000024007fae */ /* 0x0003e80008921848 */
[----:B------:R2:W-:Y:S01]  /*a5d50*/  STL [R1+0x1d70], R8 ;  /* 0x001d700801007387 */ /* 0x0005e20000100800 */
[----:B-1----:R-:W-:Y:S02]  /*a5d60*/  MOV R36, R8 ;  /* 0x0000000800247202 */ /* 0x002fe40000000f00 */
[----:B------:R-:W-:-:S02]  /*a5d70*/  IADD3.X R10, R10, UR6, RZ, P4, !PT ;  /* 0x000000060a0a7c10 */ /* 0x000fc4000a7fe4ff */
[----:B------:R-:W-:-:S03]  /*a5d80*/  IADD3.X R6, R6, UR6, RZ, P5, !PT ;  /* 0x0000000606067c10 */ /* 0x000fc6000affe4ff */
[----:B------:R1:W-:Y:S04]  /*a5d90*/  STL [R1+0x1d6c], R10 ;  /* 0x001d6c0a01007387 */ /* 0x0003e80000100800 */
[----:B------:R1:W-:Y:S01]  /*a5da0*/  STL [R1+0x1d78], R5 ;  /* 0x001d780501007387 */ /* 0x0003e20000100800 */
[----:B------:R-:W-:-:S03]  /*a5db0*/  IMAD.MOV.U32 R37, RZ, RZ, R10 ;  /* 0x000000ffff257224 */ /* 0x000fc600078e000a */
[----:B--2---:R-:W2:Y:S04]  /*a5dc0*/  LDL.LU R8, [R1+0x1e80] ;  /* 0x001e800001087983 */ /* 0x004ea80000300800 */
[----:B------:R1:W-:Y:S01]  /*a5dd0*/  STL [R1+0x1d74], R6 ;  /* 0x001d740601007387 */ /* 0x0003e20000100800 */
[----:B------:R-:W-:-:S03]  /*a5de0*/  IADD3 R11, P4, R11, UR7, RZ ;  /* 0x000000070b0b7c10 */ /* 0x000fc6000ff9e0ff */
[----:B------:R-:W2:Y:S04]  /*a5df0*/  LDL.LU R15, [R1+0x1f68] ;  /* 0x001f6800010f7983 */ /* 0x000ea80000300800 */
[----:B-1----:R-:W2:Y:S01]  /*a5e00*/  LDL.LU R10, [R1+0x1e7c] ;  /* 0x001e7c00010a7983 */ /* 0x002ea20000300800 */
[----:B------:R-:W-:-:S03]  /*a5e10*/  IADD3 R7, P5, R7, UR7, RZ ;  /* 0x0000000707077c10 */ /* 0x000fc6000ffbe0ff */
[----:B------:R1:W-:Y:S01]  /*a5e20*/  LDGSTS.E [R0+0x1080], [R36.64], P2 ;  /* 0x0108000024007fae */ /* 0x0003e20009121848 */
[----:B------:R-:W-:-:S03]  /*a5e30*/  IADD3.X R13, R13, UR6, RZ, P4, !PT ;  /* 0x000000060d0d7c10 */ /* 0x000fc6000a7fe4ff */
[----:B------:R-:W2:Y:S01]  /*a5e40*/  LDL.LU R16, [R1+0x1f64] ;  /* 0x001f640001107983 */ /* 0x000ea20000300800 */
[----:B------:R-:W-:Y:S01]  /*a5e50*/  IADD3.X R3, R3, UR6, RZ, P5, !PT ;  /* 0x0000000603037c10 */ /* 0x000fe2000affe4ff */
[----:B-1----:R-:W-:Y:S01]  /*a5e60*/  IMAD.MOV.U32 R36, RZ, RZ, R5 ;  /* 0x000000ffff247224 */ /* 0x002fe200078e0005 */
[----:B------:R-:W-:Y:S01]  /*a5e70*/  MOV R37, R6 ;  /* 0x0000000600257202 */ /* 0x000fe20000000f00 */
[----:B------:R-:W2:Y:S04]  /*a5e80*/  LDL.LU R5, [R1+0x1f70] ;  /* 0x001f700001057983 */ /* 0x000ea80000300800 */
[----:B------:R-:W2:Y:S04]  /*a5e90*/  LDL.LU R6, [R1+0x1f78] ;  /* 0x001f780001067983 */ /* 0x000ea80000300800 */
[----:B------:R1:W-:Y:S04]  /*a5ea0*/  STL [R1+0x1d80], R11 ;  /* 0x001d800b01007387 */ /* 0x0003e80000100800 */
[----:B------:R1:W-:Y:S04]  /*a5eb0*/  LDGSTS.E [R0+0x1100], [R36.64], P3 ;  /* 0x0110000024007fae */ /* 0x0003e80009921848 */
[----:B------:R1:W-:Y:S04]  /*a5ec0*/  STL [R1+0x1d7c], R13 ;  /* 0x001d7c0d01007387 */ /* 0x0003e80000100800 */
[----:B------:R-:W-:Y:S01]  /*a5ed0*/  STL [R1+0x1e68], R7 ;  /* 0x001e680701007387 */ /* 0x000fe20000100800 */
[----:B-1----:R-:W-:-:S03]  /*a5ee0*/  IMAD.MOV.U32 R36, RZ, RZ, R11 ;  /* 0x000000ffff247224 */ /* 0x002fc600078e000b */
[----:B------:R-:W2:Y:S01]  /*a5ef0*/  LDL.LU R11, [R1+0x1f6c] ;  /* 0x001f6c00010b7983 */ /* 0x000ea20000300800 */
[----:B------:R-:W-:-:S03]  /*a5f00*/  IMAD.MOV.U32 R37, RZ, RZ, R13 ;  /* 0x000000ffff257224 */ /* 0x000fc600078e000d */
[----:B------:R1:W-:Y:S04]  /*a5f10*/  STL [R1+0x1e64], R3 ;  /* 0x001e640301007387 */ /* 0x0003e80000100800 */
[----:B------:R-:W2:Y:S04]  /*a5f20*/  LDL.LU R13, [R1+0x1f74] ;  /* 0x001f7400010d7983 */ /* 0x000ea80000300800 */
[----:B------:R1:W-:Y:S02]  /*a5f30*/  LDGSTS.E [R0+0x1180], [R36.64], P0 ;  /* 0x0118000024007fae */ /* 0x0003e40008121848 */
[----:B-1----:R-:W-:Y:S01]  /*a5f40*/  MOV R36, R7 ;  /* 0x0000000700247202 */ /* 0x002fe20000000f00 */
[----:B------:R-:W-:-:S02]  /*a5f50*/  IMAD.MOV.U32 R37, RZ, RZ, R3 ;  /* 0x000000ffff257224 */ /* 0x000fc400078e0003 */
[----:B------:R-:W2:Y:S04]  /*a5f60*/  LDL.LU R3, [R1+0x1f80] ;  /* 0x001f800001037983 */ /* 0x000ea80000300800 */
[----:B------:R-:W2:Y:S04]  /*a5f70*/  LDL.LU R7, [R1+0x2068] ;  /* 0x0020680001077983 */ /* 0x000ea80000300800 */
[----:B------:R1:W-:Y:S01]  /*a5f80*/  LDGSTS.E [R0+0x2000], [R36.64], P1 ;  /* 0x0200000024007fae */ /* 0x0003e20008921848 */
[----:B----4-:R-:W-:-:S05]  /*a5f90*/  IADD3 R12, P4, R12, UR7, RZ ;  /* 0x000000070c0c7c10 */ /* 0x010fca000ff9e0ff */
[----:B------:R4:W-:Y:S01]  /*a5fa0*/  STL [R1+0x1e70], R12 ;  /* 0x001e700c01007387 */ /* 0x0009e20000100800 */
[----:B------:R-:W-:Y:S02]  /*a5fb0*/  IADD3 R4, P5, R4, UR7, RZ ;  /* 0x0000000704047c10 */ /* 0x000fe4000ffbe0ff */
[----:B---3--:R-:W-:Y:S01]  /*a5fc0*/  IADD3.X R14, R14, UR6, RZ, P4, !PT ;  /* 0x000000060e0e7c10 */ /* 0x008fe2000a7fe4ff */
[----:B-1----:R-:W-:Y:S01]  /*a5fd0*/  IMAD.MOV.U32 R36, RZ, RZ, R12 ;  /* 0x000000ffff247224 */ /* 0x002fe200078e000c */
[----:B------:R-:W-:-:S03]  /*a5fe0*/  IADD3.X R9, R9, UR6, RZ, P5, !PT ;  /* 0x0000000609097c10 */ /* 0x000fc6000affe4ff */
[----:B------:R1:W-:Y:S04]  /*a5ff0*/  STL [R1+0x1e6c], R14 ;  /* 0x001e6c0e01007387 */ /* 0x0003e80000100800 */
[----:B------:R-:W-:Y:S01]  /*a6000*/  STL [R1+0x1e78], R4 ;  /* 0x001e780401007387 */ /* 0x000fe20000100800 */
[----:B------:R-:W-:-:S03]  /*a6010*/  MOV R37, R14 ;  /* 0x0000000e00257202 */ /* 0x000fc60000000f00 */
[----:B----4-:R-:W3:Y:S04]  /*a6020*/  LDL.LU R12, [R1+0x1f7c] ;  /* 0x001f7c00010c7983 */ /* 0x010ee80000300800 */
[----:B------:R4:W-:Y:S04]  /*a6030*/  STL [R1+0x1e74], R9 ;  /* 0x001e740901007387 */ /* 0x0009e80000100800 */
[----:B-1----:R-:W3:Y:S04]  /*a6040*/  LDL.LU R14, [R1+0x2064] ;  /* 0x00206400010e7983 */ /* 0x002ee80000300800 */
[----:B------:R1:W-:Y:S02]  /*a6050*/  LDGSTS.E [R0+0x2080], [R36.64], P2 ;  /* 0x0208000024007fae */ /* 0x0003e40009121848 */
[----:B-1----:R-:W-:-:S02]  /*a6060*/  IMAD.MOV.U32 R36, RZ, RZ, R4 ;  /* 0x000000ffff247224 */ /* 0x002fc400078e0004 */
[----:B------:R-:W-:Y:S02]  /*a6070*/  IMAD.MOV.U32 R37, RZ, RZ, R9 ;  /* 0x000000ffff257224 */ /* 0x000fe400078e0009 */
[----:B----4-:R-:W4:Y:S04]  /*a6080*/  LDL.LU R9, [R1+0x2070] ;  /* 0x0020700001097983 */ /* 0x010f280000300800 */
[----:B------:R-:W4:Y:S04]  /*a6090*/  LDL.LU R4, [R1+0x2078] ;  /* 0x0020780001047983 */ /* 0x000f280000300800 */
[----:B------:R1:W-:Y:S01]  /*a60a0*/  LDGSTS.E [R0+0x2100], [R36.64], P3 ;  /* 0x0210000024007fae */ /* 0x0003e20009921848 */
[----:B--2---:R-:W-:-:S05]  /*a60b0*/  IADD3 R8, P4, R8, UR7, RZ ;  /* 0x0000000708087c10 */ /* 0x004fca000ff9e0ff */
[----:B------:R-:W-:Y:S01]  /*a60c0*/  STL [R1+0x1e80], R8 ;  /* 0x001e800801007387 */ /* 0x000fe20000100800 */
[----:B------:R-:W-:Y:S02]  /*a60d0*/  IADD3 R15, P5, R15, UR7, RZ ;  /* 0x000000070f0f7c10 */ /* 0x000fe4000ffbe0ff */
[----:B------:R-:W-:Y:S02]  /*a60e0*/  IADD3.X R10, R10, UR6, RZ, P4, !PT ;  /* 0x000000060a0a7c10 */ /* 0x000fe4000a7fe4ff */
[----:B-1----:R-:W-:-:S03]  /*a60f0*/  MOV R36, R8 ;  /* 0x0000000800247202 */ /* 0x002fc60000000f00 */
[----:B------:R1:W-:Y:S01]  /*a6100*/  STL [R1+0x1e7c], R10 ;  /* 0x001e7c0a01007387 */ /* 0x0003e20000100800 */
[----:B------:R-:W-:Y:S01]  /*a6110*/  IMAD.MOV.U32 R37, RZ, RZ, R10 ;  /* 0x000000ffff257224 */ /* 0x000fe200078e000a */
[----:B------:R-:W-:Y:S02]  /*a6120*/  IADD3.X R16, R16, UR6, RZ, P5, !PT ;  /* 0x0000000610107c10 */ /* 0x000fe4000affe4ff */
[----:B------:R-:W-:Y:S04]  /*a6130*/  STL [R1+0x1f68], R15 ;  /* 0x001f680f01007387 */ /* 0x000fe80000100800 */
[----:B------:R2:W-:Y:S04]  /*a6140*/  LDGSTS.E [R0+0x2180], [R36.64], P0 ;  /* 0x0218000024007fae */ /* 0x0005e80008121848 */
[----:B-1----:R-:W4:Y:S01]  /*a6150*/  LDL.LU R10, [R1+0x206c] ;  /* 0x00206c00010a7983 */ /* 0x002f220000300800 */
[----:B------:R-:W-:-:S03]  /*a6160*/  IADD3 R5, P4, R5, UR7, RZ ;  /* 0x0000000705057c10 */ /* 0x000fc6000ff9e0ff */
[----:B------:R-:W-:Y:S01]  /*a6170*/  STL [R1+0x1f64], R16 ;  /* 0x001f641001007387 */ /* 0x000fe20000100800 */
[----:B------:R-:W-:-:S03]  /*a6180*/  IADD3 R6, P5, R6, UR7, RZ ;  /* 0x0000000706067c10 */ /* 0x000fc6000ffbe0ff */
[----:B------:R-:W4:Y:S01]  /*a6190*/  LDL.LU R8, [R1+0x2074] ;  /* 0x0020740001087983 */ /* 0x000f220000300800 */
[----:B--2---:R-:W-:Y:S01]  /*a61a0*/  IMAD.MOV.U32 R36, RZ, RZ, R15 ;  /* 0x000000ffff247224 */ /* 0x004fe200078e000f */
[----:B------:R-:W-:Y:S02]  /*a61b0*/  MOV R37, R16 ;  /* 0x0000001000257202 */ /* 0x000fe40000000f00 */
[----:B------:R-:W-:Y:S04]  /*a61c0*/  STL [R1+0x1f70], R5 ;  /* 0x001f700501007387 */ /* 0x000fe80000100800 */
[----:B------:R1:W-:Y:S01]  /*a61d0*/  LDGSTS.E [R0+0x3000], [R36.64], P1 ;  /* 0x0300000024007fae */ /* 0x0003e20008921848 */
[----:B------:R-:W-:Y:S01]  /*a61e0*/  IADD3.X R11, R11, UR6, RZ, P4, !PT ;  /* 0x000000060b0b7c10 */ /* 0x000fe2000a7fe4ff */
[----:B-1----:R-:W-:-:S04]  /*a61f0*/  IMAD.MOV.U32 R36, RZ, RZ, R5 ;  /* 0x000000ffff247224 */ /* 0x002fc800078e0005 */
[----:B------:R-:W-:Y:S01]  /*a6200*/  IMAD.MOV.U32 R37, RZ, RZ, R11 ;  /* 0x000000ffff257224 */ /* 0x000fe200078e000b */
[----:B------:R1:W-:Y:S01]  /*a6210*/  STL [R1+0x1f6c], R11 ;  /* 0x001f6c0b01007387 */ /* 0x0003e20000100800 */
[----:B------:R-:W-:-:S03]  /*a6220*/  IADD3.X R13, R13, UR6, RZ, P5, !PT ;  /* 0x000000060d0d7c10 */ /* 0x000fc6000affe4ff */
[----:B------:R-:W-:Y:S04]  /*a6230*/  STL [R1+0x1f78], R6 ;  /* 0x001f780601007387 */ /* 0x000fe80000100800 */
[----:B------:R2:W-:Y:S04]  /*a6240*/  LDGSTS.E [R0+0x3080], [R36.64], P2 ;  /* 0x0308000024007fae */ /* 0x0005e80009121848 */
[----:B-1----:R-:W4:Y:S04]  /*a6250*/  LDL.LU R11, [R1+0x2080] ;  /* 0x00208000010b7983 */ /* 0x002f280000300800 */
[----:B------:R1:W-:Y:S04]  /*a6260*/  STL [R1+0x1f74], R13 ;  /* 0x001f740d01007387 */ /* 0x0003e80000100800 */
[----:B------:R-:W4:Y:S01]  /*a6270*/  LDL.LU R5, [R1+0x2168] ;  /* 0x0021680001057983 */ /* 0x000f220000300800 */
[----:B--2---:R-:W-:-:S03]  /*a6280*/  IMAD.MOV.U32 R37, RZ, RZ, R13 ;  /* 0x000000ffff257224 */ /* 0x004fc600078e000d */
[----:B-1----:R-:W4:Y:S01]  /*a6290*/  LDL.LU R13, [R1+0x207c] ;  /* 0x00207c00010d7983 */ /* 0x002f220000300800 */
[----:B------:R-:W-:-:S03]  /*a62a0*/  MOV R36, R6 ;  /* 0x0000000600247202 */ /* 0x000fc60000000f00 */
[----:B------:R-:W4:Y:S01]  /*a62b0*/  LDL.LU R6, [R1+0x2164] ;  /* 0x0021640001067983 */ /* 0x000f220000300800 */
[----:B------:R-:W-:Y:S02]  /*a62c0*/  IADD3 R3, P4, R3, UR7, RZ ;  /* 0x0000000703037c10 */ /* 0x000fe4000ff9e0ff */
[----:B------:R-:W-:Y:S01]  /*a62d0*/  IADD3 R7, P5, R7, UR7, RZ ;  /* 0x0000000707077c10 */ /* 0x000fe2000ffbe0ff */
[----:B------:R1:W-:Y:S04]  /*a62e0*/  LDGSTS.E [R0+0x3100], [R36.64], P3 ;  /* 0x0310000024007fae */ /* 0x0003e80009921848 */
[----:B------:R-:W-:Y:S01]  /*a62f0*/  STL [R1+0x1f80], R3 ;  /* 0x001f800301007387 */ /* 0x000fe20000100800 */
[----:B-1----:R-:W-:Y:S01]  /*a6300*/  IMAD.MOV.U32 R36, RZ, RZ, R3 ;  /* 0x000000ffff247224 */ /* 0x002fe200078e0003 */
[----:B---3--:R-:W-:-:S04]  /*a6310*/  IADD3.X R12, R12, UR6, RZ, P4, !PT ;  /* 0x000000060c0c7c10 */ /* 0x008fc8000a7fe4ff */
[----:B------:R-:W-:Y:S01]  /*a6320*/  MOV R37, R12 ;  /* 0x0000000c00257202 */ /* 0x000fe20000000f00 */
[----:B------:R1:W-:Y:S01]  /*a6330*/  STL [R1+0x1f7c], R12 ;  /* 0x001f7c0c01007387 */ /* 0x0003e20000100800 */
[----:B------:R-:W-:-:S03]  /*a6340*/  IADD3.X R14, R14, UR6, RZ, P5, !PT ;  /* 0x000000060e0e7c10 */ /* 0x000fc6000affe4ff */
[----:B------:R-:W-:Y:S04]  /*a6350*/  STL [R1+0x2068], R7 ;  /* 0x0020680701007387 */ /* 0x000fe80000100800 */
[----:B------:R3:W-:Y:S04]  /*a6360*/  LDGSTS.E [R0+0x3180], [R36.64], P0 ;  /* 0x0318000024007fae */ /* 0x0007e80008121848 */
[----:B-1----:R-:W2:Y:S04]  /*a6370*/  LDL.LU R12, [R1+0x2170] ;  /* 0x00217000010c7983 */ /* 0x002ea80000300800 */
[----:B------:R1:W-:Y:S04]  /*a6380*/  STL [R1+0x2064], R14 ;  /* 0x0020640e01007387 */ /* 0x0003e80000100800 */
[----:B------:R-:W2:Y:S01]  /*a6390*/  LDL.LU R3, [R1+0x2178] ;  /* 0x0021780001037983 */ /* 0x000ea20000300800 */
[----:B---3--:R-:W-:-:S03]  /*a63a0*/  IMAD.MOV.U32 R37, RZ, RZ, R14 ;  /* 0x000000ffff257224 */ /* 0x008fc600078e000e */
[----:B-1----:R-:W3:Y:S01]  /*a63b0*/  LDL.LU R14, [R1+0x216c] ;  /* 0x00216c00010e7983 */ /* 0x002ee20000300800 */
[----:B------:R-:W-:-:S03]  /*a63c0*/  IMAD.MOV.U32 R36, RZ, RZ, R7 ;  /* 0x000000ffff247224 */ /* 0x000fc600078e0007 */
[----:B------:R-:W3:Y:S01]  /*a63d0*/  LDL.LU R7, [R1+0x2174] ;  /* 0x0021740001077983 */ /* 0x000ee20000300800 */
[----:B----4-:R-:W-:Y:S02]  /*a63e0*/  IADD3 R9, P4, R9, UR7, RZ ;  /* 0x0000000709097c10 */ /* 0x010fe4000ff9e0ff */
[----:B------:R-:W-:Y:S01]  /*a63f0*/  IADD3 R4, P5, R4, UR7, RZ ;  /* 0x0000000704047c10 */ /* 0x000fe2000ffbe0ff */
[----:B------:R1:W-:Y:S04]  /*a6400*/  LDGSTS.E [R0+0x4000], [R36.64], P1 ;  /* 0x0400000024007fae */ /* 0x0003e80008921848 */
[----:B------:R4:W-:Y:S01]  /*a6410*/  STL [R1+0x2070], R9 ;  /* 0x0020700901007387 */ /* 0x0009e20000100800 */
[----:B-1----:R-:W-:Y:S02]  /*a6420*/  MOV R36, R9 ;  /* 0x0000000900247202 */ /* 0x002fe40000000f00 */
[----:B------:R-:W-:-:S05]  /*a6430*/  IADD3.X R10, R10, UR6, RZ, P4, !PT ;  /* 0x000000060a0a7c10 */ /* 0x000fca000a7fe4ff */
[----:B------:R1:W-:Y:S01]  /*a6440*/  STL [R1+0x206c], R10 ;  /* 0x00206c0a01007387 */ /* 0x0003e20000100800 */
[----:B------:R-:W-:-:S03]  /*a6450*/  IADD3.X R8, R8, UR6, RZ, P5, !PT ;  /* 0x0000000608087c10 */ /* 0x000fc6000affe4ff */
[----:B------:R1:W-:Y:S01]  /*a6460*/  STL [R1+0x2078], R4 ;  /* 0x0020780401007387 */ /* 0x0003e20000100800 */
[----:B------:R-:W-:-:S03]  /*a6470*/  IMAD.MOV.U32 R37, RZ, RZ, R10 ;  /* 0x000000ffff257224 */ /* 0x000fc600078e000a */
[----:B----4-:R-:W4:Y:S04]  /*a6480*/  LDL.LU R9, [R1+0x2180] ;  /* 0x0021800001097983 */ /* 0x010f280000300800 */
[----:B------:R1:W-:Y:S04]  /*a6490*/  STL [R1+0x2074], R8 ;  /* 0x0020740801007387 */ /* 0x0003e80000100800 */
[----:B------:R-:W4:Y:S04]  /*a64a0*/  LDL.LU R15, [R1+0x2268] ;  /* 0x00226800010f7983 */ /* 0x000f280000300800 */
[----:B-1----:R-:W4:Y:S04]  /*a64b0*/  LDL.LU R10, [R1+0x217c] ;  /* 0x00217c00010a7983 */ /* 0x002f280000300800 */
[----:B------:R-:W4:Y:S04]  /*a64c0*/  LDL.LU R16, [R1+0x2264] ;  /* 0x0022640001107983 */ /* 0x000f280000300800 */
[----:B------:R1:W-:Y:S01]  /*a64d0*/  LDGSTS.E [R0+0x4080], [R36.64], P2 ;  /* 0x0408000024007fae */ /* 0x0003e20009121848 */
[----:B------:R-:W-:Y:S01]  /*a64e0*/  IADD3 R11, P4, R11, UR7, RZ ;  /* 0x000000070b0b7c10 */ /* 0x000fe2000ff9e0ff */
[----:B-1----:R-:W-:Y:S01]  /*a64f0*/  IMAD.MOV.U32 R36, RZ, RZ, R4 ;  /* 0x000000ffff247224 */ /* 0x002fe200078e0004 */
[----:B------:R-:W-:Y:S01]  /*a6500*/  MOV R37, R8 ;  /* 0x0000000800257202 */ /* 0x000fe20000000f00 */
[----:B------:R-:W4:Y:S04]  /*a6510*/  LDL.LU R4, [R1+0x2270] ;  /* 0x0022700001047983 */ /* 0x000f280000300800 */
[----:B------:R-:W4:Y:S01]  /*a6520*/  LDL.LU R8, [R1+0x2278] ;  /* 0x0022780001087983 */ /* 0x000f220000300800 */
[----:B------:R-:W-:-:S02]  /*a6530*/  IADD3 R5, P5, R5, UR7, RZ ;  /* 0x0000000705057c10 */ /* 0x000fc4000ffbe0ff */
[----:B------:R-:W-:Y:S01]  /*a6540*/  IADD3.X R13, R13, UR6, RZ, P4, !PT ;  /* 0x000000060d0d7c10 */ /* 0x000fe2000a7fe4ff */
[----:B------:R1:W-:Y:S01]  /*a6550*/  STL [R1+0x2080], R11 ;  /* 0x0020800b01007387 */ /* 0x0003e20000100800 */
[----:B------:R-:W-:-:S03]  /*a6560*/  IADD3.X R6, R6, UR6, RZ, P5, !PT ;  /* 0x0000000606067c10 */ /* 0x000fc6000affe4ff */
[----:B------:R1:W-:Y:S04]  /*a6570*/  LDGSTS.E [R0+0x4100], [R36.64], P3 ;  /* 0x0410000024007fae */ /* 0x0003e80009921848 */
[----:B------:R1:W-:Y:S04]  /*a6580*/  STL [R1+0x207c], R13 ;  /* 0x00207c0d01007387 */ /* 0x0003e80000100800 */
[----:B------:R1:W-:Y:S02]  /*a6590*/  STL [R1+0x2168], R5 ;  /* 0x0021680501007387 */ /* 0x0003e40000100800 */
[----:B-1----:R-:W-:-:S02]  /*a65a0*/  IMAD.MOV.U32 R36, RZ, RZ, R11 ;  /* 0x000000ffff247224 */ /* 0x002fc400078e000b */
[----:B------:R-:W4:Y:S01]  /*a65b0*/  LDL.LU R11, [R1+0x226c] ;  /* 0x00226c00010b7983 */ /* 0x000f220000300800 */
[----:B------:R-:W-:-:S03]  /*a65c0*/  IMAD.MOV.U32 R37, RZ, RZ, R13 ;  /* 0x000000ffff257224 */ /* 0x000fc600078e000d */
[----:B------:R1:W-:Y:S04]  /*a65d0*/  STL [R1+0x2164], R6 ;  /* 0x0021640601007387 */ /* 0x0003e80000100800 */
[----:B------:R-:W4:Y:S04]  /*a65e0*/  LDL.LU R13, [R1+0x2274] ;  /* 0x00227400010d7983 */ /* 0x000f280000300800 */
[----:B------:R1:W-:Y:S02]  /*a65f0*/  LDGSTS.E [R0+0x4180], [R36.64], P0 ;  /* 0x0418000024007fae */ /* 0x0003e40008121848 */
[----:B-1----:R-:W-:Y:S01]  /*a6600*/  MOV R36, R5 ;  /* 0x0000000500247202 */ /* 0x002fe20000000f00 */
[----:B------:R-:W-:Y:S01]  /*a6610*/  IMAD.MOV.U32 R37, RZ, RZ, R6 ;  /* 0x000000ffff257224 */ /* 0x000fe200078e0006 */
[----:B------:R-:W4:Y:S04]  /*a6620*/  LDL.LU R5, [R1+0x2280] ;  /* 0x0022800001057983 */ /* 0x000f280000300800 */
[----:B------:R-:W4:Y:S04]  /*a6630*/  LDL.LU R6, [R1+0x2368] ;  /* 0x0023680001067983 */ /* 0x000f280000300800 */
[----:B------:R1:W-:Y:S01]  /*a6640*/  LDGSTS.E [R0+0x5000], [R36.64], P1 ;  /* 0x0500000024007fae */ /* 0x0003e20008921848 */
[----:B--2---:R-:W-:-:S05]  /*a6650*/  IADD3 R12, P4, R12, UR7, RZ ;  /* 0x000000070c0c7c10 */ /* 0x004fca000ff9e0ff */
        /* <DEDUP_REMOVED lines=8> */
[----:B--2---:R-:W2:Y:S04]  /*a66e0*/  LDL.LU R12, [R1+0x227c] ;  /* 0x00227c00010c7983 */ /* 0x004ea80000300800 */
[----:B------:R3:W-:Y:S04]  /*a66f0*/  STL [R1+0x2174], R7 ;  /* 0x0021740701007387 */ /* 0x0007e80000100800 */
[----:B-1----:R-:W2:Y:S04]  /*a6700*/  LDL.LU R14, [R1+0x2364] ;  /* 0x00236400010e7983 */ /* 0x002ea80000300800 */
[----:B------:R1:W-:Y:S02]  /*a6710*/  LDGSTS.E [R0+0x5080], [R36.64], P2 ;  /* 0x0508000024007fae */ /* 0x0003e40009121848 */
[----:B-1----:R-:W-:-:S02]  /*a6720*/  IMAD.MOV.U32 R36, RZ, RZ, R3 ;  /* 0x000000ffff247224 */ /* 0x002fc400078e0003 */
[----:B------:R-:W-:Y:S02]  /*a6730*/  IMAD.MOV.U32 R37, RZ, RZ, R7 ;  /* 0x000000ffff257224 */ /* 0x000fe400078e0007 */
[----:B---3--:R-:W3:Y:S04]  /*a6740*/  LDL.LU R7, [R1+0x2370] ;  /* 0x0023700001077983 */ /* 0x008ee80000300800 */
[----:B------:R-:W3:Y:S04]  /*a6750*/  LDL.LU R3, [R1+0x2378] ;  /* 0x0023780001037983 */ /* 0x000ee80000300800 */
[----:B------:R1:W-:Y:S01]  /*a6760*/  LDGSTS.E [R0+0x5100], [R36.64], P3 ;  /* 0x0510000024007fae */ /* 0x0003e20009921848 */
[----:B----4-:R-:W-:-:S05]  /*a6770*/  IADD3 R9, P4, R9, UR7, RZ ;  /* 0x0000000709097c10 */ /* 0x010fca000ff9e0ff */
[----:B------:R-:W-:Y:S01]  /*a6780*/  STL [R1+0x2180], R9 ;  /* 0x0021800901007387 */ /* 0x000fe20000100800 */
[----:B------:R-:W-:Y:S02]  /*a6790*/  IADD3 R15, P5, R15, UR7, RZ ;  /* 0x000000070f0f7c10 */ /* 0x000fe4000ffbe0ff */
[----:B------:R-:W-:Y:S02]  /*a67a0*/  IADD3.X R10, R10, UR6, RZ, P4, !PT ;  /* 0x000000060a0a7c10 */ /* 0x000fe4000a7fe4ff */
[----:B-1----:R-:W-:Y:S02]  /*a67b0*/  MOV R36, R9 ;  /* 0x0000000900247202 */ /* 0x002fe40000000f00 */
[----:B------:R-:W-:Y:S01]  /*a67c0*/  IADD3.X R16, R16, UR6, RZ, P5, !PT ;  /* 0x0000000610107c10 */ /* 0x000fe2000affe4ff */
[----:B------:R1:W-:Y:S01]  /*a67d0*/  STL [R1+0x217c], R10 ;  /* 0x00217c0a01007387 */ /* 0x0003e20000100800 */
[----:B------:R-:W-:-:S03]  /*a67e0*/  IMAD.MOV.U32 R37, RZ, RZ, R10 ;  /* 0x000000ffff257224 */ /* 0x000fc600078e000a */
[----:B------:R-:W-:Y:S04]  /*a67f0*/  STL [R1+0x2268], R15 ;  /* 0x0022680f01007387 */ /* 0x000fe80000100800 */
[----:B------:R4:W-:Y:S04]  /*a6800*/  LDGSTS.E [R0+0x5180], [R36.64], P0 ;  /* 0x0518000024007fae */ /* 0x0009e80008121848 */
[----:B-1----:R-:W3:Y:S04]  /*a6810*/  LDL.LU R10, [R1+0x236c] ;  /* 0x00236c00010a7983 */ /* 0x002ee80000300800 */
[----:B------:R-:W-:Y:S01]  /*a6820*/  STL [R1+0x2264], R16 ;  /* 0x0022641001007387 */ /* 0x000fe20000100800 */
[----:B------:R-:W-:-:S03]  /*a6830*/  IADD3 R4, P4, R4, UR7, RZ ;  /* 0x0000000704047c10 */ /* 0x000fc6000ff9e0ff */
[----:B------:R-:W3:Y:S01]  /*a6840*/  LDL.LU R9, [R1+0x2374] ;  /* 0x0023740001097983 */ /* 0x000ee20000300800 */
[----:B----4-:R-:W-:Y:S01]  /*a6850*/  IMAD.MOV.U32 R36, RZ, RZ, R15 ;  /* 0x000000ffff247224 */ /* 0x010fe200078e000f */
[----:B------:R-:W-:Y:S02]  /*a6860*/  MOV R37, R16 ;  /* 0x0000001000257202 */ /* 0x000fe40000000f00 */
[----:B------:R-:W-:Y:S01]  /*a6870*/  IADD3 R8, P5, R8, UR7, RZ ;  /* 0x0000000708087c10 */ /* 0x000fe2000ffbe0ff */
[----:B------:R-:W-:Y:S04]  /*a6880*/  STL [R1+0x2270], R4 ;  /* 0x0022700401007387 */ /* 0x000fe80000100800 */
[----:B------:R1:W-:Y:S02]  /*a6890*/  LDGSTS.E [R0+0x6000], [R36.64], P1 ;  /* 0x0600000024007fae */ /* 0x0003e40008921848 */
[----:B-1----:R-:W-:Y:S01]  /*a68a0*/  IMAD.MOV.U32 R36, RZ, RZ, R4 ;  /* 0x000000ffff247224 */ /* 0x002fe200078e0004 */
[----:B------:R-:W-:-:S05]  /*a68b0*/  IADD3.X R11, R11, UR6, RZ, P4, !PT ;  /* 0x000000060b0b7c10 */ /* 0x000fca000a7fe4ff */
[----:B------:R-:W-:Y:S01]  /*a68c0*/  IMAD.MOV.U32 R37, RZ, RZ, R11 ;  /* 0x000000ffff257224 */ /* 0x000fe200078e000b */
[----:B------:R1:W-:Y:S01]  /*a68d0*/  STL [R1+0x226c], R11 ;  /* 0x00226c0b01007387 */ /* 0x0003e20000100800 */
[----:B------:R-:W-:-:S03]  /*a68e0*/  IADD3.X R13, R13, UR6, RZ, P5, !PT ;  /* 0x000000060d0d7c10 */ /* 0x000fc6000affe4ff */
[----:B------:R-:W-:Y:S04]  /*a68f0*/  STL [R1+0x2278], R8 ;  /* 0x0022780801007387 */ /* 0x000fe80000100800 */
[----:B------:R4:W-:Y:S04]  /*a6900*/  LDGSTS.E [R0+0x6080], [R36.64], P2 ;  /* 0x0608000024007fae */ /* 0x0009e80009121848 */
[----:B-1----:R-:W3:Y:S04]  /*a6910*/  LDL.LU R11, [R1+0x2380] ;  /* 0x00238000010b7983 */ /* 0x002ee80000300800 */
[----:B------:R1:W-:Y:S04]  /*a6920*/  STL [R1+0x2274], R13 ;  /* 0x0022740d01007387 */ /* 0x0003e80000100800 */
[----:B------:R-:W3:Y:S01]  /*a6930*/  LDL.LU R4, [R1+0x2468] ;  /* 0x0024680001047983 */ /* 0x000ee20000300800 */
[----:B----4-:R-:W-:-:S03]  /*a6940*/  IMAD.MOV.U32 R37, RZ, RZ, R13 ;  /* 0x000000ffff257224 */ /* 0x010fc600078e000d */
[----:B-1----:R-:W3:Y:S01]  /*a6950*/  LDL.LU R13, [R1+0x237c] ;  /* 0x00237c00010d7983 */ /* 0x002ee20000300800 */
[----:B------:R-:W-:-:S03]  /*a6960*/  MOV R36, R8 ;  /* 0x0000000800247202 */ /* 0x000fc60000000f00 */
[----:B------:R-:W3:Y:S01]  /*a6970*/  LDL.LU R8, [R1+0x2464] ;  /* 0x0024640001087983 */ /* 0x000ee20000300800 */
[----:B------:R-:W-:Y:S02]  /*a6980*/  IADD3 R5, P4, R5, UR7, RZ ;  /* 0x0000000705057c10 */ /* 0x000fe4000ff9e0ff */
[----:B------:R-:W-:Y:S01]  /*a6990*/  IADD3 R6, P5, R6, UR7, RZ ;  /* 0x0000000706067c10 */ /* 0x000fe2000ffbe0ff */
[----:B------:R1:W-:Y:S04]  /*a69a0*/  LDGSTS.E [R0+0x6100], [R36.64], P3 ;  /* 0x0610000024007fae */ /* 0x0003e80009921848 */
[----:B------:R-:W-:Y:S01]  /*a69b0*/  STL [R1+0x2280], R5 ;  /* 0x0022800501007387 */ /* 0x000fe20000100800 */
[----:B-1----:R-:W-:Y:S01]  /*a69c0*/  IMAD.MOV.U32 R36, RZ, RZ, R5 ;  /* 0x000000ffff247224 */ /* 0x002fe200078e0005 */
[----:B--2---:R-:W-:-:S04]  /*a69d0*/  IADD3.X R12, R12, UR6, RZ, P4, !PT ;  /* 0x000000060c0c7c10 */ /* 0x004fc8000a7fe4ff */
[----:B------:R-:W-:Y:S01]  /*a69e0*/  MOV R37, R12 ;  /* 0x0000000c00257202 */ /* 0x000fe20000000f00 */
        /* <DEDUP_REMOVED lines=8> */
[----:B-1----:R-:W2:Y:S01]  /*a6a70*/  LDL.LU R14, [R1+0x246c] ;  /* 0x00246c00010e7983 */ /* 0x002ea20000300800 */
[----:B------:R-:W-:-:S03]  /*a6a80*/  IMAD.MOV.U32 R36, RZ, RZ, R6 ;  /* 0x000000ffff247224 */ /* 0x000fc600078e0006 */
[----:B------:R-:W2:Y:S01]  /*a6a90*/  LDL.LU R6, [R1+0x2474] ;  /* 0x0024740001067983 */ /* 0x000ea20000300800 */
[----:B---3--:R-:W-:Y:S02]  /*a6aa0*/  IADD3 R7, P4, R7, UR7, RZ ;  /* 0x0000000707077c10 */ /* 0x008fe4000ff9e0ff */
        /* <DEDUP_REMOVED lines=9> */
[----:B---3--:R-:W3:Y:S04]  /*a6b40*/  LDL.LU R7, [R1+0x2480] ;  /* 0x0024800001077983 */ /* 0x008ee80000300800 */
[----:B------:R1:W-:Y:S04]  /*a6b50*/  STL [R1+0x2374], R9 ;  /* 0x0023740901007387 */ /* 0x0003e80000100800 */
[----:B------:R-:W3:Y:S04]  /*a6b60*/  LDL.LU R15, [R1+0x2568] ;  /* 0x00256800010f7983 */ /* 0x000ee80000300800 */
[----:B-1----:R-:W3:Y:S04]  /*a6b70*/  LDL.LU R10, [R1+0x247c] ;  /* 0x00247c00010a7983 */ /* 0x002ee80000300800 */
[----:B------:R-:W3:Y:S04]  /*a6b80*/  LDL.LU R16, [R1+0x2564] ;  /* 0x0025640001107983 */ /* 0x000ee80000300800 */
[----:B------:R1:W-:Y:S02]  /*a6b90*/  LDGSTS.E [R0+0x7080], [R36.64], P2 ;  /* 0x0708000024007fae */ /* 0x0003e40009121848 */
[----:B-1----:R-:W-:Y:S01]  /*a6ba0*/  IMAD.MOV.U32 R36, RZ, RZ, R3 ;  /* 0x000000ffff247224 */ /* 0x002fe200078e0003 */
[----:B------:R-:W-:Y:S01]  /*a6bb0*/  MOV R37, R9 ;  /* 0x0000000900257202 */ /* 0x000fe20000000f00 */
[----:B------:R-:W3:Y:S04]  /*a6bc0*/  LDL.LU R3, [R1+0x2570] ;  /* 0x0025700001037983 */ /* 0x000ee80000300800 */
[----:B------:R-:W3:Y:S01]  /*a6bd0*/  LDL.LU R9, [R1+0x2578] ;  /* 0x0025780001097983 */ /* 0x000ee20000300800 */
[----:B------:R-:W-:-:S03]  /*a6be0*/  IADD3 R11, P4, R11, UR7, RZ ;  /* 0x000000070b0b7c10 */ /* 0x000fc6000ff9e0ff */
[----:B------:R1:W-:Y:S04]  /*a6bf0*/  LDGSTS.E [R0+0x7100], [R36.64], P3 ;  /* 0x0710000024007fae */ /* 0x0003e80009921848 */
[----:B------:R1:W-:Y:S01]  /*a6c00*/  STL [R1+0x2380], R11 ;  /* 0x0023800b01007387 */ /* 0x0003e20000100800 */
[----:B------:R-:W-:Y:S02]  /*a6c10*/  IADD3 R4, P5, R4, UR7, RZ ;  /* 0x0000000704047c10 */ /* 0x000fe4000ffbe0ff */
[----:B------:R-:W-:Y:S01]  /*a6c20*/  IADD3.X R13, R13, UR6, RZ, P4, !PT ;  /* 0x000000060d0d7c10 */ /* 0x000fe2000a7fe4ff */
[----:B-1----:R-:W-:Y:S01]  /*a6c30*/  IMAD.MOV.U32 R36, RZ, RZ, R11 ;  /* 0x000000ffff247224 */ /* 0x002fe200078e000b */
[----:B------:R-:W-:-:S03]  /*a6c40*/  IADD3.X R8, R8, UR6, RZ, P5, !PT ;  /* 0x0000000608087c10 */ /* 0x000fc6000affe4ff */
[----:B------:R1:W-:Y:S04]  /*a6c50*/  STL [R1+0x237c], R13 ;  /* 0x00237c0d01007387 */ /* 0x0003e80000100800 */
[----:B------:R1:W-:Y:S04]  /*a6c60*/  STL [R1+0x2468], R4 ;  /* 0x0024680401007387 */ /* 0x0003e80000100800 */
[----:B------:R-:W3:Y:S01]  /*a6c70*/  LDL.LU R11, [R1+0x256c] ;  /* 0x00256c00010b7983 */ /* 0x000ee20000300800 */
[----:B------:R-:W-:-:S03]  /*a6c80*/  IMAD.MOV.U32 R37, RZ, RZ, R13 ;  /* 0x000000ffff257224 */ /* 0x000fc600078e000d */
[----:B------:R1:W-:Y:S04]  /*a6c90*/  STL [R1+0x2464], R8 ;  /* 0x0024640801007387 */ /* 0x0003e80000100800 */
[----:B-1----:R-:W3:Y:S04]  /*a6ca0*/  LDL.LU R13, [R1+0x2574] ;  /* 0x00257400010d7983 */ /* 0x002ee80000300800 */
[----:B------:R1:W-:Y:S02]  /*a6cb0*/  LDGSTS.E [R0+0x7180], [R36.64], P0 ;  /* 0x0718000024007fae */ /* 0x0003e40008121848 */
[----:B-1----:R-:W-:Y:S01]  /*a6cc0*/  MOV R36, R4 ;  /* 0x0000000400247202 */ /* 0x002fe20000000f00 */
[----:B------:R-:W-:Y:S01]  /*a6cd0*/  IMAD.MOV.U32 R37, RZ, RZ, R8 ;  /* 0x000000ffff257224 */ /* 0x000fe200078e0008 */
[----:B------:R-:W3:Y:S04]  /*a6ce0*/  LDL.LU R4, [R1+0x2580] ;  /* 0x0025800001047983 */ /* 0x000ee80000300800 */
[----:B------:R-:W3:Y:S04]  /*a6cf0*/  LDL.LU R8, [R1+0x2668] ;  /* 0x0026680001087983 */ /* 0x000ee80000300800 */
[----:B------:R1:W-:Y:S01]  /*a6d00*/  LDGSTS.E [R0+0x8000], [R36.64], P1 ;  /* 0x0800000024007fae */ /* 0x0003e20008921848 */
[----:B----4-:R-:W-:-:S05]  /*a6d10*/  IADD3 R12, P4, R12, UR7, RZ ;  /* 0x000000070c0c7c10 */ /* 0x010fca000ff9e0ff */
[----:B------:R4:W-:Y:S01]  /*a6d20*/  STL [R1+0x2470], R12 ;  /* 0x0024700c01007387 */ /* 0x0009e20000100800 */
[----:B------:R-:W-:Y:S02]  /*a6d30*/  IADD3 R5, P5, R5, UR7, RZ ;  /* 0x0000000705057c10 */ /* 0x000fe4000ffbe0ff */
[----:B--2---:R-:W-:Y:S01]  /*a6d40*/  IADD3.X R14, R14, UR6, RZ, P4, !PT ;  /* 0x000000060e0e7c10 */ /* 0x004fe2000a7fe4ff */
[----:B-1----:R-:W-:Y:S01]  /*a6d50*/  IMAD.MOV.U32 R36, RZ, RZ, R12 ;  /* 0x000000ffff247224 */ /* 0x002fe200078e000c */
[----:B------:R-:W-:-:S03]  /*a6d60*/  IADD3.X R6, R6, UR6, RZ, P5, !PT ;  /* 0x0000000606067c10 */ /* 0x000fc6000affe4ff */
[----:B------:R1:W-:Y:S04]  /*a6d70*/  STL [R1+0x246c], R14 ;  /* 0x00246c0e01007387 */ /* 0x0003e80000100800 */
[----:B------:R-:W-:Y:S01]  /*a6d80*/  STL [R1+0x2478], R5 ;  /* 0x0024780501007387 */ /* 0x000fe20000100800 */
[----:B------:R-:W-:-:S03]  /*a6d90*/  MOV R37, R14 ;  /* 0x0000000e00257202 */ /* 0x000fc60000000f00 */
[----:B----4-:R-:W2:Y:S04]  /*a6da0*/  LDL.LU R12, [R1+0x257c] ;  /* 0x00257c00010c7983 */ /* 0x010ea80000300800 */
[----:B------:R4:W-:Y:S04]  /*a6db0*/  STL [R1+0x2474], R6 ;  /* 0x0024740601007387 */ /* 0x0009e80000100800 */
[----:B-1----:R-:W2:Y:S04]  /*a6dc0*/  LDL.LU R14, [R1+0x2664] ;  /* 0x00266400010e7983 */ /* 0x002ea80000300800 */
[----:B------:R1:W-:Y:S02]  /*a6dd0*/  LDGSTS.E [R0+0x8080], [R36.64], P2 ;  /* 0x0808000024007fae */ /* 0x0003e40009121848 */
[----:B-1----:R-:W-:-:S02]  /*a6de0*/  IMAD.MOV.U32 R36, RZ, RZ, R5 ;  /* 0x000000ffff247224 */ /* 0x002fc400078e0005 */
[----:B------:R-:W-:Y:S02]  /*a6df0*/  IMAD.MOV.U32 R37, RZ, RZ, R6 ;  /* 0x000000ffff257224 */ /* 0x000fe400078e0006 */
[----:B----4-:R-:W4:Y:S04]  /*a6e00*/  LDL.LU R6, [R1+0x2670] ;  /* 0x0026700001067983 */ /* 0x010f280000300800 */
[----:B------:R-:W4:Y:S04]  /*a6e10*/  LDL.LU R5, [R1+0x2678] ;  /* 0x0026780001057983 */ /* 0x000f280000300800 */
[----:B------:R1:W-:Y:S01]  /*a6e20*/  LDGSTS.E [R0+0x8100], [R36.64], P3 ;  /* 0x0810000024007fae */ /* 0x0003e20009921848 */
[----:B---3--:R-:W-:-:S05]  /*a6e30*/  IADD3 R7, P4, R7, UR7, RZ ;  /* 0x0000000707077c10 */ /* 0x008fca000ff9e0ff */
[----:B------:R-:W-:Y:S01]  /*a6e40*/  STL [R1+0x2480], R7 ;  /* 0x0024800701007387 */ /* 0x000fe20000100800 */
[----:B------:R-:W-:Y:S02]  /*a6e50*/  IADD3 R15, P5, R15, UR7, RZ ;  /* 0x000000070f0f7c10 */ /* 0x000fe4000ffbe0ff */
[----:B------:R-:W-:Y:S02]  /*a6e60*/  IADD3.X R10, R10, UR6, RZ, P4, !PT ;  /* 0x000000060a0a7c10 */ /* 0x000fe4000a7fe4ff */
[----:B------:R-:W-:-:S03]  /*a6e70*/  IADD3.X R16, R16, UR6, RZ, P5, !PT ;  /* 0x0000000610107c10 */ /* 0x000fc6000affe4ff */
[----:B------:R3:W-:Y:S01]  /*a6e80*/  STL [R1+0x247c], R10 ;  /* 0x00247c0a01007387 */ /* 0x0007e20000100800 */
[----:B-1----:R-:W-:Y:S01]  /*a6e90*/  IMAD.MOV.U32 R37, RZ, RZ, R10 ;  /* 0x000000ffff257224 */ /* 0x002fe200078e000a */
[----:B------:R-:W-:Y:S02]  /*a6ea0*/  MOV R36, R7 ;  /* 0x0000000700247202 */ /* 0x000fe40000000f00 */
[----:B------:R-:W-:Y:S04]  /*a6eb0*/  STL [R1+0x2568], R15 ;  /* 0x0025680f01007387 */ /* 0x000fe80000100800 */
[----:B------:R1:W-:Y:S04]  /*a6ec0*/  LDGSTS.E [R0+0x8180], [R36.64], P0 ;  /* 0x0818000024007fae */ /* 0x0003e80008121848 */
[----:B---3--:R-:W4:Y:S04]  /*a6ed0*/  LDL.LU R10, [R1+0x266c] ;  /* 0x00266c00010a7983 */ /* 0x008f280000300800 */
[----:B------:R-:W-:Y:S01]  /*a6ee0*/  STL [R1+0x2564], R16 ;  /* 0x0025641001007387 */ /* 0x000fe20000100800 */
[----:B------:R-:W-:-:S03]  /*a6ef0*/  IADD3 R3, P4, R3, UR7, RZ ;  /* 0x0000000703037c10 */ /* 0x000fc6000ff9e0ff */
[----:B------:R-:W4:Y:S01]  /*a6f00*/  LDL.LU R7, [R1+0x2674] ;  /* 0x0026740001077983 */ /* 0x000f220000300800 */
[----:B-1----:R-:W-:Y:S01]  /*a6f10*/  IMAD.MOV.U32 R36, RZ, RZ, R15 ;  /* 0x000000ffff247224 */ /* 0x002fe200078e000f */
        /* <DEDUP_REMOVED lines=14> */
[----:B------:R-:W-:-:S03]  /*a7000*/  IMAD.MOV.U32 R37, RZ, RZ, R13 ;  /* 0x000000ffff257224 */ /* 0x000fc600078e000d */
        /* <DEDUP_REMOVED lines=14> */
[----:B-1----:R-:W3:Y:S04]  /*a70f0*/  LDL.LU R12, [R1+0x2770] ;  /* 0x00277000010c7983 */ /* 0x002ee80000300800 */
[----:B------:R1:W-:Y:S04]  /*a7100*/  STL [R1+0x2664], R14 ;  /* 0x0026640e01007387 */ /* 0x0003e80000100800 */
[----:B------:R-:W3:Y:S01]  /*a7110*/  LDL.LU R4, [R1+0x2778] ;  /* 0x0027780001047983 */ /* 0x000ee20000300800 */
[----:B--2---:R-:W-:-:S03]  /*a7120*/  IMAD.MOV.U32 R37, RZ, RZ, R14 ;  /* 0x000000ffff257224 */ /* 0x004fc600078e000e */
[----:B-1----:R-:W2:Y:S01]  /*a7130*/  LDL.LU R14, [R1+0x276c] ;  /* 0x00276c00010e7983 */ /* 0x002ea20000300800 */
[----:B------:R-:W-:-:S03]  /*a7140*/  IMAD.MOV.U32 R36, RZ, RZ, R8 ;  /* 0x000000ffff247224 */ /* 0x000fc600078e0008 */
[----:B------:R-:W2:Y:S01]  /*a7150*/  LDL.LU R8, [R1+0x2774] ;  /* 0x0027740001087983 */ /* 0x000ea20000300800 */
        /* <DEDUP_REMOVED lines=15> */
[----:B------:R1:W-:Y:S02]  /*a7250*/  LDGSTS.E [R0+0xa080], [R36.64], P2 ;  /* 0x0a08000024007fae */ /* 0x0003e40009121848 */
[----:B-1----:R-:W-:Y:S01]  /*a7260*/  IMAD.MOV.U32 R36, RZ, RZ, R5 ;  /* 0x000000ffff247224 */ /* 0x002fe200078e0005 */
[----:B------:R-:W-:Y:S01]  /*a7270*/  MOV R37, R7 ;  /* 0x0000000700257202 */ /* 0x000fe20000000f00 */
[----:B------:R-:W4:Y:S04]  /*a7280*/  LDL.LU R5, [R1+0x2870] ;  /* 0x0028700001057983 */ /* 0x000f280000300800 */
[----:B------:R-:W4:Y:S04]  /*a7290*/  LDL.LU R7, [R1+0x2878] ;  /* 0x0028780001077983 */ /* 0x000f280000300800 */
[----:B------:R1:W-:Y:S01]  /*a72a0*/  LDGSTS.E [R0+0xa100], [R36.64], P3 ;  /* 0x0a10000024007fae */ /* 0x0003e20009921848 */
[----:B------:R-:W-:-:S05]  /*a72b0*/  IADD3 R11, P4, R11, UR7, RZ ;  /* 0x000000070b0b7c10 */ /* 0x000fca000ff9e0ff */
[----:B------:R1:W-:Y:S01]  /*a72c0*/  STL [R1+0x2680], R11 ;  /* 0x0026800b01007387 */ /* 0x0003e20000100800 */
[----:B------:R-:W-:Y:S02]  /*a72d0*/  IADD3 R3, P5, R3, UR7, RZ ;  /* 0x0000000703037c10 */ /* 0x000fe4000ffbe0ff */
[----:B------:R-:W-:Y:S01]  /*a72e0*/  IADD3.X R13, R13, UR6, RZ, P4, !PT ;  /* 0x000000060d0d7c10 */ /* 0x000fe2000a7fe4ff */
[----:B-1----:R-:W-:Y:S01]  /*a72f0*/  IMAD.MOV.U32 R36, RZ, RZ, R11 ;  /* 0x000000ffff247224 */ /* 0x002fe200078e000b */
[----:B------:R-:W-:-:S03]  /*a7300*/  IADD3.X R9, R9, UR6, RZ, P5, !PT ;  /* 0x0000000609097c10 */ /* 0x000fc6000affe4ff */
[----:B------:R1:W-:Y:S04]  /*a7310*/  STL [R1+0x267c], R13 ;  /* 0x00267c0d01007387 */ /* 0x0003e80000100800 */
[----:B------:R1:W-:Y:S04]  /*a7320*/  STL [R1+0x2768], R3 ;  /* 0x0027680301007387 */ /* 0x0003e80000100800 */
[----:B------:R-:W4:Y:S01]  /*a7330*/  LDL.LU R11, [R1+0x286c] ;  /* 0x00286c00010b7983 */ /* 0x000f220000300800 */
[----:B------:R-:W-:-:S03]  /*a7340*/  IMAD.MOV.U32 R37, RZ, RZ, R13 ;  /* 0x000000ffff257224 */ /* 0x000fc600078e000d */
[----:B------:R1:W-:Y:S04]  /*a7350*/  STL [R1+0x2764], R9 ;  /* 0x0027640901007387 */ /* 0x0003e80000100800 */
[----:B-1----:R-:W4:Y:S04]  /*a7360*/  LDL.LU R13, [R1+0x2874] ;  /* 0x00287400010d7983 */ /* 0x002f280000300800 */
[----:B------:R1:W-:Y:S02]  /*a7370*/  LDGSTS.E [R0+0xa180], [R36.64], P0 ;  /* 0x0a18000024007fae */ /* 0x0003e40008121848 */
[----:B-1----:R-:W-:Y:S01]  /*a7380*/  MOV R36, R3 ;  /* 0x0000000300247202 */ /* 0x002fe20000000f00 */
[----:B------:R-:W-:Y:S01]  /*a7390*/  IMAD.MOV.U32 R37, RZ, RZ, R9 ;  /* 0x000000ffff257224 */ /* 0x000fe200078e0009 */
[----:B------:R-:W4:Y:S04]  /*a73a0*/  LDL.LU R3, [R1+0x2880] ;  /* 0x0028800001037983 */ /* 0x000f280000300800 */
[----:B------:R-:W4:Y:S04]  /*a73b0*/  LDL.LU R9, [R1+0x2968] ;  /* 0x0029680001097983 */ /* 0x000f280000300800 */
[----:B------:R1:W-:Y:S01]  /*a73c0*/  LDGSTS.E [R0+0xb000], [R36.64], P1 ;  /* 0x0b00000024007fae */ /* 0x0003e20008921848 */
[----:B---3--:R-:W-:-:S05]  /*a73d0*/  IADD3 R12, P4, R12, UR7, RZ ;  /* 0x000000070c0c7c10 */ /* 0x008fca000ff9e0ff */
        /* <DEDUP_REMOVED lines=8> */
[----:B---3--:R-:W2:Y:S04]  /*a7460*/  LDL.LU R12, [R1+0x287c] ;  /* 0x00287c00010c7983 */ /* 0x008ea80000300800 */
        /* <DEDUP_REMOVED lines=12> */
[----:B------:R-:W-:-:S03]  /*a7530*/  IADD3.X R16, R16, UR6, RZ, P5, !PT ;  /* 0x0000000610107c10 */ /* 0x000fc6000affe4ff */
[----:B------:R4:W-:Y:S01]  /*a7540*/  STL [R1+0x277c], R10 ;  /* 0x00277c0a01007387 */ /* 0x0009e20000100800 */
[----:B-1----:R-:W-:-:S03]  /*a7550*/  IMAD.MOV.U32 R37, RZ, RZ, R10 ;  /* 0x000000ffff257224 */ /* 0x002fc600078e000a */
[----:B------:R-:W-:Y:S01]  /*a7560*/  STL [R1+0x2868], R15 ;  /* 0x0028680f01007387 */ /* 0x000fe20000100800 */
[----:B------:R-:W-:-:S03]  /*a7570*/  MOV R36, R6 ;  /* 0x0000000600247202 */ /* 0x000fc60000000f00 */
[----:B----4-:R-:W3:Y:S04]  /*a7580*/  LDL.LU R10, [R1+0x296c] ;  /* 0x00296c00010a7983 */ /* 0x010ee80000300800 */
[----:B------:R-:W-:Y:S01]  /*a7590*/  STL [R1+0x2864], R16 ;  /* 0x0028641001007387 */ /* 0x000fe20000100800 */
[----:B------:R-:W-:-:S03]  /*a75a0*/  IADD3 R5, P4, R5, UR7, RZ ;  /* 0x0000000705057c10 */ /* 0x000fc6000ff9e0ff */
[----:B------:R-:W3:Y:S04]  /*a75b0*/  LDL.LU R6, [R1+0x2974] ;  /* 0x0029740001067983 */ /* 0x000ee80000300800 */
[----:B------:R1:W-:Y:S01]  /*a75c0*/  LDGSTS.E [R0+0xb180], [R36.64], P0 ;  /* 0x0b18000024007fae */ /* 0x0003e20008121848 */
[----:B------:R-:W-:-:S03]  /*a75d0*/  IADD3 R7, P5, R7, UR7, RZ ;  /* 0x0000000707077c10 */ /* 0x000fc6000ffbe0ff */
[----:B------:R1:W-:Y:S02]  /*a75e0*/  STL [R1+0x2870], R5 ;  /* 0x0028700501007387 */ /* 0x0003e40000100800 */
[----:B-1----:R-:W-:Y:S01]  /*a75f0*/  IMAD.MOV.U32 R36, RZ, RZ, R15 ;  /* 0x000000ffff247224 */ /* 0x002fe200078e000f */
[----:B------:R-:W-:-:S05]  /*a7600*/  MOV R37, R16 ;  /* 0x0000001000257202 */ /* 0x000fca0000000f00 */
[----:B------:R1:W-:Y:S01]  /*a7610*/  LDGSTS.E [R0+0xc000], [R36.64], P1 ;  /* 0x0c00000024007fae */ /* 0x0003e20008921848 */
[----:B------:R-:W-:Y:S01]  /*a7620*/  IADD3.X R11, R11, UR6, RZ, P4, !PT ;  /* 0x000000060b0b7c10 */ /* 0x000fe2000a7fe4ff */
[----:B-1----:R-:W-:-:S04]  /*a7630*/  IMAD.MOV.U32 R36, RZ, RZ, R5 ;  /* 0x000000ffff247224 */ /* 0x002fc800078e0005 */
[----:B------:R-:W-:Y:S01]  /*a7640*/  IMAD.MOV.U32 R37, RZ, RZ, R11 ;  /* 0x000000ffff257224 */ /* 0x000fe200078e000b */
[----:B------:R1:W-:Y:S01]  /*a7650*/  STL [R1+0x286c], R11 ;  /* 0x00286c0b01007387 */ /* 0x0003e20000100800 */
[----:B------:R-:W-:-:S03]  /*a7660*/  IADD3.X R13, R13, UR6, RZ, P5, !PT ;  /* 0x000000060d0d7c10 */ /* 0x000fc6000affe4ff */
[----:B------:R1:W-:Y:S04]  /*a7670*/  STL [R1+0x2878], R7 ;  /* 0x0028780701007387 */ /* 0x0003e80000100800 */
[----:B------:R-:W3:Y:S04]  /*a7680*/  LDL.LU R5, [R1+0x2980] ;  /* 0x0029800001057983 */ /* 0x000ee80000300800 */
[----:B------:R1:W-:Y:S04]  /*a7690*/  STL [R1+0x2874], R13 ;  /* 0x0028740d01007387 */ /* 0x0003e80000100800 */
[----:B------:R1:W-:Y:S04]  /*a76a0*/  LDGSTS.E [R0+0xc080], [R36.64], P2 ;  /* 0x0c08000024007fae */ /* 0x0003e80009121848 */
[----:B-1----:R-:W3:Y:S01]  /*a76b0*/  LDL.LU R11, [R1+0x2a68] ;  /* 0x002a6800010b7983 */ /* 0x002ee20000300800 */
[----:B------:R-:W-:-:S03]  /*a76c0*/  MOV R36, R7 ;  /* 0x0000000700247202 */ /* 0x000fc60000000f00 */
[----:B------:R-:W3:Y:S01]  /*a76d0*/  LDL.LU R7, [R1+0x297c] ;  /* 0x00297c0001077983 */ /* 0x000ee20000300800 */
[----:B------:R-:W-:-:S03]  /*a76e0*/  IMAD.MOV.U32 R37, RZ, RZ, R13 ;  /* 0x000000ffff257224 */ /* 0x000fc600078e000d */
        /* <DEDUP_REMOVED lines=27> */
[----:B------:R-:W-:Y:S01]  /*a78a0*/  STL [R1+0x2978], R4 ;  /* 0x0029780401007387 */ /* 0x000fe20000100800 */
        /* <DEDUP_REMOVED lines=8> */
[----:B------:R-:W-:-:S02]  /*a7930*/  MOV R37, R6 ;  /* 0x0000000600257202 */ /* 0x000fc40000000f00 */
[----:B------:R-:W3:Y:S04]  /*a7940*/  LDL.LU R6, [R1+0x2ae8] ;  /* 0x002ae80001067983 */ /* 0x000ee80000300800 */
[----:B------:R-:W3:Y:S04]  /*a7950*/  LDL.LU R4, [R1+0x2af0] ;  /* 0x002af00001047983 */ /* 0x000ee80000300800 */
[----:B------:R1:W-:Y:S01]  /*a7960*/  LDGSTS.E [R0+0xd100], [R36.64], P3 ;  /* 0x0d10000024007fae */ /* 0x0003e20009921848 */
[----:B------:R-:W-:-:S05]  /*a7970*/  IADD3 R5, P4, R5, UR7, RZ ;  /* 0x0000000705057c10 */ /* 0x000fca000ff9e0ff */
[----:B------:R-:W-:Y:S01]  /*a7980*/  STL [R1+0x2980], R5 ;  /* 0x0029800501007387 */ /* 0x000fe20000100800 */
[----:B------:R-:W-:Y:S02]  /*a7990*/  IADD3 R11, P5, R11, UR7, RZ ;  /* 0x000000070b0b7c10 */ /* 0x000fe4000ffbe0ff */
[----:B------:R-:W-:-:S05]  /*a79a0*/  IADD3.X R7, R7, UR6, RZ, P4, !PT ;  /* 0x0000000607077c10 */ /* 0x000fca000a7fe4ff */
[----:B------:R1:W-:Y:S02]  /*a79b0*/  STL [R1+0x297c], R7 ;  /* 0x00297c0701007387 */ /* 0x0003e40000100800 */
[----:B-1----:R-:W-:Y:S01]  /*a79c0*/  IMAD.MOV.U32 R37, RZ, RZ, R7 ;  /* 0x000000ffff257224 */ /* 0x002fe200078e0007 */
[----:B------:R-:W-:Y:S01]  /*a79d0*/  IADD3.X R13, R13, UR6, RZ, P5, !PT ;  /* 0x000000060d0d7c10 */ /* 0x000fe2000affe4ff */
[----:B------:R-:W-:Y:S01]  /*a79e0*/  STL [R1+0x2a68], R11 ;  /* 0x002a680b01007387 */ /* 0x000fe20000100800 */
[----:B------:R-:W-:-:S03]  /*a79f0*/  IMAD.MOV.U32 R36, RZ, RZ, R5 ;  /* 0x000000ffff247224 */ /* 0x000fc600078e0005 */
[----:B------:R-:W3:Y:S04]  /*a7a00*/  LDL.LU R7, [R1+0x2ae4] ;  /* 0x002ae40001077983 */ /* 0x000ee80000300800 */
[----:B------:R1:W-:Y:S04]  /*a7a10*/  STL [R1+0x2a64], R13 ;  /* 0x002a640d01007387 */ /* 0x0003e80000100800 */
[----:B------:R-:W3:Y:S04]  /*a7a20*/  LDL.LU R5, [R1+0x2aec] ;  /* 0x002aec0001057983 */ /* 0x000ee80000300800 */
[----:B------:R1:W-:Y:S02]  /*a7a30*/  LDGSTS.E [R0+0xd180], [R36.64], P0 ;  /* 0x0d18000024007fae */ /* 0x0003e40008121848 */
[----:B-1----:R-:W-:Y:S01]  /*a7a40*/  MOV R36, R11 ;  /* 0x0000000b00247202 */ /* 0x002fe20000000f00 */
[----:B------:R-:W-:-:S02]  /*a7a50*/  IMAD.MOV.U32 R37, RZ, RZ, R13 ;  /* 0x000000ffff257224 */ /* 0x000fc400078e000d */
[----:B------:R-:W3:Y:S04]  /*a7a60*/  LDL.LU R13, [R1+0x2af8] ;  /* 0x002af800010d7983 */ /* 0x000ee80000300800 */
[----:B------:R-:W3:Y:S04]  /*a7a70*/  LDL.LU R11, [R1+0x2b00] ;  /* 0x002b0000010b7983 */ /* 0x000ee80000300800 */
[----:B------:R1:W-:Y:S01]  /*a7a80*/  LDGSTS.E [R0+0xe000], [R36.64], P1 ;  /* 0x0e00000024007fae */ /* 0x0003e20008921848 */
[----:B----4-:R-:W-:-:S05]  /*a7a90*/  IADD3 R12, P4, R12, UR7, RZ ;  /* 0x000000070c0c7c10 */ /* 0x010fca000ff9e0ff */
[----:B------:R-:W-:Y:S01]  /*a7aa0*/  STL [R1+0x2a70], R12 ;  /* 0x002a700c01007387 */ /* 0x000fe20000100800 */
[----:B------:R-:W-:Y:S02]  /*a7ab0*/  IADD3 R3, P5, R3, UR7, RZ ;  /* 0x0000000703037c10 */ /* 0x000fe4000ffbe0ff */
[----:B--2---:R-:W-:-:S04]  /*a7ac0*/  IADD3.X R14, R14, UR6, RZ, P4, !PT ;  /* 0x000000060e0e7c10 */ /* 0x004fc8000a7fe4ff */
[----:B-1----:R-:W-:Y:S01]  /*a7ad0*/  MOV R37, R14 ;  /* 0x0000000e00257202 */ /* 0x002fe20000000f00 */
[----:B------:R1:W-:Y:S01]  /*a7ae0*/  STL [R1+0x2a6c], R14 ;  /* 0x002a6c0e01007387 */ /* 0x0003e20000100800 */
[----:B------:R-:W-:-:S03]  /*a7af0*/  IADD3.X R9, R9, UR6, RZ, P5, !PT ;  /* 0x0000000609097c10 */ /* 0x000fc6000affe4ff */
[----:B------:R-:W-:Y:S01]  /*a7b00*/  STL [R1+0x2a78], R3 ;  /* 0x002a780301007387 */ /* 0x000fe20000100800 */
[----:B------:R-:W-:-:S03]  /*a7b10*/  IMAD.MOV.U32 R36, RZ, RZ, R12 ;  /* 0x000000ffff247224 */ /* 0x000fc600078e000c */
[----:B-1----:R-:W2:Y:S04]  /*a7b20*/  LDL.LU R14, [R1+0x2af4] ;  /* 0x002af400010e7983 */ /* 0x002ea80000300800 */
[----:B------:R1:W-:Y:S04]  /*a7b30*/  STL [R1+0x2a74], R9 ;  /* 0x002a740901007387 */ /* 0x0003e80000100800 */
[----:B------:R-:W4:Y:S04]  /*a7b40*/  LDL.LU R12, [R1+0x2afc] ;  /* 0x002afc00010c7983 */ /* 0x000f280000300800 */
[----:B------:R1:W-:Y:S02]  /*a7b50*/  LDGSTS.E [R0+0xe080], [R36.64], P2 ;  /* 0x0e08000024007fae */ /* 0x0003e40009121848 */
[----:B-1----:R-:W-:-:S02]  /*a7b60*/  IMAD.MOV.U32 R36, RZ, RZ, R3 ;  /* 0x000000ffff247224 */ /* 0x002fc400078e0003 */
[----:B------:R-:W-:Y:S02]  /*a7b70*/  IMAD.MOV.U32 R37, RZ, RZ, R9 ;  /* 0x000000ffff257224 */ /* 0x000fe400078e0009 */
[----:B------:R-:W4:Y:S04]  /*a7b80*/  LDL.LU R9, [R1+0x2b08] ;  /* 0x002b080001097983 */ /* 0x000f280000300800 */
[----:B------:R-:W4:Y:S04]  /*a7b90*/  LDL.LU R3, [R1+0x2b10] ;  /* 0x002b100001037983 */ /* 0x000f280000300800 */
[----:B------:R1:W-:Y:S01]  /*a7ba0*/  LDGSTS.E [R0+0xe100], [R36.64], P3 ;  /* 0x0e10000024007fae */ /* 0x0003e20009921848 */
[----:B---3--:R-:W-:-:S05]  /*a7bb0*/  IADD3 R8, P4, R8, UR7, RZ ;  /* 0x0000000708087c10 */ /* 0x008fca000ff9e0ff */
[----:B------:R-:W-:Y:S01]  /*a7bc0*/  STL [R1+0x2a80], R8 ;  /* 0x002a800801007387 */ /* 0x000fe20000100800 */
[----:B------:R-:W-:Y:S02]  /*a7bd0*/  IADD3 R15, P5, R15, UR7, RZ ;  /* 0x000000070f0f7c10 */ /* 0x000fe4000ffbe0ff */
[----:B------:R-:W-:-:S05]  /*a7be0*/  IADD3.X R10, R10, UR6, RZ, P4, !PT ;  /* 0x000000060a0a7c10 */ /* 0x000fca000a7fe4ff */
[----:B------:R3:W-:Y:S01]  /*a7bf0*/  STL [R1+0x2a7c], R10 ;  /* 0x002a7c0a01007387 */ /* 0x0007e20000100800 */
[----:B-1----:R-:W-:Y:S01]  /*a7c00*/  IMAD.MOV.U32 R37, RZ, RZ, R10 ;  /* 0x000000ffff257224 */ /* 0x002fe200078e000a */
[----:B------:R-:W-:Y:S02]  /*a7c10*/  IADD3.X R16, R16, UR6, RZ, P5, !PT ;  /* 0x0000000610107c10 */ /* 0x000fe4000affe4ff */
[----:B------:R-:W-:Y:S01]  /*a7c20*/  STL [R1+0x2ae0], R15 ;  /* 0x002ae00f01007387 */ /* 0x000fe20000100800 */
[----:B------:R-:W-:-:S03]  /*a7c30*/  MOV R36, R8 ;  /* 0x0000000800247202 */ /* 0x000fc60000000f00 */
[----:B---3--:R-:W3:Y:S04]  /*a7c40*/  LDL.LU R10, [R1+0x2b04] ;  /* 0x002b0400010a7983 */ /* 0x008ee80000300800 */
[----:B------:R-:W-:Y:S04]  /*a7c50*/  STL [R1+0x2adc], R16 ;  /* 0x002adc1001007387 */ /* 0x000fe80000100800 */
[----:B------:R-:W3:Y:S01]  /*a7c60*/  LDL.LU R8, [R1+0x2b0c] ;  /* 0x002b0c0001087983 */ /* 0x000ee20000300800 */
[----:B------:R-:W-:-:S03]  /*a7c70*/  IADD3 R6, P4, R6, UR7, RZ ;  /* 0x0000000706067c10 */ /* 0x000fc6000ff9e0ff */
[----:B------:R1:W-:Y:S01]  /*a7c80*/  LDGSTS.E [R0+0xe180], [R36.64], P0 ;  /* 0x0e18000024007fae */ /* 0x0003e20008121848 */
[----:B------:R-:W-:-:S03]  /*a7c90*/  IADD3 R4, P5, R4, UR7, RZ ;  /* 0x0000000704047c10 */ /* 0x000fc6000ffbe0ff */
[----:B------:R-:W-:Y:S01]  /*a7ca0*/  STL [R1+0x2ae8], R6 ;  /* 0x002ae80601007387 */ /* 0x000fe20000100800 */
[----:B-1----:R-:W-:Y:S01]  /*a7cb0*/  IMAD.MOV.U32 R36, RZ, RZ, R15 ;  /* 0x000000ffff247224 */ /* 0x002fe200078e000f */
[----:B------:R-:W-:-:S05]  /*a7cc0*/  MOV R37, R16 ;  /* 0x0000001000257202 */ /* 0x000fca0000000f00 */
[----:B------:R1:W-:Y:S02]  /*a7cd0*/  LDGSTS.E [R0+0xf000], [R36.64], P1 ;  /* 0x0f00000024007fae */ /* 0x0003e40008921848 */
[----:B-1----:R-:W-:Y:S01]  /*a7ce0*/  IMAD.MOV.U32 R36, RZ, RZ, R6 ;  /* 0x000000ffff247224 */ /* 0x002fe200078e0006 */
[----:B------:R-:W-:-:S05]  /*a7cf0*/  IADD3.X R7, R7, UR6, RZ, P4, !PT ;  /* 0x0000000607077c10 */ /* 0x000fca000a7fe4ff */
[----:B------:R1:W-:Y:S01]  /*a7d00*/  STL [R1+0x2ae4], R7 ;  /* 0x002ae40701007387 */ /* 0x0003e20000100800 */
[----:B------:R-:W-:Y:S01]  /*a7d10*/  IMAD.MOV.U32 R37, RZ, RZ, R7 ;  /* 0x000000ffff257224 */ /* 0x000fe200078e0007 */
[----:B------:R-:W-:Y:S02]  /*a7d20*/  IADD3.X R5, R5, UR6, RZ, P5, !PT ;  /* 0x0000000605057c10 */ /* 0x000fe4000affe4ff */
[----:B------:R-:W-:Y:S04]  /*a7d30*/  STL [R1+0x2af0], R4 ;  /* 0x002af00401007387 */ /* 0x000fe80000100800 */
[----:B------:R1:W-:Y:S04]  /*a7d40*/  LDGSTS.E [R0+0xf080], [R36.64], P2 ;  /* 0x0f08000024007fae */ /* 0x0003e80009121848 */
[----:B-1----:R-:W3:Y:S04]  /*a7d50*/  LDL.LU.64 R6, [R1+0x1c50] ;  /* 0x001c500001067983 */ /* 0x002ee80000300a00 */
[----:B------:R1:W-:Y:S04]  /*a7d60*/  STL [R1+0x2aec], R5 ;  /* 0x002aec0501007387 */ /* 0x0003e80000100800 */
[----:B------:R-:W3:Y:S01]  /*a7d70*/  LDL.LU.64 R24, [R1+0x1c48] ;  /* 0x001c480001187983 */ /* 0x000ee20000300a00 */
[----:B------:R-:W-:Y:S01]  /*a7d80*/  MOV R36, R4 ;  /* 0x0000000400247202 */ /* 0x000fe20000000f00 */
[----:B------:R-:W-:-:S02]  /*a7d90*/  IMAD.MOV.U32 R37, RZ, RZ, R5 ;  /* 0x000000ffff257224 */ /* 0x000fc400078e0005 */
[----:B-1----:R-:W3:Y:S01]  /*a7da0*/  LDL.LU.64 R4, [R1+0x1c40] ;  /* 0x001c400001047983 */ /* 0x002ee20000300a00 */
[----:B------:R-:W-:Y:S02]  /*a7db0*/  IADD3 R13, P4, R13, UR7, RZ ;  /* 0x000000070d0d7c10 */ /* 0x000fe4000ff9e0ff */
[----:B------:R-:W-:Y:S01]  /*a7dc0*/  IADD3 R11, P5, R11, UR7, RZ ;  /* 0x000000070b0b7c10 */ /* 0x000fe2000ffbe0ff */
[----:B------:R-:W3:Y:S04]  /*a7dd0*/  LDL.LU.64 R20, [R1+0x1c38] ;  /* 0x001c380001147983 */ /* 0x000ee80000300a00 */
[----:B------:R-:W-:Y:S04]  /*a7de0*/  STL [R1+0x2af8], R13 ;  /* 0x002af80d01007387 */ /* 0x000fe80000100800 */
[----:B------:R1:W-:Y:S02]  /*a7df0*/  LDGSTS.E [R0+0xf100], [R36.64], P3 ;  /* 0x0f10000024007fae */ /* 0x0003e40009921848 */
[----:B-1----:R-:W-:Y:S01]  /*a7e00*/  IMAD.MOV.U32 R36, RZ, RZ, R13 ;  /* 0x000000ffff247224 */ /* 0x002fe200078e000d */
[----:B--2---:R-:W-:-:S05]  /*a7e10*/  IADD3.X R14, R14, UR6, RZ, P4, !PT ;  /* 0x000000060e0e7c10 */ /* 0x004fca000a7fe4ff */
[----:B------:R1:W-:Y:S01]  /*a7e20*/  STL [R1+0x2af4], R14 ;  /* 0x002af40e01007387 */ /* 0x0003e20000100800 */
[----:B----4-:R-:W-:-:S03]  /*a7e30*/  IADD3.X R12, R12, UR6, RZ, P5, !PT ;  /* 0x000000060c0c7c10 */ /* 0x010fc6000affe4ff */
[----:B------:R-:W-:Y:S04]  /*a7e40*/  STL [R1+0x2b00], R11 ;  /* 0x002b000b01007387 */ /* 0x000fe80000100800 */
[----:B------:R-:W2:Y:S04]  /*a7e50*/  LDL.LU.64 R18, [R1+0x1c30] ;  /* 0x001c300001127983 */ /* 0x000ea80000300a00 */
[----:B------:R4:W-:Y:S04]  /*a7e60*/  STL [R1+0x2afc], R12 ;  /* 0x002afc0c01007387 */ /* 0x0009e80000100800 */
[----:B------:R-:W2:Y:S01]  /*a7e70*/  LDL.LU.64 R16, [R1+0x1c28] ;  /* 0x001c280001107983 */ /* 0x000ea20000300a00 */
[----:B------:R-:W-:-:S03]  /*a7e80*/  MOV R37, R14 ;  /* 0x0000000e00257202 */ /* 0x000fc60000000f00 */
[----:B-1----:R-:W2:Y:S01]  /*a7e90*/  LDL.LU.64 R14, [R1+0x1c20] ;  /* 0x001c2000010e7983 */ /* 0x002ea20000300a00 */
[----:B------:R-:W-:-:S03]  /*a7ea0*/  IADD3 R9, P4, R9, UR7, RZ ;  /* 0x0000000709097c10 */ /* 0x000fc6000ff9e0ff */
[----:B------:R1:W-:Y:S01]  /*a7eb0*/  LDGSTS.E [R0+0xf180], [R36.64], P0 ;  /* 0x0f18000024007fae */ /* 0x0003e20008121848 */
[----:B------:R-:W-:Y:S01]  /*a7ec0*/  IADD3 R3, P5, R3, UR7, RZ ;  /* 0x0000000703037c10 */ /* 0x000fe2000ffbe0ff */
[----:B-1----:R-:W-:Y:S02]  /*a7ed0*/  IMAD.MOV.U32 R37, RZ, RZ, R12 ;  /* 0x000000ffff257224 */ /* 0x002fe400078e000c */
[----:B----4-:R-:W4:Y:S01]  /*a7ee0*/  LDL.LU.64 R12, [R1+0x1c18] ;  /* 0x001c1800010c7983 */ /* 0x010f220000300a00 */
[----:B------:R-:W-:-:S03]  /*a7ef0*/  IMAD.MOV.U32 R36, RZ, RZ, R11 ;  /* 0x000000ffff247224 */ /* 0x000fc600078e000b */
[----:B------:R-:W-:Y:S04]  /*a7f00*/  STL [R1+0x2b08], R9 ;  /* 0x002b080901007387 */ /* 0x000fe80000100800 */
[----:B------:R1:W-:Y:S02]  /*a7f10*/  LDGSTS.E [R0+0x10000], [R36.64], P1 ;  /* 0x1000000024007fae */ /* 0x0003e40008921848 */
[----:B-1----:R-:W-:Y:S02]  /*a7f20*/  MOV R36, R9 ;  /* 0x0000000900247202 */ /* 0x002fe40000000f00 */
[----:B---3--:R-:W-:-:S05]  /*a7f30*/  IADD3.X R10, R10, UR6, RZ, P4, !PT ;  /* 0x000000060a0a7c10 */ /* 0x008fca000a7fe4ff */
[----:B------:R1:W-:Y:S01]  /*a7f40*/  STL [R1+0x2b04], R10 ;  /* 0x002b040a01007387 */ /* 0x0003e20000100800 */
[----:B------:R-:W-:-:S03]  /*a7f50*/  IADD3.X R8, R8, UR6, RZ, P5, !PT ;  /* 0x0000000608087c10 */ /* 0x000fc6000affe4ff */
[----:B------:R-:W-:Y:S01]  /*a7f60*/  STL [R1+0x2b10], R3 ;  /* 0x002b100301007387 */ /* 0x000fe20000100800 */
[----:B------:R-:W-:-:S03]  /*a7f70*/  IMAD.MOV.U32 R37, RZ, RZ, R10 ;  /* 0x000000ffff257224 */ /* 0x000fc600078e000a */
[----:B------:R-:W3:Y:S04]  /*a7f80*/  LDL.LU.64 R22, [R1+0x1c10] ;  /* 0x001c100001167983 */ /* 0x000ee80000300a00 */
[----:B------:R1:W-:Y:S04]  /*a7f90*/  STL [R1+0x2b0c], R8 ;  /* 0x002b0c0801007387 */ /* 0x0003e80000100800 */
[----:B-1----:R-:W3:Y:S04]  /*a7fa0*/  LDL.LU.64 R10, [R1+0x1c08] ;  /* 0x001c0800010a7983 */ /* 0x002ee80000300a00 */
[----:B------:R1:W-:Y:S02]  /*a7fb0*/  LDGSTS.E [R0+0x10080], [R36.64], P2 ;  /* 0x1008000024007fae */ /* 0x0003e40009121848 */
[----:B-1----:R-:W-:Y:S01]  /*a7fc0*/  IMAD.MOV.U32 R36, RZ, RZ, R3 ;  /* 0x000000ffff247224 */ /* 0x002fe200078e0003 */
[----:B------:R-:W-:-:S02]  /*a7fd0*/  MOV R37, R8 ;  /* 0x0000000800257202 */ /* 0x000fc40000000f00 */
[----:B------:R-:W3:Y:S04]  /*a7fe0*/  LDL.LU.64 R8, [R1+0x1c00] ;  /* 0x001c000001087983 */ /* 0x000ee80000300a00 */
[----:B------:R1:W-:Y:S01]  /*a7ff0*/  LDGSTS.E [R0+0x10100], [R36.64], P3 ;  /* 0x1010000024007fae */ /* 0x0003e20009921848 */
[----:B------:R-:W-:-:S04]  /*a8000*/  IADD3 R3, P4, R6, UR7, RZ ;  /* 0x0000000706037c10 */ /* 0x000fc8000ff9e0ff */
[----:B-1----:R-:W-:Y:S02]  /*a8010*/  IADD3.X R36, R7, UR6, RZ, P4, !PT ;  /* 0x0000000607247c10 */ /* 0x002fe4000a7fe4ff */
[----:B------:R-:W3:Y:S01]  /*a8020*/  LDL.LU.64 R6, [R1+0x1bf8] ;  /* 0x001bf80001067983 */ /* 0x000ee20000300a00 */
[----:B------:R-:W-:-:S04]  /*a8030*/  IADD3 R37, P4, R24, UR7, RZ ;  /* 0x0000000718257c10 */ /* 0x000fc8000ff9e0ff */
[----:B------:R-:W-:Y:S02]  /*a8040*/  IADD3.X R38, R25, UR6, RZ, P4, !PT ;  /* 0x0000000619267c10 */ /* 0x000fe4000a7fe4ff */
[----:B------:R-:W3:Y:S01]  /*a8050*/  LDL.LU.64 R24, [R1+0x1bf0] ;  /* 0x001bf00001187983 */ /* 0x000ee20000300a00 */
[----:B------:R-:W-:-:S04]  /*a8060*/  IADD3 R39, P4, R4, UR7, RZ ;  /* 0x0000000704277c10 */ /* 0x000fc8000ff9e0ff */
[----:B------:R-:W-:Y:S02]  /*a8070*/  IADD3.X R40, R5, UR6, RZ, P4, !PT ;  /* 0x0000000605287c10 */ /* 0x000fe4000a7fe4ff */
[----:B------:R-:W3:Y:S01]  /*a8080*/  LDL.LU.64 R4, [R1+0x1be8] ;  /* 0x001be80001047983 */ /* 0x000ee20000300a00 */
[----:B------:R-:W-:-:S04]  /*a8090*/  IADD3 R41, P4, R20, UR7, RZ ;  /* 0x0000000714297c10 */ /* 0x000fc8000ff9e0ff */
[----:B------:R-:W-:Y:S02]  /*a80a0*/  IADD3.X R42, R21, UR6, RZ, P4, !PT ;  /* 0x00000006152a7c10 */ /* 0x000fe4000a7fe4ff */
[----:B------:R-:W3:Y:S01]  /*a80b0*/  LDL.LU.64 R20, [R1+0x1be0] ;  /* 0x001be00001147983 */ /* 0x000ee20000300a00 */
[----:B--2---:R-:W-:-:S04]  /*a80c0*/  IADD3 R43, P4, R18, UR7, RZ ;  /* 0x00000007122b7c10 */ /* 0x004fc8000ff9e0ff */
[----:B------:R-:W-:Y:S02]  /*a80d0*/  IADD3.X R44, R19, UR6, RZ, P4, !PT ;  /* 0x00000006132c7c10 */ /* 0x000fe4000a7fe4ff */
[----:B------:R-:W2:Y:S01]  /*a80e0*/  LDL.LU.64 R18, [R1+0x1bd8] ;  /* 0x001bd80001127983 */ /* 0x000ea20000300a00 */
[----:B------:R-:W-:-:S04]  /*a80f0*/  IADD3 R45, P4, R16, UR7, RZ ;  /* 0x00000007102d7c10 */ /* 0x000fc8000ff9e0ff */
[----:B------:R-:W-:Y:S02]  /*a8100*/  IADD3.X R46, R17, UR6, RZ, P4, !PT ;  /* 0x00000006112e7c10 */ /* 0x000fe4000a7fe4ff */
[----:B------:R-:W2:Y:S01]  /*a8110*/  LDL.LU.64 R16, [R1+0x1bd0] ;  /* 0x001bd00001107983 */ /* 0x000ea20000300a00 */
[----:B------:R-:W-:-:S04]  /*a8120*/  IADD3 R47, P4, R14, UR7, RZ ;  /* 0x000000070e2f7c10 */ /* 0x000fc8000ff9e0ff */
[----:B------:R-:W-:Y:S02]  /*a8130*/  IADD3.X R48, R15, UR6, RZ, P4, !PT ;  /* 0x000000060f307c10 */ /* 0x000fe4000a7fe4ff */
[----:B------:R-:W2:Y:S01]  /*a8140*/  LDL.LU.64 R14, [R1+0x1bc8] ;  /* 0x001bc800010e7983 */ /* 0x000ea20000300a00 */
[----:B----4-:R-:W-:-:S04]  /*a8150*/  IADD3 R49, P4, R12, UR7, RZ ;  /* 0x000000070c317c10 */ /* 0x010fc8000ff9e0ff */
[----:B------:R-:W-:Y:S02]  /*a8160*/  IADD3.X R50, R13, UR6, RZ, P4, !PT ;  /* 0x000000060d327c10 */ /* 0x000fe4000a7fe4ff */
[----:B------:R-:W4:Y:S01]  /*a8170*/  LDL.LU.64 R12, [R1+0x1bc0] ;  /* 0x001bc000010c7983 */ /* 0x000f220000300a00 */
[----:B---3--:R-:W-:-:S04]  /*a8180*/  IADD3 R51, P4, R22, UR7, RZ ;  /* 0x0000000716337c10 */ /* 0x008fc8000ff9e0ff */
        /* <DEDUP_REMOVED lines=25> */
[----:B------:R-:W-:-:S03]  /*a8320*/  IADD3 R69, P4, R14, UR7, RZ ;  /* 0x000000070e457c10 */ /* 0x000fc6000ff9e0ff */
[----:B------:R-:W2:Y:S01]  /*a8330*/  LDL.LU.64 R26, [R1+0x1b78] ;  /* 0x001b7800011a7983 */ /* 0x000ea20000300a00 */
[----:B------:R-:W-:-:S03]  /*a8340*/  IADD3.X R70, R15, UR6, RZ, P4, !PT ;  /* 0x000000060f467c10 */ /* 0x000fc6000a7fe4ff */
[----:B------:R-:W2:Y:S01]  /*a8350*/  LDL.LU.64 R14, [R1+0x1b70] ;  /* 0x001b7000010e7983 */ /* 0x000ea20000300a00 */
[----:B----4-:R-:W-:-:S04]  /*a8360*/  IADD3 R71, P4, R12, UR7, RZ ;  /* 0x000000070c477c10 */ /* 0x010fc8000ff9e0ff */
[----:B------:R-:W-:Y:S02]  /*a8370*/  IADD3.X R72, R13, UR6, RZ, P4, !PT ;  /* 0x000000060d487c10 */ /* 0x000fe4000a7fe4ff */
[----:B------:R-:W4:Y:S04]  /*a8380*/  LDL.LU.64 R12, [R1+0x1b68] ;  /* 0x001b6800010c7983 */ /* 0x000f280000300a00 */
[----:B------:R-:W4:Y:S01]  /*a8390*/  LDL.LU.64 R24, [R1+0x1b60] ;  /* 0x001b600001187983 */ /* 0x000f220000300a00 */
[----:B---3--:R-:W-:-:S04]  /*a83a0*/  IADD3 R73, P4, R22, UR7, RZ ;  /* 0x0000000716497c10 */ /* 0x008fc8000ff9e0ff */
[----:B------:R-:W-:Y:S02]  /*a83b0*/  IADD3.X R74, R23, UR6, RZ, P4, !PT ;  /* 0x00000006174a7c10 */ /* 0x000fe4000a7fe4ff */
[----:B------:R-:W-:-:S04]  /*a83c0*/  IADD3 R75, P4, R10, UR7, RZ ;  /* 0x000000070a4b7c10 */ /* 0x000fc8000ff9e0ff */
[----:B------:R-:W-:Y:S02]  /*a83d0*/  IADD3.X R80, R11, UR6, RZ, P4, !PT ;  /* 0x000000060b507c10 */ /* 0x000fe4000a7fe4ff */
[----:B------:R-:W3:Y:S01]  /*a83e0*/  LDL.LU.64 R10, [R1+0x1b58] ;  /* 0x001b5800010a7983 */ /* 0x000ee20000300a00 */
[----:B------:R-:W-:-:S04]  /*a83f0*/  IADD3 R81, P4, R8, UR7, RZ ;  /* 0x0000000708517c10 */ /* 0x000fc8000ff9e0ff */
[----:B------:R-:W-:Y:S02]  /*a8400*/  IADD3.X R82, R9, UR6, RZ, P4, !PT ;  /* 0x0000000609527c10 */ /* 0x000fe4000a7fe4ff */
[----:B------:R-:W3:Y:S04]  /*a8410*/  LDL.LU.64 R8, [R1+0x1b50] ;  /* 0x001b500001087983 */ /* 0x000ee80000300a00 */
        /* <DEDUP_REMOVED lines=15> */
[----:B------:R-:W-:Y:S01]  /*a8510*/  IADD3 R97, P4, R26, UR7, RZ ;  /* 0x000000071a617c10 */ /* 0x000fe2000ff9e0ff */
[----:B------:R-:W2:Y:S03]  /*a8520*/  LDL.LU.64 R16, [R1+0x1b20] ;  /* 0x001b200001107983 */ /* 0x000ea60000300a00 */
[----:B------:R-:W-:Y:S02]  /*a8530*/  IADD3.X R98, R27, UR6, RZ, P4, !PT ;  /* 0x000000061b627c10 */ /* 0x000fe4000a7fe4ff */
[----:B------:R-:W-:-:S04]  /*a8540*/  IADD3 R99, P4, R14, UR7, RZ ;  /* 0x000000070e637c10 */ /* 0x000fc8000ff9e0ff */
[----:B------:R-:W-:Y:S02]  /*a8550*/  IADD3.X R100, R15, UR6, RZ, P4, !PT ;  /* 0x000000060f647c10 */ /* 0x000fe4000a7fe4ff */
[----:B------:R-:W2:Y:S01]  /*a8560*/  LDL.LU.64 R14, [R1+0x1b18] ;  /* 0x001b1800010e7983 */ /* 0x000ea20000300a00 */
[----:B----4-:R-:W-:-:S04]  /*a8570*/  IADD3 R101, P4, R12, UR7, RZ ;  /* 0x000000070c657c10 */ /* 0x010fc8000ff9e0ff */
[----:B------:R-:W-:Y:S02]  /*a8580*/  IADD3.X R102, R13, UR6, RZ, P4, !PT ;  /* 0x000000060d667c10 */ /* 0x000fe4000a7fe4ff */
[----:B------:R-:W-:Y:S01]  /*a8590*/  IADD3 R103, P4, R24, UR7, RZ ;  /* 0x0000000718677c10 */ /* 0x000fe2000ff9e0ff */
[----:B------:R-:W4:Y:S03]  /*a85a0*/  LDL.LU.64 R12, [R1+0x1b10] ;  /* 0x001b1000010c7983 */ /* 0x000f260000300a00 */
[----:B------:R-:W-:Y:S02]  /*a85b0*/  IADD3.X R104, R25, UR6, RZ, P4, !PT ;  /* 0x0000000619687c10 */ /* 0x000fe4000a7fe4ff */
[----:B---3--:R-:W-:-:S04]  /*a85c0*/  IADD3 R105, P4, R10, UR7, RZ ;  /* 0x000000070a697c10 */ /* 0x008fc8000ff9e0ff */
[----:B------:R-:W-:Y:S02]  /*a85d0*/  IADD3.X R106, R11, UR6, RZ, P4, !PT ;  /* 0x000000060b6a7c10 */ /* 0x000fe4000a7fe4ff */
[----:B------:R-:W3:Y:S01]  /*a85e0*/  LDL.LU.64 R10, [R1+0x1b08] ;  /* 0x001b0800010a7983 */ /* 0x000ee20000300a00 */
[----:B------:R-:W-:-:S04]  /*a85f0*/  IADD3 R107, P4, R8, UR7, RZ ;  /* 0x00000007086b7c10 */ /* 0x000fc8000ff9e0ff */
[----:B------:R-:W-:Y:S02]  /*a8600*/  IADD3.X R108, R9, UR6, RZ, P4, !PT ;  /* 0x00000006096c7c10 */ /* 0x000fe4000a7fe4ff */
[----:B------:R-:W-:Y:S01]  /*a8610*/  IADD3 R109, P4, R22, UR7, RZ ;  /* 0x00000007166d7c10 */ /* 0x000fe2000ff9e0ff */
[----:B------:R-:W3:Y:S03]  /*a8620*/  LDL.LU.64 R8, [R1+0x1b00] ;  /* 0x001b000001087983 */ /* 0x000ee60000300a00 */
[----:B------:R-:W-:Y:S02]  /*a8630*/  IADD3.X R110, R23, UR6, RZ, P4, !PT ;  /* 0x00000006176e7c10 */ /* 0x000fe4000a7fe4ff */
[----:B------:R-:W-:-:S04]  /*a8640*/  IADD3 R111, P4, R6, UR7, RZ ;  /* 0x00000007066f7c10 */ /* 0x000fc8000ff9e0ff */
[----:B------:R-:W-:Y:S02]  /*a8650*/  IADD3.X R112, R7, UR6, RZ, P4, !PT ;  /* 0x0000000607707c10 */ /* 0x000fe4000a7fe4ff */
[----:B------:R-:W3:Y:S01]  /*a8660*/  LDL.LU.64 R6, [R1+0x1af8] ;  /* 0x001af80001067983 */ /* 0x000ee20000300a00 */
[----:B------:R-:W-:-:S04]  /*a8670*/  IADD3 R113, P4, R4, UR7, RZ ;  /* 0x0000000704717c10 */ /* 0x000fc8000ff9e0ff */
[----:B------:R-:W-:Y:S02]  /*a8680*/  IADD3.X R114, R5, UR6, RZ, P4, !PT ;  /* 0x0000000605727c10 */ /* 0x000fe4000a7fe4ff */
[----:B------:R-:W3:Y:S04]  /*a8690*/  LDL.LU.64 R4, [R1+0x1af0] ;  /* 0x001af00001047983 */ /* 0x000ee80000300a00 */
[----:B------:R-:W3:Y:S04]  /*a86a0*/  LDL.LU.64 R34, [R1+0x1ae8] ;  /* 0x001ae80001227983 */ /* 0x000ee80000300a00 */
[----:B------:R-:W3:Y:S04]  /*a86b0*/  LDL.LU.64 R32, [R1+0x1ae0] ;  /* 0x001ae00001207983 */ /* 0x000ee80000300a00 */
[----:B------:R-:W3:Y:S04]  /*a86c0*/  LDL.LU.64 R30, [R1+0x1ad8] ;  /* 0x001ad800011e7983 */ /* 0x000ee80000300a00 */
[----:B------:R-:W3:Y:S04]  /*a86d0*/  LDL.LU.64 R28, [R1+0x1ad0] ;  /* 0x001ad000011c7983 */ /* 0x000ee80000300a00 */
[----:B------:R-:W3:Y:S04]  /*a86e0*/  LDL.LU.64 R26, [R1+0x1ac8] ;  /* 0x001ac800011a7983 */ /* 0x000ee80000300a00 */
[----:B------:R-:W3:Y:S01]  /*a86f0*/  LDL.LU.64 R24, [R1+0x1ac0] ;  /* 0x001ac00001187983 */ /* 0x000ee20000300a00 */
[----:B------:R-:W-:-:S03]  /*a8700*/  IADD3 R115, P4, R20, UR7, RZ ;  /* 0x0000000714737c10 */ /* 0x000fc6000ff9e0ff */
[----:B------:R-:W3:Y:S01]  /*a8710*/  LDL.LU.64 R22, [R1+0x1ab8] ;  /* 0x001ab80001167983 */ /* 0x000ee20000300a00 */
[----:B------:R-:W-:-:S03]  /*a8720*/  IADD3.X R116, R21, UR6, RZ, P4, !PT ;  /* 0x0000000615747c10 */ /* 0x000fc6000a7fe4ff */
        /* <DEDUP_REMOVED lines=40> */
[----:B------:R-:W-:Y:S01]  /*a89b0*/  IADD3.X R148, R21, UR6, RZ, P4, !PT ;  /* 0x0000000615947c10 */ /* 0x000fe2000a7fe4ff */
        /* <DEDUP_REMOVED lines=29> */
[----:B--2---:R-:W-:-:S04]  /*a8b90*/  IADD3 R149, P4, R18, UR7, RZ ;  /* 0x0000000712957c10 */ /* 0x004fc8000ff9e0ff */
[----:B------:R-:W-:Y:S02]  /*a8ba0*/  IADD3.X R150, R19, UR6, RZ, P4, !PT ;  /* 0x0000000613967c10 */ /* 0x000fe4000a7fe4ff */
[----:B------:R-:W-:-:S04]  /*a8bb0*/  IADD3 R151, P4, R16, UR7, RZ ;  /* 0x0000000710977c10 */ /* 0x000fc8000ff9e0ff */
[----:B------:R-:W-:Y:S02]  /*a8bc0*/  IADD3.X R152, R17, UR6, RZ, P4, !PT ;  /* 0x0000000611987c10 */ /* 0x000fe4000a7fe4ff */
[----:B------:R-:W-:-:S04]  /*a8bd0*/  IADD3 R153, P4, R14, UR7, RZ ;  /* 0x000000070e997c10 */ /* 0x000fc8000ff9e0ff */
[----:B------:R-:W-:Y:S02]  /*a8be0*/  IADD3.X R154, R15, UR6, RZ, P4, !PT ;  /* 0x000000060f9a7c10 */ /* 0x000fe4000a7fe4ff */
[----:B----4-:R-:W-:-:S04]  /*a8bf0*/  IADD3 R155, P4, R12, UR7, RZ ;  /* 0x000000070c9b7c10 */ /* 0x010fc8000ff9e0ff */
[----:B------:R-:W-:Y:S01]  /*a8c00*/  IADD3.X R156, R13, UR6, RZ, P4, !PT ;  /* 0x000000060d9c7c10 */ /* 0x000fe2000a7fe4ff */
        /* <DEDUP_REMOVED lines=12> */
[----:B---3--:R-:W-:-:S04]  /*a8cd0*/  IADD3 R157, P4, R10, UR7, RZ ;  /* 0x000000070a9d7c10 */ /* 0x008fc8000ff9e0ff */
[----:B------:R-:W-:Y:S02]  /*a8ce0*/  IADD3.X R158, R11, UR6, RZ, P4, !PT ;  /* 0x000000060b9e7c10 */ /* 0x000fe4000a7fe4ff */
[----:B------:R-:W-:-:S04]  /*a8cf0*/  IADD3 R159, P4, R8, UR7, RZ ;  /* 0x00000007089f7c10 */ /* 0x000fc8000ff9e0ff */
[----:B------:R-:W-:Y:S01]  /*a8d00*/  IADD3.X R160, R9, UR6, RZ, P4, !PT ;  /* 0x0000000609a07c10 */ /* 0x000fe2000a7fe4ff */
[----:B------:R-:W-:Y:S01]  /*a8d10*/  IMAD.MOV.U32 R211, RZ, RZ, R82 ;  /* 0x000000ffffd37224 */ /* 0x000fe200078e0052 */
[----:B------:R-:W-:-:S04]  /*a8d20*/  IADD3 R161, P4, R6, UR7, RZ ;  /* 0x0000000706a17c10 */ /* 0x000fc8000ff9e0ff */
[----:B------:R-:W-:Y:S02]  /*a8d30*/  IADD3.X R162, R7, UR6, RZ, P4, !PT ;  /* 0x0000000607a27c10 */ /* 0x000fe4000a7fe4ff */
[----:B------:R-:W-:Y:S01]  /*a8d40*/  IADD3 R163, P4, R4, UR7, RZ ;  /* 0x0000000704a37c10 */ /* 0x000fe2000ff9e0ff */
[----:B------:R-:W-:-:S03]  /*a8d50*/  IMAD.MOV.U32 R4, RZ, RZ, R3 ;  /* 0x000000ffff047224 */ /* 0x000fc600078e0003 */
[----:B------:R-:W-:Y:S01]  /*a8d60*/  IADD3.X R164, R5, UR6, RZ, P4, !PT ;  /* 0x0000000605a47c10 */ /* 0x000fe2000a7fe4ff */
[----:B------:R-:W-:-:S05]  /*a8d70*/  IMAD.MOV.U32 R5, RZ, RZ, R36 ;  /* 0x000000ffff057224 */ /* 0x000fca00078e0024 */
        /* <DEDUP_REMOVED lines=12> */
[----:B------:R-:W-:-:S03]  /*a8e40*/  IMAD.MOV.U32 R36, RZ, RZ, R4 ;  /* 0x000000ffff247224 */ /* 0x000fc600078e0004 */
[----:B------:R-:W-:Y:S01]  /*a8e50*/  STL.64 [R1+0x1bf0], R228 ;  /* 0x001bf0e401007387 */ /* 0x000fe20000100a00 */
[----:B------:R-:W-:-:S03]  /*a8e60*/  MOV R37, R5 ;  /* 0x0000000500257202 */ /* 0x000fc60000000f00 */
[----:B------:R-:W-:Y:S01]  /*a8e70*/  STL.64 [R1+0x1be8], R226 ;  /* 0x001be8e201007387 */ /* 0x000fe20000100a00 */
[----:B------:R-:W-:-:S03]  /*a8e80*/  IMAD.MOV.U32 R206, RZ, RZ, R83 ;  /* 0x000000ffffce7224 */ /* 0x000fc600078e0053 */
[----:B------:R-:W-:Y:S01]  /*a8e90*/  STL.64 [R1+0x1be0], R224 ;  /* 0x001be0e001007387 */ /* 0x000fe20000100a00 */
[----:B------:R-:W-:-:S03]  /*a8ea0*/  MOV R207, R88 ;  /* 0x0000005800cf7202 */ /* 0x000fc60000000f00 */
[----:B------:R-:W-:Y:S01]  /*a8eb0*/  STL.64 [R1+0x1bd8], R222 ;  /* 0x001bd8de01007387 */ /* 0x000fe20000100a00 */
[----:B------:R-:W-:-:S03]  /*a8ec0*/  IMAD.MOV.U32 R204, RZ, RZ, R89 ;  /* 0x000000ffffcc7224 */ /* 0x000fc600078e0059 */
[----:B------:R-:W-:Y:S01]  /*a8ed0*/  STL.64 [R1+0x1bd0], R220 ;  /* 0x001bd0dc01007387 */ /* 0x000fe20000100a00 */
[----:B------:R-:W-:Y:S01]  /*a8ee0*/  IMAD.MOV.U32 R205, RZ, RZ, R90 ;  /* 0x000000ffffcd7224 */ /* 0x000fe200078e005a */
[----:B------:R-:W-:Y:S02]  /*a8ef0*/  MOV R202, R91 ;  /* 0x0000005b00ca7202 */ /* 0x000fe40000000f00 */
[----:B------:R-:W-:Y:S01]  /*a8f00*/  STL.64 [R1+0x1bc8], R218 ;  /* 0x001bc8da01007387 */ /* 0x000fe20000100a00 */
[----:B------:R-:W-:Y:S01]  /*a8f10*/  IMAD.MOV.U32 R203, RZ, RZ, R92 ;  /* 0x000000ffffcb7224 */ /* 0x000fe200078e005c */
[----:B------:R-:W-:Y:S02]  /*a8f20*/  MOV R201, R94 ;  /* 0x0000005e00c97202 */ /* 0x000fe40000000f00 */
[----:B------:R-:W-:Y:S01]  /*a8f30*/  STL.64 [R1+0x1bc0], R216 ;  /* 0x001bc0d801007387 */ /* 0x000fe20000100a00 */
[----:B------:R-:W-:-:S03]  /*a8f40*/  IMAD.MOV.U32 R200, RZ, RZ, R93 ;  /* 0x000000ffffc87224 */ /* 0x000fc600078e005d */
[----:B------:R-:W-:Y:S01]  /*a8f50*/  STL.64 [R1+0x1bb8], R214 ;  /* 0x001bb8d601007387 */ /* 0x000fe20000100a00 */
[----:B------:R-:W-:Y:S01]  /*a8f60*/  IMAD.MOV.U32 R198, RZ, RZ, R95 ;  /* 0x000000ffffc67224 */ /* 0x000fe200078e005f */
[----:B------:R-:W-:Y:S01]  /*a8f70*/  MOV R196, R97 ;  /* 0x0000006100c47202 */ /* 0x000fe20000000f00 */
[----:B------:R-:W-:Y:S01]  /*a8f80*/  IMAD.MOV.U32 R199, RZ, RZ, R96 ;  /* 0x000000ffffc77224 */ /* 0x000fe200078e0060 */
[----:B------:R-:W-:Y:S01]  /*a8f90*/  STL.64 [R1+0x1bb0], R212 ;  /* 0x001bb0d401007387 */ /* 0x000fe20000100a00 */
[----:B------:R-:W-:-:S03]  /*a8fa0*/  IMAD.MOV.U32 R197, RZ, RZ, R98 ;  /* 0x000000ffffc57224 */ /* 0x000fc600078e0062 */
[----:B------:R3:W-:Y:S01]  /*a8fb0*/  LDGSTS.E [R0+0x10180], [R36.64], P0 ;  /* 0x1018000024007fae */ /* 0x0007e20008121848 */
[----:B------:R-:W-:Y:S01]  /*a8fc0*/  IMAD.MOV.U32 R194, RZ, RZ, R99 ;  /* 0x000000ffffc27224 */ /* 0x000fe200078e0063 */
[----:B------:R-:W-:Y:S02]  /*a8fd0*/  MOV R195, R100 ;  /* 0x0000006400c37202 */ /* 0x000fe40000000f00 */
[----:B------:R-:W-:Y:S01]  /*a8fe0*/  STL.64 [R1+0x1ba8], R210 ;  /* 0x001ba8d201007387 */ /* 0x000fe20000100a00 */
[----:B------:R-:W-:-:S03]  /*a8ff0*/  IMAD.MOV.U32 R192, RZ, RZ, R101 ;  /* 0x000000ffffc07224 */ /* 0x000fc600078e0065 */
[----:B------:R3:W-:Y:S01]  /*a9000*/  LDGSTS.E [R0+0x11000], [R250.64], P1 ;  /* 0x11000000fa007fae */ /* 0x0007e20008921848 */
[----:B------:R-:W-:-:S03]  /*a9010*/  IMAD.MOV.U32 R193, RZ, RZ, R102 ;  /* 0x000000ffffc17224 */ /* 0x000fc600078e0066 */
[----:B------:R-:W-:Y:S01]  /*a9020*/  STL.64 [R1+0x1ba0], R206 ;  /* 0x001ba0ce01007387 */ /* 0x000fe20000100a00 */
[----:B------:R-:W-:-:S03]  /*a9030*/  MOV R190, R103 ;  /* 0x0000006700be7202 */ /* 0x000fc60000000f00 */
[----:B------:R3:W-:Y:S01]  /*a9040*/  LDGSTS.E [R0+0x11080], [R248.64], P2 ;  /* 0x11080000f8007fae */ /* 0x0007e20009121848 */
[----:B------:R-:W-:-:S03]  /*a9050*/  IMAD.MOV.U32 R191, RZ, RZ, R104 ;  /* 0x000000ffffbf7224 */ /* 0x000fc600078e0068 */
[----:B------:R-:W-:Y:S01]  /*a9060*/  STL.64 [R1+0x1b98], R204 ;  /* 0x001b98cc01007387 */ /* 0x000fe20000100a00 */
[----:B------:R-:W-:-:S03]  /*a9070*/  IMAD.MOV.U32 R188, RZ, RZ, R105 ;  /* 0x000000ffffbc7224 */ /* 0x000fc600078e0069 */
[----:B------:R3:W-:Y:S01]  /*a9080*/  LDGSTS.E [R0+0x11100], [R246.64], P3 ;  /* 0x11100000f6007fae */ /* 0x0007e20009921848 */
[----:B------:R-:W-:-:S03]  /*a9090*/  MOV R189, R106 ;  /* 0x0000006a00bd7202 */ /* 0x000fc60000000f00 */
        /* <DEDUP_REMOVED lines=33> */
[----:B-1----:R-:W-:-:S03]  /*a92b0*/  IMAD.MOV.U32 R4, RZ, RZ, R123 ;  /* 0x000000ffff047224 */ /* 0x002fc600078e007b */
        /* <DEDUP_REMOVED lines=30> */
[----:B------:R1:W-:Y:S01]  /*a94a0*/  STL.64 [R1+0x1b10], R4 ;  /* 0x001b100401007387 */ /* 0x0003e20000100a00 */
        /* <DEDUP_REMOVED lines=19> */
[----:B------:R4:W-:Y:S01]  /*a95e0*/  STL.64 [R1+0x1ae8], R12 ;  /* 0x001ae80c01007387 */ /* 0x0009e20000100a00 */
        /* <DEDUP_REMOVED lines=31> */
[----:B------:R-:W-:Y:S04]  /*a97e0*/  STL.64 [R1+0x1aa8], R28 ;  /* 0x001aa81c01007387 */ /* 0x000fe80000100a00 */
[----:B------:R3:W-:Y:S04]  /*a97f0*/  LDGSTS.E [R0+0x19000], [R184.64], P1 ;  /* 0x19000000b8007fae */ /* 0x0007e80008921848 */
        /* <DEDUP_REMOVED lines=12> */
[----:B------:R1:W-:Y:S04]  /*a98c0*/  STL.64 [R1+0x1a70], R14 ;  /* 0x001a700e01007387 */ /* 0x0003e80000100a00 */
[----:B------:R1:W-:Y:S04]  /*a98d0*/  LDGSTS.E [R0+0x1a180], [R4.64], P0 ;  /* 0x1a18000004007fae */ /* 0x0003e80008121848 */
[----:B------:R3:W-:Y:S04]  /*a98e0*/  LDGSTS.E [R0+0x1b000], [R172.64], P1 ;  /* 0x1b000000ac007fae */ /* 0x0007e80008921848 */
[----:B------:R3:W-:Y:S04]  /*a98f0*/  LDGSTS.E [R0+0x1b080], [R168.64], P2 ;  /* 0x1b080000a8007fae */ /* 0x0007e80009121848 */
[----:B-1----:R-:W2:Y:S04]  /*a9900*/  LDL.LU R5, [R1+0x1c88] ;  /* 0x001c880001057983 */ /* 0x002ea80000300800 */
[----:B------:R-:W2:Y:S04]  /*a9910*/  LDL.LU R11, [R1+0x1c90] ;  /* 0x001c9000010b7983 */ /* 0x000ea80000300800 */
[----:B------:R3:W-:Y:S04]  /*a9920*/  LDGSTS.E [R0+0x1b100], [R6.64], P3 ;  /* 0x1b10000006007fae */ /* 0x0007e80009921848 */
[----:B------:R1:W-:Y:S04]  /*a9930*/  LDGSTS.E [R0+0x1b180], [R86.64], P0 ;  /* 0x1b18000056007fae */ /* 0x0003e80008121848 */
[----:B------:R4:W-:Y:S04]  /*a9940*/  LDGSTS.E [R0+0x1c000], [R12.64], P1 ;  /* 0x1c0000000c007fae */ /* 0x0009e80008921848 */
[----:B---3--:R-:W3:Y:S04]  /*a9950*/  LDL.LU R6, [R1+0x1c84] ;  /* 0x001c840001067983 */ /* 0x008ee80000300800 */
[----:B------:R1:W-:Y:S04]  /*a9960*/  LDGSTS.E [R0+0x1c080], [R84.64], P2 ;  /* 0x1c08000054007fae */ /* 0x0003e80009121848 */
[----:B----4-:R-:W4:Y:S04]  /*a9970*/  LDL.LU R13, [R1+0x1c8c] ;  /* 0x001c8c00010d7983 */ /* 0x010f280000300800 */
[----:B------:R-:W4:Y:S04]  /*a9980*/  LDL.LU R10, [R1+0x1c98] ;  /* 0x001c9800010a7983 */ /* 0x000f280000300800 */
[----:B------:R1:W-:Y:S04]  /*a9990*/  LDGSTS.E [R0+0x1c100], [R78.64], P3 ;  /* 0x1c1000004e007fae */ /* 0x0003e80009921848 */
[----:B------:R1:W-:Y:S04]  /*a99a0*/  LDGSTS.E [R0+0x1c180], [R76.64], P0 ;  /* 0x1c1800004c007fae */ /* 0x0003e80008121848 */
[----:B------:R-:W4:Y:S04]  /*a99b0*/  LDL.LU R4, [R1+0x1ca0] ;  /* 0x001ca00001047983 */ /* 0x000f280000300800 */
[----:B------:R1:W-:Y:S04]  /*a99c0*/  LDGSTS.E [R0+0x1d000], [R34.64], P1 ;  /* 0x1d00000022007fae */ /* 0x0003e80008921848 */
[----:B------:R-:W4:Y:S04]  /*a99d0*/  LDL.LU R12, [R1+0x1c94] ;  /* 0x001c9400010c7983 */ /* 0x000f280000300800 */
[----:B------:R1:W-:Y:S04]  /*a99e0*/  LDGSTS.E [R0+0x1d080], [R32.64], P2 ;  /* 0x1d08000020007fae */ /* 0x0003e80009121848 */
[----:B------:R1:W-:Y:S04]  /*a99f0*/  LDGSTS.E [R0+0x1d100], [R30.64], P3 ;  /* 0x1d1000001e007fae */ /* 0x0003e80009921848 */
[----:B------:R1:W-:Y:S04]  /*a9a00*/  LDGSTS.E [R0+0x1d180], [R8.64], P0 ;  /* 0x1d18000008007fae */ /* 0x0003e80008121848 */
[----:B------:R1:W-:Y:S04]  /*a9a10*/  LDGSTS.E [R0+0x1e000], [R28.64], P1 ;  /* 0x1e0000001c007fae */ /* 0x0003e80008921848 */
[----:B------:R1:W-:Y:S04]  /*a9a20*/  LDGSTS.E [R0+0x1e080], [R26.64], P2 ;  /* 0x1e0800001a007fae */ /* 0x0003e80009121848 */
[----:B-1----:R-:W4:Y:S04]  /*a9a30*/  LDL.LU R8, [R1+0x1c9c] ;  /* 0x001c9c0001087983 */ /* 0x002f280000300800 */
[----:B------:R1:W-:Y:S04]  /*a9a40*/  LDGSTS.E [R0+0x1e100], [R24.64], P3 ;  /* 0x1e10000018007fae */ /* 0x0003e80009921848 */
[----:B------:R1:W-:Y:S04]  /*a9a50*/  LDGSTS.E [R0+0x1e180], [R22.64], P0 ;  /* 0x1e18000016007fae */ /* 0x0003e80008121848 */
[----:B------:R1:W-:Y:S04]  /*a9a60*/  LDGSTS.E [R0+0x1f000], [R20.64], P1 ;  /* 0x1f00000014007fae */ /* 0x0003e80008921848 */
[----:B------:R1:W-:Y:S04]  /*a9a70*/  LDGSTS.E [R0+0x1f080], [R18.64], P2 ;  /* 0x1f08000012007fae */ /* 0x0003e80009121848 */
[----:B------:R1:W-:Y:S04]  /*a9a80*/  LDGSTS.E [R0+0x1f100], [R16.64], P3 ;  /* 0x1f10000010007fae */ /* 0x0003e80009921848 */
[----:B------:R1:W-:Y:S04]  /*a9a90*/  LDGSTS.E [R0+0x1f180], [R14.64], P0 ;  /* 0x1f1800000e007fae */ /* 0x0003e80008121848 */
[----:B-1----:R-:W4:Y:S04]  /*a9aa0*/  LDL.LU R14, [R1+0x1d84] ;  /* 0x001d8400010e7983 */ /* 0x002f280000300800 */
[----:B------:R-:W4:Y:S04]  /*a9ab0*/  LDL.LU R7, [R1+0x1d88] ;  /* 0x001d880001077983 */ /* 0x000f280000300800 */
[----:B------:R-:W4:Y:S04]  /*a9ac0*/  LDL.LU R9, [R1+0x1d8c] ;  /* 0x001d8c0001097983 */ /* 0x000f280000300800 */
[----:B------:R-:W4:Y:S01]  /*a9ad0*/  LDL.LU R3, [R1+0x1d90] ;  /* 0x001d900001037983 */ /* 0x000f220000300800 */
[----:B------:R-:W-:Y:S01]  /*a9ae0*/  IMAD.U32 R0, RZ, RZ, UR5 ;  /* 0x00000005ff007e24 */ /* 0x000fe2000f8e00ff */
[----:B------:R-:W-:-:S04]  /*a9af0*/  LOP3.LUT R15, R167, 0x10, RZ, 0x3c, !PT ;  /* 0x00000010a70f7812 */ /* 0x000fc800078e3cff */
[----:B------:R-:W-:Y:S02]  /*a9b00*/  LEA R0, R0, R15, 0x11 ;  /* 0x0000000f00007211 */ /* 0x000fe400078e88ff */
[----:B--2---:R-:W-:Y:S02]  /*a9b10*/  IADD3 R5, P4, R5, UR7, RZ ;  /* 0x0000000705057c10 */ /* 0x004fe4000ff9e0ff */
[----:B------:R-:W-:-:S03]  /*a9b20*/  IADD3 R11, P5, R11, UR7, RZ ;  /* 0x000000070b0b7c10 */ /* 0x000fc6000ffbe0ff */
[----:B------:R-:W-:Y:S01]  /*a9b30*/  STL [R1+0x1c88], R5 ;  /* 0x001c880501007387 */ /* 0x000fe20000100800 */
[----:B------:R-:W-:-:S03]  /*a9b40*/  IMAD.MOV.U32 R36, RZ, RZ, R5 ;  /* 0x000000ffff247224 */ /* 0x000fc600078e0005 */
[----:B------:R-:W-:Y:S01]  /*a9b50*/  STL [R1+0x1c90], R11 ;  /* 0x001c900b01007387 */ /* 0x000fe20000100800 */
[----:B---3--:R-:W-:-:S05]  /*a9b60*/  IADD3.X R6, R6, UR6, RZ, P4, !PT ;  /* 0x0000000606067c10 */ /* 0x008fca000a7fe4ff */
[----:B------:R-:W-:Y:S01]  /*a9b70*/  IMAD.MOV.U32 R37, RZ, RZ, R6 ;  /* 0x000000ffff257224 */ /* 0x000fe200078e0006 */
[----:B------:R1:W-:Y:S01]  /*a9b80*/  STL [R1+0x1c84], R6 ;  /* 0x001c840601007387 */ /* 0x0003e20000100800 */
[----:B----4-:R-:W-:-:S03]  /*a9b90*/  IADD3.X R13, R13, UR6, RZ, P5, !PT ;  /* 0x000000060d0d7c10 */ /* 0x010fc6000affe4ff */
[----:B------:R2:W-:Y:S04]  /*a9ba0*/  LDGSTS.E [R0+0x200], [R36.64], P1 ;  /* 0x0020000024007fae */ /* 0x0005e80008921848 */
[----:B-1----:R-:W3:Y:S04]  /*a9bb0*/  LDL.LU R6, [R1+0x1d98] ;  /* 0x001d980001067983 */ /* 0x002ee80000300800 */
[----:B------:R-:W4:Y:S01]  /*a9bc0*/  LDL.LU R5, [R1+0x1da0] ;  /* 0x001da00001057983 */ /* 0x000f220000300800 */
[----:B--2---:R-:W-:-:S03]  /*a9bd0*/  IMAD.MOV.U32 R37, RZ, RZ, R13 ;  /* 0x000000ffff257224 */ /* 0x004fc600078e000d */
[----:B------:R1:W-:Y:S01]  /*a9be0*/  STL [R1+0x1c8c], R13 ;  /* 0x001c8c0d01007387 */ /* 0x0003e20000100800 */
[----:B------:R-:W-:Y:S02]  /*a9bf0*/  MOV R36, R11 ;  /* 0x0000000b00247202 */ /* 0x000fe40000000f00 */
[----:B------:R-:W-:Y:S02]  /*a9c00*/  IADD3 R10, P4, R10, UR7, RZ ;  /* 0x000000070a0a7c10 */ /* 0x000fe4000ff9e0ff */
[----:B------:R-:W-:Y:S01]  /*a9c10*/  IADD3 R4, P5, R4, UR7, RZ ;  /* 0x0000000704047c10 */ /* 0x000fe2000ffbe0ff */
[----:B------:R2:W-:Y:S04]  /*a9c20*/  LDGSTS.E [R0+0x280], [R36.64], P2 ;  /* 0x0028000024007fae */ /* 0x0005e80009121848 */
[----:B-1----:R-:W4:Y:S04]  /*a9c30*/  LDL.LU R13, [R1+0x1d94] ;  /* 0x001d9400010d7983 */ /* 0x002f280000300800 */
[----:B------:R-:W4:Y:S01]  /*a9c40*/  LDL.LU R11, [R1+0x1d9c] ;  /* 0x001d9c00010b7983 */ /* 0x000f220000300800 */
[----:B------:R-:W-:-:S03]  /*a9c50*/  IADD3.X R12, R12, UR6, RZ, P4, !PT ;  /* 0x000000060c0c7c10 */ /* 0x000fc6000a7fe4ff */
[----:B------:R1:W-:Y:S01]  /*a9c60*/  STL [R1+0x1c98], R10 ;  /* 0x001c980a01007387 */ /* 0x0003e20000100800 */
[----:B--2---:R-:W-:-:S03]  /*a9c70*/  IMAD.MOV.U32 R36, RZ, RZ, R10 ;  /* 0x000000ffff247224 */ /* 0x004fc600078e000a */
[----:B------:R2:W-:Y:S04]  /*a9c80*/  STL [R1+0x1c94], R12 ;  /* 0x001c940c01007387 */ /* 0x0005e80000100800 */
[----:B------:R2:W-:Y:S01]  /*a9c90*/  STL [R1+0x1ca0], R4 ;  /* 0x001ca00401007387 */ /* 0x0005e20000100800 */
[----:B------:R-:W-:-:S03]  /*a9ca0*/  IADD3.X R8, R8, UR6, RZ, P5, !PT ;  /* 0x0000000608087c10 */ /* 0x000fc6000affe4ff */
[----:B-1----:R-:W4:Y:S01]  /*a9cb0*/  LDL.LU R10, [R1+0x1e88] ;  /* 0x001e8800010a7983 */ /* 0x002f220000300800 */
[----:B------:R-:W-:-:S03]  /*a9cc0*/  MOV R37, R12 ;  /* 0x0000000c00257202 */ /* 0x000fc60000000f00 */
[----:B------:R1:W-:Y:S04]  /*a9cd0*/  STL [R1+0x1c9c], R8 ;  /* 0x001c9c0801007387 */ /* 0x0003e80000100800 */
[----:B------:R-:W4:Y:S04]  /*a9ce0*/  LDL.LU R15, [R1+0x1e90] ;  /* 0x001e9000010f7983 */ /* 0x000f280000300800 */
[----:B--2---:R-:W2:Y:S04]  /*a9cf0*/  LDL.LU R12, [R1+0x1e84] ;  /* 0x001e8400010c7983 */ /* 0x004ea80000300800 */
[----:B------:R-:W2:Y:S04]  /*a9d00*/  LDL.LU R16, [R1+0x1e8c] ;  /* 0x001e8c0001107983 */ /* 0x000ea80000300800 */
[----:B------:R1:W-:Y:S02]  /*a9d10*/  LDGSTS.E [R0+0x300], [R36.64], P3 ;  /* 0x0030000024007fae */ /* 0x0003e40009921848 */
[----:B-1----:R-:W-:-:S02]  /*a9d20*/  IMAD.MOV.U32 R36, RZ, RZ, R4 ;  /* 0x000000ffff247224 */ /* 0x002fc400078e0004 */
[----:B------:R-:W-:Y:S01]  /*a9d30*/  IMAD.MOV.U32 R37, RZ, RZ, R8 ;  /* 0x000000ffff257224 */ /* 0x000fe200078e0008 */
[----:B------:R-:W2:Y:S01]  /*a9d40*/  LDL.LU R4, [R1+0x1e98] ;  /* 0x001e980001047983 */ /* 0x000ea20000300800 */
[----:B------:R-:W-:-:S03]  /*a9d50*/  IADD3 R7, P4, R7, UR7, RZ ;  /* 0x0000000707077c10 */ /* 0x000fc6000ff9e0ff */
[----:B------:R-:W2:Y:S01]  /*a9d60*/  LDL.LU R8, [R1+0x1ea0] ;  /* 0x001ea00001087983 */ /* 0x000ea20000300800 */
[----:B------:R-:W-:-:S03]  /*a9d70*/  IADD3.X R14, R14, UR6, RZ, P4, !PT ;  /* 0x000000060e0e7c10 */ /* 0x000fc6000a7fe4ff */
[----:B------:R1:W-:Y:S01]  /*a9d80*/  STL [R1+0x1d88], R7 ;  /* 0x001d880701007387 */ /* 0x0003e20000100800 */
[----:B------:R-:W-:-:S03]  /*a9d90*/  IADD3 R3, P5, R3, UR7, RZ ;  /* 0x0000000703037c10 */ /* 0x000fc6000ffbe0ff */
[----:B------:R1:W-:Y:S01]  /*a9da0*/  LDGSTS.E [R0+0x380], [R36.64], P0 ;  /* 0x0038000024007fae */ /* 0x0003e20008121848 */
[----:B------:R-:W-:-:S03]  /*a9db0*/  IADD3.X R9, R9, UR6, RZ, P5, !PT ;  /* 0x0000000609097c10 */ /* 0x000fc6000affe4ff */
[----:B------:R1:W-:Y:S04]  /*a9dc0*/  STL [R1+0x1d84], R14 ;  /* 0x001d840e01007387 */ /* 0x0003e80000100800 */
[----:B------:R1:W-:Y:S02]  /*a9dd0*/  STL [R1+0x1d90], R3 ;  /* 0x001d900301007387 */ /* 0x0003e40000100800 */
[----:B-1----:R-:W-:Y:S02]  /*a9de0*/  MOV R36, R7 ;  /* 0x0000000700247202 */ /* 0x002fe40000000f00 */
[----:B------:R-:W2:Y:S01]  /*a9df0*/  LDL.LU R7, [R1+0x1e94] ;  /* 0x001e940001077983 */ /* 0x000ea20000300800 */
[----:B------:R-:W-:-:S03]  /*a9e00*/  IMAD.MOV.U32 R37, RZ, RZ, R14 ;  /* 0x000000ffff257224 */ /* 0x000fc600078e000e */
[----:B------:R1:W-:Y:S04]  /*a9e10*/  STL [R1+0x1d8c], R9 ;  /* 0x001d8c0901007387 */ /* 0x0003e80000100800 */
[----:B------:R-:W2:Y:S04]  /*a9e20*/  LDL.LU R14, [R1+0x1e9c] ;  /* 0x001e9c00010e7983 */ /* 0x000ea80000300800 */
[----:B------:R1:W-:Y:S02]  /*a9e30*/  LDGSTS.E [R0+0x1200], [R36.64], P1 ;  /* 0x0120000024007fae */ /* 0x0003e40008921848 */
[----:B-1----:R-:W-:Y:S01]  /*a9e40*/  IMAD.MOV.U32 R36, RZ, RZ, R3 ;  /* 0x000000ffff247224 */ /* 0x002fe200078e0003 */
[----:B------:R-:W-:Y:S01]  /*a9e50*/  MOV R37, R9 ;  /* 0x0000000900257202 */ /* 0x000fe20000000f00 */
[----:B------:R-:W2:Y:S04]  /*a9e60*/  LDL.LU R3, [R1+0x1f88] ;  /* 0x001f880001037983 */ /* 0x000ea80000300800 */
[----:B------:R-:W2:Y:S04]  /*a9e70*/  LDL.LU R9, [R1+0x1f90] ;  /* 0x001f900001097983 */ /* 0x000ea80000300800 */
[----:B------:R1:W-:Y:S01]  /*a9e80*/  LDGSTS.E [R0+0x1280], [R36.64], P2 ;  /* 0x0128000024007fae */ /* 0x0003e20009121848 */
[----:B---3--:R-:W-:-:S02]  /*a9e90*/  IADD3 R6, P4, R6, UR7, RZ ;  /* 0x0000000706067c10 */ /* 0x008fc4000ff9e0ff */
[----:B----4-:R-:W-:-:S03]  /*a9ea0*/  IADD3 R5, P5, R5, UR7, RZ ;  /* 0x0000000705057c10 */ /* 0x010fc6000ffbe0ff */
[----:B------:R3:W-:Y:S01]  /*a9eb0*/  STL [R1+0x1d98], R6 ;  /* 0x001d980601007387 */ /* 0x0007e20000100800 */
[----:B-1----:R-:W-:Y:S01]  /*a9ec0*/  IMAD.MOV.U32 R36, RZ, RZ, R6 ;  /* 0x000000ffff247224 */ /* 0x002fe200078e0006 */
[----:B------:R-:W-:Y:S02]  /*a9ed0*/  IADD3.X R13, R13, UR6, RZ, P4, !PT ;  /* 0x000000060d0d7c10 */ /* 0x000fe4000a7fe4ff */
[----:B------:R-:W-:-:S03]  /*a9ee0*/  IADD3.X R11, R11, UR6, RZ, P5, !PT ;  /* 0x000000060b0b7c10 */ /* 0x000fc6000affe4ff */
[----:B------:R1:W-:Y:S04]  /*a9ef0*/  STL [R1+0x1d94], R13 ;  /* 0x001d940d01007387 */ /* 0x0003e80000100800 */
[----:B------:R-:W-:Y:S04]  /*a9f00*/  STL [R1+0x1da0], R5 ;  /* 0x001da00501007387 */ /* 0x000fe80000100800 */
[----:B---3--:R-:W3:Y:S01]  /*a9f10*/  LDL.LU R6, [R1+0x1f84] ;  /* 0x001f840001067983 */ /* 0x008ee20000300800 */
[----:B------:R-:W-:-:S03]  /*a9f20*/  IMAD.MOV.U32 R37, RZ, RZ, R13 ;  /* 0x000000ffff257224 */ /* 0x000fc600078e000d */
[----:B------:R4:W-:Y:S04]  /*a9f30*/  STL [R1+0x1d9c], R11 ;  /* 0x001d9c0b01007387 */ /* 0x0009e80000100800 */
[----:B-1----:R-:W3:Y:S01]  /*a9f40*/  LDL.LU R13, [R1+0x1f8c] ;  /* 0x001f8c00010d7983 */ /* 0x002ee20000300800 */
[----:B------:R-:W-:-:S03]  /*a9f50*/  IADD3 R10, P4, R10, UR7, RZ ;  /* 0x000000070a0a7c10 */ /* 0x000fc6000ff9e0ff */
[----:B------:R1:W-:Y:S01]  /*a9f60*/  LDGSTS.E [R0+0x1300], [R36.64], P3 ;  /* 0x0130000024007fae */ /* 0x0003e20009921848 */
[----:B------:R-:W-:Y:S02]  /*a9f70*/  IADD3 R15, P5, R15, UR7, RZ ;  /* 0x000000070f0f7c10 */ /* 0x000fe4000ffbe0ff */
[----:B--2---:R-:W-:Y:S02]  /*a9f80*/  IADD3.X R12, R12, UR6, RZ, P4, !PT ;  /* 0x000000060c0c7c10 */ /* 0x004fe4000a7fe4ff */
[----:B-1----:R-:W-:Y:S01]  /*a9f90*/  MOV R36, R5 ;  /* 0x0000000500247202 */ /* 0x002fe20000000f00 */
[----:B------:R-:W-:Y:S02]  /*a9fa0*/  IMAD.MOV.U32 R37, RZ, RZ, R11 ;  /* 0x000000ffff257224 */ /* 0x000fe400078e000b */
[----:B----4-:R-:W2:Y:S01]  /*a9fb0*/  LDL.LU R11, [R1+0x1f98] ;  /* 0x001f9800010b7983 */ /* 0x010ea20000300800 */
[----:B------:R-:W-:-:S03]  /*a9fc0*/  IADD3.X R16, R16, UR6, RZ, P5, !PT ;  /* 0x0000000610107c10 */ /* 0x000fc6000affe4ff */
[----:B------:R-:W2:Y:S04]  /*a9fd0*/  LDL.LU R5, [R1+0x1fa0] ;  /* 0x001fa00001057983 */ /* 0x000ea80000300800 */
[----:B------:R-:W-:Y:S04]  /*a9fe0*/  STL [R1+0x1e88], R10 ;  /* 0x001e880a01007387 */ /* 0x000fe80000100800 */
[----:B------:R1:W-:Y:S04]  /*a9ff0*/  LDGSTS.E [R0+0x1380], [R36.64], P0 ;  /* 0x0138000024007fae */ /* 0x0003e80008121848 */
[----:B------:R1:W-:Y:S04]  /*aa000*/  STL [R1+0x1e84], R12 ;  /* 0x001e840c01007387 */ /* 0x0003e80000100800 */
[----:B------:R-:W-:Y:S01]  /*aa010*/  STL [R1+0x1e90], R15 ;  /* 0x001e900f01007387 */ /* 0x000fe20000100800 */
[----:B-1----:R-:W-:-:S03]  /*aa020*/  MOV R37, R12 ;  /* 0x0000000c00257202 */ /* 0x002fc60000000f00 */
[----:B------:R-:W2:Y:S01]  /*aa030*/  LDL.LU R12, [R1+0x1f94] ;  /* 0x001f9400010c7983 */ /* 0x000ea20000300800 */
[----:B------:R-:W-:-:S03]  /*aa040*/  IMAD.MOV.U32 R36, RZ, RZ, R10 ;  /* 0x000000ffff247224 */ /* 0x000fc600078e000a */
[----:B------:R-:W-:Y:S01]  /*aa050*/  STL [R1+0x1e8c], R16 ;  /* 0x001e8c1001007387 */ /* 0x000fe20000100800 */
[----:B------:R-:W-:-:S03]  /*aa060*/  IADD3 R4, P4, R4, UR7, RZ ;  /* 0x0000000704047c10 */ /* 0x000fc6000ff9e0ff */
[----:B------:R-:W2:Y:S01]  /*aa070*/  LDL.LU R10, [R1+0x1f9c] ;  /* 0x001f9c00010a7983 */ /* 0x000ea20000300800 */
[----:B------:R-:W-:-:S03]  /*aa080*/  IADD3 R8, P5, R8, UR7, RZ ;  /* 0x0000000708087c10 */ /* 0x000fc6000ffbe0ff */
[----:B------:R1:W-:Y:S01]  /*aa090*/  LDGSTS.E [R0+0x2200], [R36.64], P1 ;  /* 0x0220000024007fae */ /* 0x0003e20008921848 */
[----:B------:R-:W-:Y:S01]  /*aa0a0*/  IADD3.X R7, R7, UR6, RZ, P4, !PT ;  /* 0x0000000607077c10 */ /* 0x000fe2000a7fe4ff */
[----:B-1----:R-:W-:Y:S02]  /*aa0b0*/  IMAD.MOV.U32 R36, RZ, RZ, R15 ;  /* 0x000000ffff247224 */ /* 0x002fe400078e000f */
[----:B------:R-:W-:Y:S01]  /*aa0c0*/  IMAD.MOV.U32 R37, RZ, RZ, R16 ;  /* 0x000000ffff257224 */ /* 0x000fe200078e0010 */
[----:B------:R-:W-:Y:S01]  /*aa0d0*/  IADD3.X R14, R14, UR6, RZ, P5, !PT ;  /* 0x000000060e0e7c10 */ /* 0x000fe2000affe4ff */
[----:B------:R-:W-:Y:S04]  /*aa0e0*/  STL [R1+0x1e98], R4 ;  /* 0x001e980401007387 */ /* 0x000fe80000100800 */
[----:B------:R1:W-:Y:S04]  /*aa0f0*/  LDGSTS.E [R0+0x2280], [R36.64], P2 ;  /* 0x0228000024007fae */ /* 0x0003e80009121848 */
[----:B------:R1:W-:Y:S04]  /*aa100*/  STL [R1+0x1e94], R7 ;  /* 0x001e940701007387 */ /* 0x0003e80000100800 */
[----:B------:R-:W-:Y:S01]  /*aa110*/  STL [R1+0x1ea0], R8 ;  /* 0x001ea00801007387 */ /* 0x000fe20000100800 */
[----:B-1----:R-:W-:Y:S01]  /*aa120*/  MOV R36, R4 ;  /* 0x0000000400247202 */ /* 0x002fe20000000f00 */
[----:B------:R-:W-:-:S02]  /*aa130*/  IMAD.MOV.U32 R37, RZ, RZ, R7 ;  /* 0x000000ffff257224 */ /* 0x000fc400078e0007 */
[----:B------:R-:W2:Y:S04]  /*aa140*/  LDL.LU R7, [R1+0x2088] ;  /* 0x0020880001077983 */ /* 0x000ea80000300800 */
[----:B------:R1:W-:Y:S04]  /*aa150*/  STL [R1+0x1e9c], R14 ;  /* 0x001e9c0e01007387 */ /* 0x0003e80000100800 */
[----:B------:R1:W-:Y:S04]  /*aa160*/  LDGSTS.E [R0+0x2300], [R36.64], P3 ;  /* 0x0230000024007fae */ /* 0x0003e80009921848 */
[----:B------:R-:W2:Y:S01]  /*aa170*/  LDL.LU R4, [R1+0x2090] ;  /* 0x0020900001047983 */ /* 0x000ea20000300800 */
[----:B------:R-:W-:-:S02]  /*aa180*/  IADD3 R3, P4, R3, UR7, RZ ;  /* 0x0000000703037c10 */ /* 0x000fc4000ff9e0ff */
[----:B-1----:R-:W-:Y:S02]  /*aa190*/  MOV R37, R14 ;  /* 0x0000000e00257202 */ /* 0x002fe40000000f00 */
[----:B------:R-:W2:Y:S01]  /*aa1a0*/  LDL.LU R14, [R1+0x2084] ;  /* 0x00208400010e7983 */ /* 0x000ea20000300800 */
[----:B------:R-:W-:-:S03]  /*aa1b0*/  IMAD.MOV.U32 R36, RZ, RZ, R8 ;  /* 0x000000ffff247224 */ /* 0x000fc600078e0008 */
[----:B------:R-:W2:Y:S01]  /*aa1c0*/  LDL.LU R8, [R1+0x208c] ;  /* 0x00208c0001087983 */ /* 0x000ea20000300800 */
[----:B------:R-:W-:-:S03]  /*aa1d0*/  IADD3 R9, P5, R9, UR7, RZ ;  /* 0x0000000709097c10 */ /* 0x000fc6000ffbe0ff */
[----:B------:R1:W-:Y:S04]  /*aa1e0*/  LDGSTS.E [R0+0x2380], [R36.64], P0 ;  /* 0x0238000024007fae */ /* 0x0003e80008121848 */
[----:B------:R-:W-:Y:S01]  /*aa1f0*/  STL [R1+0x1f88], R3 ;  /* 0x001f880301007387 */ /* 0x000fe20000100800 */
[----:B-1----:R-:W-:Y:S01]  /*aa200*/  IMAD.MOV.U32 R36, RZ, RZ, R3 ;  /* 0x000000ffff247224 */ /* 0x002fe200078e0003 */
[----:B---3--:R-:W-:-:S05]  /*aa210*/  IADD3.X R6, R6, UR6, RZ, P4, !PT ;  /* 0x0000000606067c10 */ /* 0x008fca000a7fe4ff */
        /* <DEDUP_REMOVED lines=8> */
[----:B---3--:R-:W-:-:S03]  /*aa2a0*/  IMAD.MOV.U32 R37, RZ, RZ, R13 ;  /* 0x000000ffff257224 */ /* 0x008fc600078e000d */
[----:B-1----:R-:W3:Y:S01]  /*aa2b0*/  LDL.LU R13, [R1+0x2094] ;  /* 0x00209400010d7983 */ /* 0x002ee20000300800 */
[----:B------:R-:W-:-:S03]  /*aa2c0*/  MOV R36, R9 ;  /* 0x0000000900247202 */ /* 0x000fc60000000f00 */
[----:B------:R-:W3:Y:S01]  /*aa2d0*/  LDL.LU R9, [R1+0x209c] ;  /* 0x00209c0001097983 */ /* 0x000ee20000300800 */
[----:B--2---:R-:W-:Y:S02]  /*aa2e0*/  IADD3 R11, P4, R11, UR7, RZ ;  /* 0x000000070b0b7c10 */ /* 0x004fe4000ff9e0ff */
[----:B------:R-:W-:Y:S01]  /*aa2f0*/  IADD3 R5, P5, R5, UR7, RZ ;  /* 0x0000000705057c10 */ /* 0x000fe2000ffbe0ff */
[----:B------:R1:W-:Y:S04]  /*aa300*/  LDGSTS.E [R0+0x3280], [R36.64], P2 ;  /* 0x0328000024007fae */ /* 0x0003e80009121848 */
[----:B------:R2:W-:Y:S01]  /*aa310*/  STL [R1+0x1f98], R11 ;  /* 0x001f980b01007387 */ /* 0x0005e20000100800 */
[----:B------:R-:W-:Y:S01]  /*aa320*/  IADD3.X R12, R12, UR6, RZ, P4, !PT ;  /* 0x000000060c0c7c10 */ /* 0x000fe2000a7fe4ff */
[----:B-1----:R-:W-:-:S04]  /*aa330*/  IMAD.MOV.U32 R36, RZ, RZ, R11 ;  /* 0x000000ffff247224 */ /* 0x002fc800078e000b */
[----:B------:R1:W-:Y:S01]  /*aa340*/  STL [R1+0x1f94], R12 ;  /* 0x001f940c01007387 */ /* 0x0003e20000100800 */
[----:B------:R-:W-:-:S03]  /*aa350*/  IADD3.X R10, R10, UR6, RZ, P5, !PT ;  /* 0x000000060a0a7c10 */ /* 0x000fc6000affe4ff */
[----:B------:R1:W-:Y:S01]  /*aa360*/  STL [R1+0x1fa0], R5 ;  /* 0x001fa00501007387 */ /* 0x0003e20000100800 */
[----:B------:R-:W-:-:S03]  /*aa370*/  MOV R37, R12 ;  /* 0x0000000c00257202 */ /* 0x000fc60000000f00 */
[----:B--2---:R-:W2:Y:S04]  /*aa380*/  LDL.LU R11, [R1+0x2188] ;  /* 0x00218800010b7983 */ /* 0x004ea80000300800 */
[----:B------:R1:W-:Y:S04]  /*aa390*/  STL [R1+0x1f9c], R10 ;  /* 0x001f9c0a01007387 */ /* 0x0003e80000100800 */
[----:B------:R-:W2:Y:S04]  /*aa3a0*/  LDL.LU R15, [R1+0x2190] ;  /* 0x00219000010f7983 */ /* 0x000ea80000300800 */
[----:B-1----:R-:W2:Y:S04]  /*aa3b0*/  LDL.LU R12, [R1+0x2184] ;  /* 0x00218400010c7983 */ /* 0x002ea80000300800 */
[----:B------:R-:W2:Y:S04]  /*aa3c0*/  LDL.LU R16, [R1+0x218c] ;  /* 0x00218c0001107983 */ /* 0x000ea80000300800 */
[----:B------:R1:W-:Y:S01]  /*aa3d0*/  LDGSTS.E [R0+0x3300], [R36.64], P3 ;  /* 0x0330000024007fae */ /* 0x0003e20009921848 */
[----:B------:R-:W-:Y:S01]  /*aa3e0*/  IADD3 R7, P4, R7, UR7, RZ ;  /* 0x0000000707077c10 */ /* 0x000fe2000ff9e0ff */
[----:B-1----:R-:W-:-:S02]  /*aa3f0*/  IMAD.MOV.U32 R36, RZ, RZ, R5 ;  /* 0x000000ffff247224 */ /* 0x002fc400078e0005 */
[----:B------:R-:W-:Y:S01]  /*aa400*/  IMAD.MOV.U32 R37, RZ, RZ, R10 ;  /* 0x000000ffff257224 */ /* 0x000fe200078e000a */
[----:B------:R-:W2:Y:S04]  /*aa410*/  LDL.LU R5, [R1+0x2198] ;  /* 0x0021980001057983 */ /* 0x000ea80000300800 */
[----:B------:R-:W2:Y:S01]  /*aa420*/  LDL.LU R10, [R1+0x21a0] ;  /* 0x0021a000010a7983 */ /* 0x000ea20000300800 */
[----:B------:R-:W-:-:S03]  /*aa430*/  IADD3 R4, P5, R4, UR7, RZ ;  /* 0x0000000704047c10 */ /* 0x000fc6000ffbe0ff */
[----:B------:R1:W-:Y:S04]  /*aa440*/  STL [R1+0x2088], R7 ;  /* 0x0020880701007387 */ /* 0x0003e80000100800 */
[----:B------:R1:W-:Y:S01]  /*aa450*/  LDGSTS.E [R0+0x3380], [R36.64], P0 ;  /* 0x0338000024007fae */ /* 0x0003e20008121848 */
[----:B------:R-:W-:Y:S02]  /*aa460*/  IADD3.X R14, R14, UR6, RZ, P4, !PT ;  /* 0x000000060e0e7c10 */ /* 0x000fe4000a7fe4ff */
[----:B------:R-:W-:-:S03]  /*aa470*/  IADD3.X R8, R8, UR6, RZ, P5, !PT ;  /* 0x0000000608087c10 */ /* 0x000fc6000affe4ff */
[----:B------:R1:W-:Y:S02]  /*aa480*/  STL [R1+0x2084], R14 ;  /* 0x0020840e01007387 */ /* 0x0003e40000100800 */
[----:B-1----:R-:W-:Y:S02]  /*aa490*/  MOV R36, R7 ;  /* 0x0000000700247202 */ /* 0x002fe40000000f00 */
[----:B------:R1:W-:Y:S04]  /*aa4a0*/  STL [R1+0x2090], R4 ;  /* 0x0020900401007387 */ /* 0x0003e80000100800 */
        /* <DEDUP_REMOVED lines=17> */
[----:B------:R-:W-:Y:S04]  /*aa5c0*/  STL [R1+0x20a0], R3 ;  /* 0x0020a00301007387 */ /* 0x000fe80000100800 */
[----:B----4-:R-:W3:Y:S01]  /*aa5d0*/  LDL.LU R6, [R1+0x2284] ;  /* 0x0022840001067983 */ /* 0x010ee20000300800 */
[----:B------:R-:W-:-:S03]  /*aa5e0*/  IMAD.MOV.U32 R37, RZ, RZ, R13 ;  /* 0x000000ffff257224 */ /* 0x000fc600078e000d */
[----:B------:R4:W-:Y:S04]  /*aa5f0*/  STL [R1+0x209c], R9 ;  /* 0x00209c0901007387 */ /* 0x0009e80000100800 */
[----:B-1----:R-:W3:Y:S04]  /*aa600*/  LDL.LU R13, [R1+0x228c] ;  /* 0x00228c00010d7983 */ /* 0x002ee80000300800 */
[----:B------:R1:W-:Y:S01]  /*aa610*/  LDGSTS.E [R0+0x4300], [R36.64], P3 ;  /* 0x0430000024007fae */ /* 0x0003e20009921848 */
[----:B--2---:R-:W-:Y:S02]  /*aa620*/  IADD3 R11, P4, R11, UR7, RZ ;  /* 0x000000070b0b7c10 */ /* 0x004fe4000ff9e0ff */
[----:B-1----:R-:W-:Y:S01]  /*aa630*/  MOV R36, R3 ;  /* 0x0000000300247202 */ /* 0x002fe20000000f00 */
[----:B------:R-:W-:-:S02]  /*aa640*/  IMAD.MOV.U32 R37, RZ, RZ, R9 ;  /* 0x000000ffff257224 */ /* 0x000fc400078e0009 */
[----:B----4-:R-:W2:Y:S01]  /*aa650*/  LDL.LU R9, [R1+0x2298] ;  /* 0x0022980001097983 */ /* 0x010ea20000300800 */
[----:B------:R-:W-:-:S03]  /*aa660*/  IADD3 R15, P5, R15, UR7, RZ ;  /* 0x000000070f0f7c10 */ /* 0x000fc6000ffbe0ff */
[----:B------:R-:W2:Y:S01]  /*aa670*/  LDL.LU R3, [R1+0x22a0] ;  /* 0x0022a00001037983 */ /* 0x000ea20000300800 */
[----:B------:R-:W-:-:S03]  /*aa680*/  IADD3.X R12, R12, UR6, RZ, P4, !PT ;  /* 0x000000060c0c7c10 */ /* 0x000fc6000a7fe4ff */
[----:B------:R-:W-:Y:S01]  /*aa690*/  STL [R1+0x2188], R11 ;  /* 0x0021880b01007387 */ /* 0x000fe20000100800 */
[----:B------:R-:W-:-:S03]  /*aa6a0*/  IADD3.X R16, R16, UR6, RZ, P5, !PT ;  /* 0x0000000610107c10 */ /* 0x000fc6000affe4ff */
[----:B------:R1:W-:Y:S04]  /*aa6b0*/  LDGSTS.E [R0+0x4380], [R36.64], P0 ;  /* 0x0438000024007fae */ /* 0x0003e80008121848 */
[----:B------:R1:W-:Y:S04]  /*aa6c0*/  STL [R1+0x2184], R12 ;  /* 0x0021840c01007387 */ /* 0x0003e80000100800 */
[----:B------:R-:W-:Y:S01]  /*aa6d0*/  STL [R1+0x2190], R15 ;  /* 0x0021900f01007387 */ /* 0x000fe20000100800 */
[----:B-1----:R-:W-:-:S03]  /*aa6e0*/  MOV R37, R12 ;  /* 0x0000000c00257202 */ /* 0x002fc60000000f00 */
[----:B------:R-:W2:Y:S01]  /*aa6f0*/  LDL.LU R12, [R1+0x2294] ;  /* 0x00229400010c7983 */ /* 0x000ea20000300800 */
[----:B------:R-:W-:-:S03]  /*aa700*/  IMAD.MOV.U32 R36, RZ, RZ, R11 ;  /* 0x000000ffff247224 */ /* 0x000fc600078e000b */
[----:B------:R-:W-:Y:S04]  /*aa710*/  STL [R1+0x218c], R16 ;  /* 0x00218c1001007387 */ /* 0x000fe80000100800 */
[----:B------:R-:W2:Y:S01]  /*aa720*/  LDL.LU R11, [R1+0x229c] ;  /* 0x00229c00010b7983 */ /* 0x000ea20000300800 */
[----:B------:R-:W-:-:S03]  /*aa730*/  IADD3 R5, P4, R5, UR7, RZ ;  /* 0x0000000705057c10 */ /* 0x000fc6000ff9e0ff */
[----:B------:R1:W-:Y:S01]  /*aa740*/  LDGSTS.E [R0+0x5200], [R36.64], P1 ;  /* 0x0520000024007fae */ /* 0x0003e20008921848 */
[----:B------:R-:W-:-:S03]  /*aa750*/  IADD3 R10, P5, R10, UR7, RZ ;  /* 0x000000070a0a7c10 */ /* 0x000fc6000ffbe0ff */
[----:B------:R-:W-:Y:S01]  /*aa760*/  STL [R1+0x2198], R5 ;  /* 0x0021980501007387 */ /* 0x000fe20000100800 */
[----:B-1----:R-:W-:Y:S02]  /*aa770*/  IMAD.MOV.U32 R36, RZ, RZ, R15 ;  /* 0x000000ffff247224 */ /* 0x002fe400078e000f */
[----:B------:R-:W-:-:S05]  /*aa780*/  IMAD.MOV.U32 R37, RZ, RZ, R16 ;  /* 0x000000ffff257224 */ /* 0x000fca00078e0010 */
[----:B------:R1:W-:Y:S01]  /*aa790*/  LDGSTS.E [R0+0x5280], [R36.64], P2 ;  /* 0x0528000024007fae */ /* 0x0003e20009121848 */
[----:B------:R-:W-:-:S05]  /*aa7a0*/  IADD3.X R7, R7, UR6, RZ, P4, !PT ;  /* 0x0000000607077c10 */ /* 0x000fca000a7fe4ff */
[----:B------:R1:W-:Y:S02]  /*aa7b0*/  STL [R1+0x2194], R7 ;  /* 0x0021940701007387 */ /* 0x0003e40000100800 */
[----:B-1----:R-:W-:Y:S01]  /*aa7c0*/  MOV R36, R5 ;  /* 0x0000000500247202 */ /* 0x002fe20000000f00 */
[----:B------:R-:W-:Y:S01]  /*aa7d0*/  IMAD.MOV.U32 R37, RZ, RZ, R7 ;  /* 0x000000ffff257224 */ /* 0x000fe200078e0007 */
[----:B------:R-:W-:Y:S01]  /*aa7e0*/  IADD3.X R14, R14, UR6, RZ, P5, !PT ;  /* 0x000000060e0e7c10 */ /* 0x000fe2000affe4ff */
[----:B------:R-:W-:Y:S04]  /*aa7f0*/  STL [R1+0x21a0], R10 ;  /* 0x0021a00a01007387 */ /* 0x000fe80000100800 */
[----:B------:R1:W-:Y:S04]  /*aa800*/  LDGSTS.E [R0+0x5300], [R36.64], P3 ;  /* 0x0530000024007fae */ /* 0x0003e80009921848 */
[----:B------:R-:W2:Y:S04]  /*aa810*/  LDL.LU R7, [R1+0x2388] ;  /* 0x0023880001077983 */ /* 0x000ea80000300800 */
[----:B------:R1:W-:Y:S04]  /*aa820*/  STL [R1+0x219c], R14 ;  /* 0x00219c0e01007387 */ /* 0x0003e80000100800 */
[----:B------:R-:W2:Y:S01]  /*aa830*/  LDL.LU R5, [R1+0x2390] ;  /* 0x0023900001057983 */ /* 0x000ea20000300800 */
[----:B-1----:R-:W-:-:S03]  /*aa840*/  MOV R37, R14 ;  /* 0x0000000e00257202 */ /* 0x002fc60000000f00 */
[----:B------:R-:W2:Y:S01]  /*aa850*/  LDL.LU R14, [R1+0x2384] ;  /* 0x00238400010e7983 */ /* 0x000ea20000300800 */
[----:B------:R-:W-:Y:S01]  /*aa860*/  IMAD.MOV.U32 R36, RZ, RZ, R10 ;  /* 0x000000ffff247224 */ /* 0x000fe200078e000a */
[----:B------:R-:W-:Y:S02]  /*aa870*/  IADD3 R4, P4, R4, UR7, RZ ;  /* 0x0000000704047c10 */ /* 0x000fe4000ff9e0ff */
        /* <DEDUP_REMOVED lines=23> */
[----:B-1----:R-:W-:-:S03]  /*aa9f0*/  IMAD.MOV.U32 R36, RZ, RZ, R9 ;  /* 0x000000ffff247224 */ /* 0x002fc600078e0009 */
[----:B------:R-:W-:Y:S01]  /*aaa00*/  MOV R37, R12 ;  /* 0x0000000c00257202 */ /* 0x000fe20000000f00 */
[----:B------:R-:W-:Y:S01]  /*aaa10*/  STL [R1+0x2294], R12 ;  /* 0x0022940c01007387 */ /* 0x000fe20000100800 */
[----:B------:R-:W-:-:S03]  /*aaa20*/  IADD3.X R11, R11, UR6, RZ, P5, !PT ;  /* 0x000000060b0b7c10 */ /* 0x000fc6000affe4ff */
[----:B------:R-:W-:Y:S04]  /*aaa30*/  STL [R1+0x22a0], R3 ;  /* 0x0022a00301007387 */ /* 0x000fe80000100800 */
[----:B--2---:R-:W2:Y:S04]  /*aaa40*/  LDL.LU R9, [R1+0x2488] ;  /* 0x0024880001097983 */ /* 0x004ea80000300800 */
[----:B------:R1:W-:Y:S04]  /*aaa50*/  STL [R1+0x229c], R11 ;  /* 0x00229c0b01007387 */ /* 0x0003e80000100800 */
[----:B------:R1:W-:Y:S04]  /*aaa60*/  LDGSTS.E [R0+0x6300], [R36.64], P3 ;  /* 0x0630000024007fae */ /* 0x0003e80009921848 */
[----:B------:R-:W2:Y:S01]  /*aaa70*/  LDL.LU R15, [R1+0x2490] ;  /* 0x00249000010f7983 */ /* 0x000ea20000300800 */
[----:B-1----:R-:W-:-:S03]  /*aaa80*/  IMAD.MOV.U32 R37, RZ, RZ, R11 ;  /* 0x000000ffff257224 */ /* 0x002fc600078e000b */
[----:B------:R-:W2:Y:S04]  /*aaa90*/  LDL.LU R11, [R1+0x2484] ;  /* 0x00248400010b7983 */ /* 0x000ea80000300800 */
[----:B------:R-:W2:Y:S01]  /*aaaa0*/  LDL.LU R16, [R1+0x248c] ;  /* 0x00248c0001107983 */ /* 0x000ea20000300800 */
[----:B------:R-:W-:-:S03]  /*aaab0*/  IMAD.MOV.U32 R36, RZ, RZ, R3 ;  /* 0x000000ffff247224 */ /* 0x000fc600078e0003 */
[----:B------:R-:W2:Y:S04]  /*aaac0*/  LDL.LU R3, [R1+0x2498] ;  /* 0x0024980001037983 */ /* 0x000ea80000300800 */
[----:B------:R-:W2:Y:S04]  /*aaad0*/  LDL.LU R12, [R1+0x24a0] ;  /* 0x0024a000010c7983 */ /* 0x000ea80000300800 */
[----:B------:R1:W-:Y:S01]  /*aaae0*/  LDGSTS.E [R0+0x6380], [R36.64], P0 ;  /* 0x0638000024007fae */ /* 0x0003e20008121848 */
[----:B------:R-:W-:-:S05]  /*aaaf0*/  IADD3 R7, P4, R7, UR7, RZ ;  /* 0x0000000707077c10 */ /* 0x000fca000ff9e0ff */
[----:B------:R1:W-:Y:S01]  /*aab00*/  STL [R1+0x2388], R7 ;  /* 0x0023880701007387 */ /* 0x0003e20000100800 */
[----:B------:R-:W-:Y:S02]  /*aab10*/  IADD3 R5, P5, R5, UR7, RZ ;  /* 0x0000000705057c10 */ /* 0x000fe4000ffbe0ff */
[----:B------:R-:W-:Y:S02]  /*aab20*/  IADD3.X R14, R14, UR6, RZ, P4, !PT ;  /* 0x000000060e0e7c10 */ /* 0x000fe4000a7fe4ff */
[----:B-1----:R-:W-:Y:S02]  /*aab30*/  MOV R36, R7 ;  /* 0x0000000700247202 */ /* 0x002fe40000000f00 */
[----:B------:R-:W-:Y:S01]  /*aab40*/  IADD3.X R10, R10, UR6, RZ, P5, !PT ;  /* 0x000000060a0a7c10 */ /* 0x000fe2000affe4ff */
[----:B------:R1:W-:Y:S04]  /*aab50*/  STL [R1+0x2384], R14 ;  /* 0x0023840e01007387 */ /* 0x0003e80000100800 */
[----:B------:R1:W-:Y:S04]  /*aab60*/  STL [R1+0x2390], R5 ;  /* 0x0023900501007387 */ /* 0x0003e80000100800 */
[----:B------:R-:W2:Y:S01]  /*aab70*/  LDL.LU R7, [R1+0x2494] ;  /* 0x0024940001077983 */ /* 0x000ea20000300800 */
[----:B------:R-:W-:-:S03]  /*aab80*/  IMAD.MOV.U32 R37, RZ, RZ, R14 ;  /* 0x000000ffff257224 */ /* 0x000fc600078e000e */
[----:B------:R1:W-:Y:S04]  /*aab90*/  STL [R1+0x238c], R10 ;  /* 0x00238c0a01007387 */ /* 0x0003e80000100800 */
[----:B-1----:R-:W2:Y:S04]  /*aaba0*/  LDL.LU R14, [R1+0x249c] ;  /* 0x00249c00010e7983 */ /* 0x002ea80000300800 */
        /* <DEDUP_REMOVED lines=22> */
[----:B----4-:R-:W2:Y:S04]  /*aad10*/  LDL.LU R8, [R1+0x2598] ;  /* 0x0025980001087983 */ /* 0x010ea80000300800 */
[----:B------:R-:W4:Y:S01]  /*aad20*/  LDL.LU R4, [R1+0x25a0] ;  /* 0x0025a00001047983 */ /* 0x000f220000300800 */
[----:B------:R-:W-:-:S03]  /*aad30*/  IADD3 R15, P5, R15, UR7, RZ ;  /* 0x000000070f0f7c10 */ /* 0x000fc6000ffbe0ff */
[----:B------:R-:W-:Y:S04]  /*aad40*/  STL [R1+0x2488], R9 ;  /* 0x0024880901007387 */ /* 0x000fe80000100800 */
[----:B------:R1:W-:Y:S01]  /*aad50*/  LDGSTS.E [R0+0x7380], [R36.64], P0 ;  /* 0x0738000024007fae */ /* 0x0003e20008121848 */
[----:B------:R-:W-:Y:S02]  /*aad60*/  IADD3.X R11, R11, UR6, RZ, P4, !PT ;  /* 0x000000060b0b7c10 */ /* 0x000fe4000a7fe4ff */
[----:B------:R-:W-:-:S03]  /*aad70*/  IADD3.X R16, R16, UR6, RZ, P5, !PT ;  /* 0x0000000610107c10 */ /* 0x000fc6000affe4ff */
[----:B------:R1:W-:Y:S02]  /*aad80*/  STL [R1+0x2484], R11 ;  /* 0x0024840b01007387 */ /* 0x0003e40000100800 */
[----:B-1----:R-:W-:Y:S02]  /*aad90*/  MOV R37, R11 ;  /* 0x0000000b00257202 */ /* 0x002fe40000000f00 */
[----:B------:R-:W-:Y:S01]  /*aada0*/  STL [R1+0x2490], R15 ;  /* 0x0024900f01007387 */ /* 0x000fe20000100800 */
[----:B------:R-:W-:-:S03]  /*aadb0*/  IMAD.MOV.U32 R36, RZ, RZ, R9 ;  /* 0x000000ffff247224 */ /* 0x000fc600078e0009 */
[----:B------:R-:W4:Y:S04]  /*aadc0*/  LDL.LU R11, [R1+0x2594] ;  /* 0x00259400010b7983 */ /* 0x000f280000300800 */
[----:B------:R-:W-:Y:S04]  /*aadd0*/  STL [R1+0x248c], R16 ;  /* 0x00248c1001007387 */ /* 0x000fe80000100800 */
[----:B------:R-:W4:Y:S01]  /*aade0*/  LDL.LU R9, [R1+0x259c] ;  /* 0x00259c0001097983 */ /* 0x000f220000300800 */
[----:B------:R-:W-:-:S03]  /*aadf0*/  IADD3 R3, P4, R3, UR7, RZ ;  /* 0x0000000703037c10 */ /* 0x000fc6000ff9e0ff */
[----:B------:R1:W-:Y:S01]  /*aae00*/  LDGSTS.E [R0+0x8200], [R36.64], P1 ;  /* 0x0820000024007fae */ /* 0x0003e20008921848 */
[----:B------:R-:W-:-:S03]  /*aae10*/  IADD3 R12, P5, R12, UR7, RZ ;  /* 0x000000070c0c7c10 */ /* 0x000fc6000ffbe0ff */
[----:B------:R-:W-:Y:S01]  /*aae20*/  STL [R1+0x2498], R3 ;  /* 0x0024980301007387 */ /* 0x000fe20000100800 */
[----:B-1----:R-:W-:Y:S02]  /*aae30*/  IMAD.MOV.U32 R36, RZ, RZ, R15 ;  /* 0x000000ffff247224 */ /* 0x002fe400078e000f */
[----:B------:R-:W-:Y:S01]  /*aae40*/  IMAD.MOV.U32 R37, RZ, RZ, R16 ;  /* 0x000000ffff257224 */ /* 0x000fe200078e0010 */
[----:B------:R-:W-:-:S04]  /*aae50*/  IADD3.X R7, R7, UR6, RZ, P4, !PT ;  /* 0x0000000607077c10 */ /* 0x000fc8000a7fe4ff */
[----:B------:R1:W-:Y:S04]  /*aae60*/  LDGSTS.E [R0+0x8280], [R36.64], P2 ;  /* 0x0828000024007fae */ /* 0x0003e80009121848 */
[----:B------:R1:W-:Y:S01]  /*aae70*/  STL [R1+0x2494], R7 ;  /* 0x0024940701007387 */ /* 0x0003e20000100800 */
[----:B------:R-:W-:-:S03]  /*aae80*/  IADD3.X R14, R14, UR6, RZ, P5, !PT ;  /* 0x000000060e0e7c10 */ /* 0x000fc6000affe4ff */
[----:B------:R-:W-:Y:S01]  /*aae90*/  STL [R1+0x24a0], R12 ;  /* 0x0024a00c01007387 */ /* 0x000fe20000100800 */
[----:B-1----:R-:W-:Y:S01]  /*aaea0*/  MOV R36, R3 ;  /* 0x0000000300247202 */ /* 0x002fe20000000f00 */
[----:B------:R-:W-:Y:S02]  /*aaeb0*/  IMAD.MOV.U32 R37, RZ, RZ, R7 ;  /* 0x000000ffff257224 */ /* 0x000fe400078e0007 */
[----:B------:R-:W4:Y:S04]  /*aaec0*/  LDL.LU R7, [R1+0x2688] ;  /* 0x0026880001077983 */ /* 0x000f280000300800 */
[----:B------:R1:W-:Y:S04]  /*aaed0*/  STL [R1+0x249c], R14 ;  /* 0x00249c0e01007387 */ /* 0x0003e80000100800 */
[----:B------:R1:W-:Y:S04]  /*aaee0*/  LDGSTS.E [R0+0x8300], [R36.64], P3 ;  /* 0x0830000024007fae */ /* 0x0003e80009921848 */
[----:B------:R-:W4:Y:S01]  /*aaef0*/  LDL.LU R3, [R1+0x2690] ;  /* 0x0026900001037983 */ /* 0x000f220000300800 */
[----:B------:R-:W-:-:S02]  /*aaf00*/  IADD3 R5, P4, R5, UR7, RZ ;  /* 0x0000000705057c10 */ /* 0x000fc4000ff9e0ff */
[----:B-1----:R-:W-:Y:S02]  /*aaf10*/  MOV R37, R14 ;  /* 0x0000000e00257202 */ /* 0x002fe40000000f00 */
[----:B------:R-:W4:Y:S01]  /*aaf20*/  LDL.LU R14, [R1+0x2684] ;  /* 0x00268400010e7983 */ /* 0x000f220000300800 */
[----:B------:R-:W-:-:S03]  /*aaf30*/  IMAD.MOV.U32 R36, RZ, RZ, R12 ;  /* 0x000000ffff247224 */ /* 0x000fc600078e000c */
[----:B------:R-:W4:Y:S01]  /*aaf40*/  LDL.LU R12, [R1+0x268c] ;  /* 0x00268c00010c7983 */ /* 0x000f220000300800 */
[----:B------:R-:W-:-:S03]  /*aaf50*/  IADD3 R10, P5, R10, UR7, RZ ;  /* 0x000000070a0a7c10 */ /* 0x000fc6000ffbe0ff */
[----:B------:R1:W-:Y:S04]  /*aaf60*/  LDGSTS.E [R0+0x8380], [R36.64], P0 ;  /* 0x0838000024007fae */ /* 0x0003e80008121848 */
[----:B------:R3:W-:Y:S01]  /*aaf70*/  STL [R1+0x2588], R5 ;  /* 0x0025880501007387 */ /* 0x0007e20000100800 */
[----:B-1----:R-:W-:Y:S01]  /*aaf80*/  IMAD.MOV.U32 R36, RZ, RZ, R5 ;  /* 0x000000ffff247224 */ /* 0x002fe200078e0005 */
[----:B---3--:R-:W-:-:S05]  /*aaf90*/  IADD3.X R6, R6, UR6, RZ, P4, !PT ;  /* 0x0000000606067c10 */ /* 0x008fca000a7fe4ff */
[----:B------:R-:W-:Y:S01]  /*aafa0*/  IMAD.MOV.U32 R37, RZ, RZ, R6 ;  /* 0x000000ffff257224 */ /* 0x000fe200078e0006 */
[----:B------:R1:W-:Y:S01]  /*aafb0*/  STL [R1+0x2584], R6 ;  /* 0x0025840601007387 */ /* 0x0003e20000100800 */
[----:B------:R-:W-:-:S03]  /*aafc0*/  IADD3.X R13, R13, UR6, RZ, P5, !PT ;  /* 0x000000060d0d7c10 */ /* 0x000fc6000affe4ff */
[----:B------:R-:W-:Y:S04]  /*aafd0*/  STL [R1+0x2590], R10 ;  /* 0x0025900a01007387 */ /* 0x000fe80000100800 */
[----:B------:R-:W3:Y:S04]  /*aafe0*/  LDL.LU R5, [R1+0x2698] ;  /* 0x0026980001057983 */ /* 0x000ee80000300800 */
[----:B------:R2:W-:Y:S04]  /*aaff0*/  STL [R1+0x258c], R13 ;  /* 0x00258c0d01007387 */ /* 0x0005e80000100800 */
[----:B------:R2:W-:Y:S04]  /*ab000*/  LDGSTS.E [R0+0x9200], [R36.64], P1 ;  /* 0x0920000024007fae */ /* 0x0005e80008921848 */
[----:B-1----:R-:W3:Y:S01]  /*ab010*/  LDL.LU R6, [R1+0x26a0] ;  /* 0x0026a00001067983 */ /* 0x002ee20000300800 */
[----:B--2---:R-:W-:-:S03]  /*ab020*/  IMAD.MOV.U32 R37, RZ, RZ, R13 ;  /* 0x000000ffff257224 */ /* 0x004fc600078e000d */
[----:B------:R-:W2:Y:S01]  /*ab030*/  LDL.LU R13, [R1+0x2694] ;  /* 0x00269400010d7983 */ /* 0x000ea20000300800 */
[----:B------:R-:W-:-:S03]  /*ab040*/  MOV R36, R10 ;  /* 0x0000000a00247202 */ /* 0x000fc60000000f00 */
[----:B------:R-:W2:Y:S01]  /*ab050*/  LDL.LU R10, [R1+0x269c] ;  /* 0x00269c00010a7983 */ /* 0x000ea20000300800 */
[----:B------:R-:W-:Y:S02]  /*ab060*/  IADD3 R8, P4, R8, UR7, RZ ;  /* 0x0000000708087c10 */ /* 0x000fe4000ff9e0ff */
[----:B----4-:R-:W-:Y:S01]  /*ab070*/  IADD3 R4, P5, R4, UR7, RZ ;  /* 0x0000000704047c10 */ /* 0x010fe2000ffbe0ff */
        /* <DEDUP_REMOVED lines=8> */
[----:B----4-:R-:W4:Y:S04]  /*ab100*/  LDL.LU R8, [R1+0x2788] ;  /* 0x0027880001087983 */ /* 0x010f280000300800 */
[----:B------:R1:W-:Y:S04]  /*ab110*/  STL [R1+0x259c], R9 ;  /* 0x00259c0901007387 */ /* 0x0003e80000100800 */
[----:B------:R-:W4:Y:S04]  /*ab120*/  LDL.LU R15, [R1+0x2790] ;  /* 0x00279000010f7983 */ /* 0x000f280000300800 */
[----:B-1----:R-:W4:Y:S04]  /*ab130*/  LDL.LU R11, [R1+0x2784] ;  /* 0x00278400010b7983 */ /* 0x002f280000300800 */
[----:B------:R-:W4:Y:S04]  /*ab140*/  LDL.LU R16, [R1+0x278c] ;  /* 0x00278c0001107983 */ /* 0x000f280000300800 */
[----:B------:R1:W-:Y:S01]  /*ab150*/  LDGSTS.E [R0+0x9300], [R36.64], P3 ;  /* 0x0930000024007fae */ /* 0x0003e20009921848 */
[----:B------:R-:W-:Y:S01]  /*ab160*/  IADD3 R7, P4, R7, UR7, RZ ;  /* 0x0000000707077c10 */ /* 0x000fe2000ff9e0ff */
[----:B-1----:R-:W-:-:S02]  /*ab170*/  IMAD.MOV.U32 R36, RZ, RZ, R4 ;  /* 0x000000ffff247224 */ /* 0x002fc400078e0004 */
[----:B------:R-:W-:Y:S01]  /*ab180*/  IMAD.MOV.U32 R37, RZ, RZ, R9 ;  /* 0x000000ffff257224 */ /* 0x000fe200078e0009 */
[----:B------:R-:W4:Y:S04]  /*ab190*/  LDL.LU R4, [R1+0x2798] ;  /* 0x0027980001047983 */ /* 0x000f280000300800 */
[----:B------:R-:W4:Y:S01]  /*ab1a0*/  LDL.LU R9, [R1+0x27a0] ;  /* 0x0027a00001097983 */ /* 0x000f220000300800 */
        /* <DEDUP_REMOVED lines=8> */
[----:B------:R-:W4:Y:S01]  /*ab230*/  LDL.LU R7, [R1+0x2794] ;  /* 0x0027940001077983 */ /* 0x000f220000300800 */
[----:B------:R-:W-:-:S03]  /*ab240*/  IMAD.MOV.U32 R37, RZ, RZ, R14 ;  /* 0x000000ffff257224 */ /* 0x000fc600078e000e */
[----:B------:R1:W-:Y:S04]  /*ab250*/  STL [R1+0x268c], R12 ;  /* 0x00268c0c01007387 */ /* 0x0003e80000100800 */
[----:B------:R-:W4:Y:S04]  /*ab260*/  LDL.LU R14, [R1+0x279c] ;  /* 0x00279c00010e7983 */ /* 0x000f280000300800 */
[----:B------:R1:W-:Y:S02]  /*ab270*/  LDGSTS.E [R0+0xa200], [R36.64], P1 ;  /* 0x0a20000024007fae */ /* 0x0003e40008921848 */
[----:B-1----:R-:W-:Y:S01]  /*ab280*/  IMAD.MOV.U32 R36, RZ, RZ, R3 ;  /* 0x000000ffff247224 */ /* 0x002fe200078e0003 */
[----:B------:R-:W-:Y:S01]  /*ab290*/  MOV R37, R12 ;  /* 0x0000000c00257202 */ /* 0x000fe20000000f00 */
[----:B------:R-:W4:Y:S04]  /*ab2a0*/  LDL.LU R3, [R1+0x2888] ;  /* 0x0028880001037983 */ /* 0x000f280000300800 */
[----:B------:R-:W4:Y:S04]  /*ab2b0*/  LDL.LU R12, [R1+0x2890] ;  /* 0x00289000010c7983 */ /* 0x000f280000300800 */
[----:B------:R1:W-:Y:S01]  /*ab2c0*/  LDGSTS.E [R0+0xa280], [R36.64], P2 ;  /* 0x0a28000024007fae */ /* 0x0003e20009121848 */
[----:B---3--:R-:W-:-:S05]  /*ab2d0*/  IADD3 R5, P4, R5, UR7, RZ ;  /* 0x0000000705057c10 */ /* 0x008fca000ff9e0ff */
[----:B------:R3:W-:Y:S01]  /*ab2e0*/  STL [R1+0x2698], R5 ;  /* 0x0026980501007387 */ /* 0x0007e20000100800 */
[----:B-1----:R-:W-:Y:S01]  /*ab2f0*/  IMAD.MOV.U32 R36, RZ, RZ, R5 ;  /* 0x000000ffff247224 */ /* 0x002fe200078e0005 */
[----:B------:R-:W-:Y:S02]  /*ab300*/  IADD3 R6, P5, R6, UR7, RZ ;  /* 0x0000000706067c10 */ /* 0x000fe4000ffbe0ff */
[----:B--2---:R-:W-:Y:S02]  /*ab310*/  IADD3.X R13, R13, UR6, RZ, P4, !PT ;  /* 0x000000060d0d7c10 */ /* 0x004fe4000a7fe4ff */
[----:B------:R-:W-:-:S03]  /*ab320*/  IADD3.X R10, R10, UR6, RZ, P5, !PT ;  /* 0x000000060a0a7c10 */ /* 0x000fc6000affe4ff */
[----:B------:R1:W-:Y:S04]  /*ab330*/  STL [R1+0x2694], R13 ;  /* 0x0026940d01007387 */ /* 0x0003e80000100800 */
[----:B------:R-:W-:Y:S01]  /*ab340*/  STL [R1+0x26a0], R6 ;  /* 0x0026a00601007387 */ /* 0x000fe20000100800 */
[----:B------:R-:W-:-:S03]  /*ab350*/  IMAD.MOV.U32 R37, RZ, RZ, R13 ;  /* 0x000000ffff257224 */ /* 0x000fc600078e000d */
[----:B---3--:R-:W2:Y:S04]  /*ab360*/  LDL.LU R5, [R1+0x2884] ;  /* 0x0028840001057983 */ /* 0x008ea80000300800 */
[----:B------:R3:W-:Y:S04]  /*ab370*/  STL [R1+0x269c], R10 ;  /* 0x00269c0a01007387 */ /* 0x0007e80000100800 */
[----:B-1----:R-:W2:Y:S04]  /*ab380*/  LDL.LU R13, [R1+0x288c] ;  /* 0x00288c00010d7983 */ /* 0x002ea80000300800 */
[----:B------:R1:W-:Y:S01]  /*ab390*/  LDGSTS.E [R0+0xa300], [R36.64], P3 ;  /* 0x0a30000024007fae */ /* 0x0003e20009921848 */
[----:B----4-:R-:W-:-:S02]  /*ab3a0*/  IADD3 R8, P4, R8, UR7, RZ ;  /* 0x0000000708087c10 */ /* 0x010fc4000ff9e0ff */
[----:B-1----:R-:W-:Y:S01]  /*ab3b0*/  MOV R36, R6 ;  /* 0x0000000600247202 */ /* 0x002fe20000000f00 */
[----:B------:R-:W-:Y:S02]  /*ab3c0*/  IMAD.MOV.U32 R37, RZ, RZ, R10 ;  /* 0x000000ffff257224 */ /* 0x000fe400078e000a */
[----:B---3--:R-:W3:Y:S01]  /*ab3d0*/  LDL.LU R10, [R1+0x2898] ;  /* 0x00289800010a7983 */ /* 0x008ee20000300800 */
[----:B------:R-:W-:-:S03]  /*ab3e0*/  IADD3 R15, P5, R15, UR7, RZ ;  /* 0x000000070f0f7c10 */ /* 0x000fc6000ffbe0ff */
[----:B------:R-:W3:Y:S01]  /*ab3f0*/  LDL.LU R6, [R1+0x28a0] ;  /* 0x0028a00001067983 */ /* 0x000ee20000300800 */
[----:B------:R-:W-:-:S03]  /*ab400*/  IADD3.X R11, R11, UR6, RZ, P4, !PT ;  /* 0x000000060b0b7c10 */ /* 0x000fc6000a7fe4ff */
[----:B------:R-:W-:Y:S01]  /*ab410*/  STL [R1+0x2788], R8 ;  /* 0x0027880801007387 */ /* 0x000fe20000100800 */
[----:B------:R-:W-:-:S03]  /*ab420*/  IADD3.X R16, R16, UR6, RZ, P5, !PT ;  /* 0x0000000610107c10 */ /* 0x000fc6000affe4ff */
[----:B------:R1:W-:Y:S04]  /*ab430*/  LDGSTS.E [R0+0xa380], [R36.64], P0 ;  /* 0x0a38000024007fae */ /* 0x0003e80008121848 */
[----:B------:R1:W-:Y:S04]  /*ab440*/  STL [R1+0x2784], R11 ;  /* 0x0027840b01007387 */ /* 0x0003e80000100800 */
[----:B------:R-:W-:Y:S01]  /*ab450*/  STL [R1+0x2790], R15 ;  /* 0x0027900f01007387 */ /* 0x000fe20000100800 */
[----:B-1----:R-:W-:-:S03]  /*ab460*/  MOV R37, R11 ;  /* 0x0000000b00257202 */ /* 0x002fc60000000f00 */
[----:B------:R-:W3:Y:S01]  /*ab470*/  LDL.LU R11, [R1+0x2894] ;  /* 0x00289400010b7983 */ /* 0x000ee20000300800 */
[----:B------:R-:W-:-:S03]  /*ab480*/  IMAD.MOV.U32 R36, RZ, RZ, R8 ;  /* 0x000000ffff247224 */ /* 0x000fc600078e0008 */
[----:B------:R-:W-:Y:S04]  /*ab490*/  STL [R1+0x278c], R16 ;  /* 0x00278c1001007387 */ /* 0x000fe80000100800 */
[----:B------:R-:W3:Y:S01]  /*ab4a0*/  LDL.LU R8, [R1+0x289c] ;  /* 0x00289c0001087983 */ /* 0x000ee20000300800 */
[----:B------:R-:W-:-:S03]  /*ab4b0*/  IADD3 R4, P4, R4, UR7, RZ ;  /* 0x0000000704047c10 */ /* 0x000fc6000ff9e0ff */
[----:B------:R1:W-:Y:S01]  /*ab4c0*/  LDGSTS.E [R0+0xb200], [R36.64], P1 ;  /* 0x0b20000024007fae */ /* 0x0003e20008921848 */
[----:B------:R-:W-:-:S03]  /*ab4d0*/  IADD3 R9, P5, R9, UR7, RZ ;  /* 0x0000000709097c10 */ /* 0x000fc6000ffbe0ff */
[----:B------:R-:W-:Y:S01]  /*ab4e0*/  STL [R1+0x2798], R4 ;  /* 0x0027980401007387 */ /* 0x000fe20000100800 */
[----:B-1----:R-:W-:Y:S02]  /*ab4f0*/  IMAD.MOV.U32 R36, RZ, RZ, R15 ;  /* 0x000000ffff247224 */ /* 0x002fe400078e000f */
[----:B------:R-:W-:-:S05]  /*ab500*/  IMAD.MOV.U32 R37, RZ, RZ, R16 ;  /* 0x000000ffff257224 */ /* 0x000fca00078e0010 */
[----:B------:R1:W-:Y:S01]  /*ab510*/  LDGSTS.E [R0+0xb280], [R36.64], P2 ;  /* 0x0b28000024007fae */ /* 0x0003e20009121848 */
[----:B------:R-:W-:Y:S02]  /*ab520*/  IADD3.X R7, R7, UR6, RZ, P4, !PT ;  /* 0x0000000607077c10 */ /* 0x000fe4000a7fe4ff */
[----:B-1----:R-:W-:-:S03]  /*ab530*/  MOV R36, R4 ;  /* 0x0000000400247202 */ /* 0x002fc60000000f00 */
[----:B------:R-:W-:Y:S01]  /*ab540*/  IMAD.MOV.U32 R37, RZ, RZ, R7 ;  /* 0x000000ffff257224 */ /* 0x000fe200078e0007 */
[----:B------:R1:W-:Y:S01]  /*ab550*/  STL [R1+0x2794], R7 ;  /* 0x0027940701007387 */ /* 0x0003e20000100800 */
[----:B------:R-:W-:-:S03]  /*ab560*/  IADD3.X R14, R14, UR6, RZ, P5, !PT ;  /* 0x000000060e0e7c10 */ /* 0x000fc6000affe4ff */
[----:B------:R1:W-:Y:S04]  /*ab570*/  STL [R1+0x27a0], R9 ;  /* 0x0027a00901007387 */ /* 0x0003e80000100800 */
[----:B------:R1:W-:Y:S04]  /*ab580*/  LDGSTS.E [R0+0xb300], [R36.64], P3 ;  /* 0x0b30000024007fae */ /* 0x0003e80009921848 */
[----:B-1----:R-:W3:Y:S04]  /*ab590*/  LDL.LU R7, [R1+0x2988] ;  /* 0x0029880001077983 */ /* 0x002ee80000300800 */
[----:B------:R-:W-:Y:S04]  /*ab5a0*/  STL [R1+0x279c], R14 ;  /* 0x00279c0e01007387 */ /* 0x000fe80000100800 */
[----:B------:R-:W3:Y:S01]  /*ab5b0*/  LDL.LU R4, [R1+0x2990] ;  /* 0x0029900001047983 */ /* 0x000ee20000300800 */
[----:B------:R-:W-:-:S03]  /*ab5c0*/  IMAD.MOV.U32 R36, RZ, RZ, R9 ;  /* 0x000000ffff247224 */ /* 0x000fc600078e0009 */
[----:B------:R-:W3:Y:S01]  /*ab5d0*/  LDL.LU R9, [R1+0x2984] ;  /* 0x0029840001097983 */ /* 0x000ee20000300800 */
[----:B------:R-:W-:-:S03]  /*ab5e0*/  IADD3 R3, P4, R3, UR7, RZ ;  /* 0x0000000703037c10 */ /* 0x000fc6000ff9e0ff */
[----:B------:R-:W3:Y:S01]  /*ab5f0*/  LDL.LU R15, [R1+0x298c] ;  /* 0x00298c00010f7983 */ /* 0x000ee20000300800 */
[----:B------:R-:W-:Y:S02]  /*ab600*/  MOV R37, R14 ;  /* 0x0000000e00257202 */ /* 0x000fe40000000f00 */
[----:B------:R-:W-:Y:S01]  /*ab610*/  IADD3 R12, P5, R12, UR7, RZ ;  /* 0x000000070c0c7c10 */ /* 0x000fe2000ffbe0ff */
[----:B------:R-:W-:Y:S04]  /*ab620*/  STL [R1+0x2888], R3 ;  /* 0x0028880301007387 */ /* 0x000fe80000100800 */
[----:B------:R1:W-:Y:S02]  /*ab630*/  LDGSTS.E [R0+0xb380], [R36.64], P0 ;  /* 0x0b38000024007fae */ /* 0x0003e40008121848 */
[----:B-1----:R-:W-:Y:S01]  /*ab640*/  IMAD.MOV.U32 R36, RZ, RZ, R3 ;  /* 0x000000ffff247224 */ /* 0x002fe200078e0003 */
[----:B--2---:R-:W-:-:S05]  /*ab650*/  IADD3.X R5, R5, UR6, RZ, P4, !PT ;  /* 0x0000000605057c10 */ /* 0x004fca000a7fe4ff */
[----:B------:R1:W-:Y:S01]  /*ab660*/  STL [R1+0x2884], R5 ;  /* 0x0028840501007387 */ /* 0x0003e20000100800 */
[----:B------:R-:W-:Y:S01]  /*ab670*/  IMAD.MOV.U32 R37, RZ, RZ, R5 ;  /* 0x000000ffff257224 */ /* 0x000fe200078e0005 */
[----:B------:R-:W-:Y:S02]  /*ab680*/  IADD3.X R13, R13, UR6, RZ, P5, !PT ;  /* 0x000000060d0d7c10 */ /* 0x000fe4000affe4ff */
[----:B------:R-:W-:Y:S04]  /*ab690*/  STL [R1+0x2890], R12 ;  /* 0x0028900c01007387 */ /* 0x000fe80000100800 */
[----:B------:R2:W-:Y:S04]  /*ab6a0*/  LDGSTS.E [R0+0xc200], [R36.64], P1 ;  /* 0x0c20000024007fae */ /* 0x0005e80008921848 */
[----:B-1----:R-:W4:Y:S04]  /*ab6b0*/  LDL.LU R5, [R1+0x2998] ;  /* 0x0029980001057983 */ /* 0x002f280000300800 */
[----:B------:R1:W-:Y:S04]  /*ab6c0*/  STL [R1+0x288c], R13 ;  /* 0x00288c0d01007387 */ /* 0x0003e80000100800 */
[----:B------:R-:W4:Y:S04]  /*ab6d0*/  LDL.LU R3, [R1+0x29a0] ;  /* 0x0029a00001037983 */ /* 0x000f280000300800 */
[----:B------:R-:W4:Y:S01]  /*ab6e0*/  LDL.LU R16, [R1+0x2994] ;  /* 0x0029940001107983 */ /* 0x000f220000300800 */
[----:B--2---:R-:W-:-:S03]  /*ab6f0*/  IMAD.MOV.U32 R37, RZ, RZ, R13 ;  /* 0x000000ffff257224 */ /* 0x004fc600078e000d */
[----:B-1----:R-:W2:Y:S01]  /*ab700*/  LDL.LU R13, [R1+0x299c] ;  /* 0x00299c00010d7983 */ /* 0x002ea20000300800 */
[----:B---3--:R-:W-:Y:S02]  /*ab710*/  IADD3 R10, P4, R10, UR7, RZ ;  /* 0x000000070a0a7c10 */ /* 0x008fe4000ff9e0ff */
[----:B------:R-:W-:Y:S02]  /*ab720*/  IADD3 R6, P5, R6, UR7, RZ ;  /* 0x0000000706067c10 */ /* 0x000fe4000ffbe0ff */
[----:B------:R-:W-:Y:S01]  /*ab730*/  MOV R36, R12 ;  /* 0x0000000c00247202 */ /* 0x000fe20000000f00 */
[----:B------:R1:W-:Y:S04]  /*ab740*/  STL [R1+0x2898], R10 ;  /* 0x0028980a01007387 */ /* 0x0003e80000100800 */
[----:B------:R3:W-:Y:S01]  /*ab750*/  LDGSTS.E [R0+0xc280], [R36.64], P2 ;  /* 0x0c28000024007fae */ /* 0x0007e20009121848 */
[----:B------:R-:W-:-:S05]  /*ab760*/  IADD3.X R11, R11, UR6, RZ, P4, !PT ;  /* 0x000000060b0b7c10 */ /* 0x000fca000a7fe4ff */
[----:B------:R1:W-:Y:S01]  /*ab770*/  STL [R1+0x2894], R11 ;  /* 0x0028940b01007387 */ /* 0x0003e20000100800 */
[----:B------:R-:W-:-:S03]  /*ab780*/  IADD3.X R8, R8, UR6, RZ, P5, !PT ;  /* 0x0000000608087c10 */ /* 0x000fc6000affe4ff */
[----:B------:R-:W-:Y:S01]  /*ab790*/  STL [R1+0x28a0], R6 ;  /* 0x0028a00601007387 */ /* 0x000fe20000100800 */
[----:B---3--:R-:W-:-:S03]  /*ab7a0*/  IMAD.MOV.U32 R36, RZ, RZ, R10 ;  /* 0x000000ffff247224 */ /* 0x008fc600078e000a */
[----:B------:R-:W3:Y:S04]  /*ab7b0*/  LDL.LU R12, [R1+0x2a88] ;  /* 0x002a8800010c7983 */ /* 0x000ee80000300800 */
[----:B------:R1:W-:Y:S04]  /*ab7c0*/  STL [R1+0x289c], R8 ;  /* 0x00289c0801007387 */ /* 0x0003e80000100800 */
[----:B-1----:R-:W3:Y:S04]  /*ab7d0*/  LDL.LU R10, [R1+0x2a90] ;  /* 0x002a9000010a7983 */ /* 0x002ee80000300800 */
[----:B------:R-:W3:Y:S01]  /*ab7e0*/  LDL.LU R14, [R1+0x2a84] ;  /* 0x002a8400010e7983 */ /* 0x000ee20000300800 */
[----:B------:R-:W-:-:S03]  /*ab7f0*/  MOV R37, R11 ;  /* 0x0000000b00257202 */ /* 0x000fc60000000f00 */
[----:B------:R-:W3:Y:S04]  /*ab800*/  LDL.LU R11, [R1+0x2a8c] ;  /* 0x002a8c00010b7983 */ /* 0x000ee80000300800 */
[----:B------:R1:W-:Y:S02]  /*ab810*/  LDGSTS.E [R0+0xc300], [R36.64], P3 ;  /* 0x0c30000024007fae */ /* 0x0003e40009921848 */
[----:B-1----:R-:W-:Y:S01]  /*ab820*/  IMAD.MOV.U32 R36, RZ, RZ, R6 ;  /* 0x000000ffff247224 */ /* 0x002fe200078e0006 */
[----:B------:R-:W-:Y:S02]  /*ab830*/  MOV R37, R8 ;  /* 0x0000000800257202 */ /* 0x000fe40000000f00 */
[----:B------:R-:W3:Y:S04]  /*ab840*/  LDL.LU R8, [R1+0x2a98] ;  /* 0x002a980001087983 */ /* 0x000ee80000300800 */
[----:B------:R-:W3:Y:S04]  /*ab850*/  LDL.LU R6, [R1+0x2aa0] ;  /* 0x002aa00001067983 */ /* 0x000ee80000300800 */
[----:B------:R1:W-:Y:S01]  /*ab860*/  LDGSTS.E [R0+0xc380], [R36.64], P0 ;  /* 0x0c38000024007fae */ /* 0x0003e20008121848 */
[----:B------:R-:W-:-:S05]  /*ab870*/  IADD3 R7, P4, R7, UR7, RZ ;  /* 0x0000000707077c10 */ /* 0x000fca000ff9e0ff */
[----:B------:R-:W-:Y:S01]  /*ab880*/  STL [R1+0x2988], R7 ;  /* 0x0029880701007387 */ /* 0x000fe20000100800 */
[----:B------:R-:W-:Y:S02]  /*ab890*/  IADD3 R4, P5, R4, UR7, RZ ;  /* 0x0000000704047c10 */ /* 0x000fe4000ffbe0ff */
[----:B------:R-:W-:-:S04]  /*ab8a0*/  IADD3.X R9, R9, UR6, RZ, P4, !PT ;  /* 0x0000000609097c10 */ /* 0x000fc8000a7fe4ff */
[----:B-1----:R-:W-:Y:S01]  /*ab8b0*/  MOV R37, R9 ;  /* 0x0000000900257202 */ /* 0x002fe20000000f00 */
[----:B------:R1:W-:Y:S01]  /*ab8c0*/  STL [R1+0x2984], R9 ;  /* 0x0029840901007387 */ /* 0x0003e20000100800 */
[----:B------:R-:W-:-:S03]  /*ab8d0*/  IADD3.X R15, R15, UR6, RZ, P5, !PT ;  /* 0x000000060f0f7c10 */ /* 0x000fc6000affe4ff */
[----:B------:R-:W-:Y:S01]  /*ab8e0*/  STL [R1+0x2990], R4 ;  /* 0x0029900401007387 */ /* 0x000fe20000100800 */
[----:B------:R-:W-:-:S03]  /*ab8f0*/  IMAD.MOV.U32 R36, RZ, RZ, R7 ;  /* 0x000000ffff247224 */ /* 0x000fc600078e0007 */
[----:B-1----:R-:W3:Y:S04]  /*ab900*/  LDL.LU R9, [R1+0x2a94] ;  /* 0x002a940001097983 */ /* 0x002ee80000300800 */
[----:B------:R1:W-:Y:S04]  /*ab910*/  STL [R1+0x298c], R15 ;  /* 0x00298c0f01007387 */ /* 0x0003e80000100800 */
[----:B------:R-:W3:Y:S04]  /*ab920*/  LDL.LU R7, [R1+0x2a9c] ;  /* 0x002a9c0001077983 */ /* 0x000ee80000300800 */
[----:B------:R1:W-:Y:S02]  /*ab930*/  LDGSTS.E [R0+0xd200], [R36.64], P1 ;  /* 0x0d20000024007fae */ /* 0x0003e40008921848 */
[----:B-1----:R-:W-:Y:S01]  /*ab940*/  IMAD.MOV.U32 R36, RZ, RZ, R4 ;  /* 0x000000ffff247224 */ /* 0x002fe200078e0004 */
[----:B------:R-:W-:-:S02]  /*ab950*/  MOV R37, R15 ;  /* 0x0000000f00257202 */ /* 0x000fc40000000f00 */
[----:B------:R-:W3:Y:S04]  /*ab960*/  LDL.LU R15, [R1+0x2b18] ;  /* 0x002b1800010f7983 */ /* 0x000ee80000300800 */
[----:B------:R-:W3:Y:S04]  /*ab970*/  LDL.LU R4, [R1+0x2b20] ;  /* 0x002b200001047983 */ /* 0x000ee80000300800 */
[----:B------:R1:W-:Y:S01]  /*ab980*/  LDGSTS.E [R0+0xd280], [R36.64], P2 ;  /* 0x0d28000024007fae */ /* 0x0003e20009121848 */
[----:B----4-:R-:W-:-:S05]  /*ab990*/  IADD3 R5, P4, R5, UR7, RZ ;  /* 0x0000000705057c10 */ /* 0x010fca000ff9e0ff */
[----:B------:R-:W-:Y:S01]  /*ab9a0*/  STL [R1+0x2998], R5 ;  /* 0x0029980501007387 */ /* 0x000fe20000100800 */
[----:B------:R-:W-:Y:S02]  /*ab9b0*/  IADD3 R3, P5, R3, UR7, RZ ;  /* 0x0000000703037c10 */ /* 0x000fe4000ffbe0ff */
[----:B------:R-:W-:-:S04]  /*ab9c0*/  IADD3.X R16, R16, UR6, RZ, P4, !PT ;  /* 0x0000000610107c10 */ /* 0x000fc8000a7fe4ff */
[----:B-1----:R-:W-:Y:S01]  /*ab9d0*/  MOV R37, R16 ;  /* 0x0000001000257202 */ /* 0x002fe20000000f00 */
[----:B------:R1:W-:Y:S01]  /*ab9e0*/  STL [R1+0x2994], R16 ;  /* 0x0029941001007387 */ /* 0x0003e20000100800 */
[----:B--2---:R-:W-:-:S03]  /*ab9f0*/  IADD3.X R13, R13, UR6, RZ, P5, !PT ;  /* 0x000000060d0d7c10 */ /* 0x004fc6000affe4ff */
[----:B------:R-:W-:Y:S01]  /*aba00*/  STL [R1+0x29a0], R3 ;  /* 0x0029a00301007387 */ /* 0x000fe20000100800 */
[----:B------:R-:W-:-:S03]  /*aba10*/  IMAD.MOV.U32 R36, RZ, RZ, R5 ;  /* 0x000000ffff247224 */ /* 0x000fc600078e0005 */
[----:B-1----:R-:W2:Y:S04]  /*aba20*/  LDL.LU R16, [R1+0x2b14] ;  /* 0x002b140001107983 */ /* 0x002ea80000300800 */
[----:B------:R1:W-:Y:S04]  /*aba30*/  STL [R1+0x299c], R13 ;  /* 0x00299c0d01007387 */ /* 0x0003e80000100800 */
[----:B------:R-:W4:Y:S04]  /*aba40*/  LDL.LU R5, [R1+0x2b1c] ;  /* 0x002b1c0001057983 */ /* 0x000f280000300800 */
[----:B------:R1:W-:Y:S01]  /*aba50*/  LDGSTS.E [R0+0xd300], [R36.64], P3 ;  /* 0x0d30000024007fae */ /* 0x0003e20009921848 */
[----:B---3--:R-:W-:Y:S01]  /*aba60*/  IADD3 R12, P4, R12, UR7, RZ ;  /* 0x000000070c0c7c10 */ /* 0x008fe2000ff9e0ff */
[----:B-1----:R-:W-:Y:S01]  /*aba70*/  IMAD.MOV.U32 R36, RZ, RZ, R3 ;  /* 0x000000ffff247224 */ /* 0x002fe200078e0003 */
[----:B------:R-:W-:-:S02]  /*aba80*/  MOV R37, R13 ;  /* 0x0000000d00257202 */ /* 0x000fc40000000f00 */
[----:B------:R-:W3:Y:S01]  /*aba90*/  LDL.LU R13, [R1+0x2b28] ;  /* 0x002b2800010d7983 */ /* 0x000ee20000300800 */
[----:B------:R-:W-:-:S03]  /*abaa0*/  IADD3 R10, P5, R10, UR7, RZ ;  /* 0x000000070a0a7c10 */ /* 0x000fc6000ffbe0ff */
[----:B------:R-:W3:Y:S01]  /*abab0*/  LDL.LU R3, [R1+0x2b30] ;  /* 0x002b300001037983 */ /* 0x000ee20000300800 */
[----:B------:R-:W-:-:S03]  /*abac0*/  IADD3.X R14, R14, UR6, RZ, P4, !PT ;  /* 0x000000060e0e7c10 */ /* 0x000fc6000a7fe4ff */
[----:B------:R-:W-:Y:S04]  /*abad0*/  STL [R1+0x2a88], R12 ;  /* 0x002a880c01007387 */ /* 0x000fe80000100800 */
[----:B------:R1:W-:Y:S04]  /*abae0*/  LDGSTS.E [R0+0xd380], [R36.64], P0 ;  /* 0x0d38000024007fae */ /* 0x0003e80008121848 */
[----:B------:R1:W-:Y:S04]  /*abaf0*/  STL [R1+0x2a84], R14 ;  /* 0x002a840e01007387 */ /* 0x0003e80000100800 */
[----:B------:R-:W-:Y:S01]  /*abb00*/  STL [R1+0x2a90], R10 ;  /* 0x002a900a01007387 */ /* 0x000fe20000100800 */
[----:B-1----:R-:W-:-:S03]  /*abb10*/  MOV R37, R14 ;  /* 0x0000000e00257202 */ /* 0x002fc60000000f00 */
[----:B------:R-:W3:Y:S01]  /*abb20*/  LDL.LU R14, [R1+0x2b24] ;  /* 0x002b2400010e7983 */ /* 0x000ee20000300800 */
[----:B------:R-:W-:Y:S01]  /*abb30*/  IADD3.X R11, R11, UR6, RZ, P5, !PT ;  /* 0x000000060b0b7c10 */ /* 0x000fe2000affe4ff */
[----:B------:R-:W-:Y:S01]  /*abb40*/  IMAD.MOV.U32 R36, RZ, RZ, R12 ;  /* 0x000000ffff247224 */ /* 0x000fe200078e000c */
[----:B------:R-:W-:-:S03]  /*abb50*/  IADD3 R8, P4, R8, UR7, RZ ;  /* 0x0000000708087c10 */ /* 0x000fc6000ff9e0ff */
[----:B------:R1:W-:Y:S04]  /*abb60*/  STL [R1+0x2a8c], R11 ;  /* 0x002a8c0b01007387 */ /* 0x0003e80000100800 */
[----:B------:R-:W3:Y:S01]  /*abb70*/  LDL.LU R12, [R1+0x2b2c] ;  /* 0x002b2c00010c7983 */ /* 0x000ee20000300800 */
[----:B------:R-:W-:-:S03]  /*abb80*/  IADD3 R6, P5, R6, UR7, RZ ;  /* 0x0000000706067c10 */ /* 0x000fc6000ffbe0ff */
[----:B------:R-:W-:Y:S04]  /*abb90*/  STL [R1+0x2a98], R8 ;  /* 0x002a980801007387 */ /* 0x000fe80000100800 */
[----:B------:R1:W-:Y:S02]  /*abba0*/  LDGSTS.E [R0+0xe200], [R36.64], P1 ;  /* 0x0e20000024007fae */ /* 0x0003e40008921848 */
[----:B-1----:R-:W-:Y:S01]  /*abbb0*/  IMAD.MOV.U32 R36, RZ, RZ, R10 ;  /* 0x000000ffff247224 */ /* 0x002fe200078e000a */
[----:B------:R-:W-:-:S05]  /*abbc0*/  MOV R37, R11 ;  /* 0x0000000b00257202 */ /* 0x000fca0000000f00 */
[----:B------:R1:W-:Y:S01]  /*abbd0*/  LDGSTS.E [R0+0xe280], [R36.64], P2 ;  /* 0x0e28000024007fae */ /* 0x0003e20009121848 */
[----:B------:R-:W-:-:S05]  /*abbe0*/  IADD3.X R9, R9, UR6, RZ, P4, !PT ;  /* 0x0000000609097c10 */ /* 0x000fca000a7fe4ff */
[----:B------:R1:W-:Y:S01]  /*abbf0*/  STL [R1+0x2a94], R9 ;  /* 0x002a940901007387 */ /* 0x0003e20000100800 */
[----:B------:R-:W-:-:S03]  /*abc00*/  IADD3.X R7, R7, UR6, RZ, P5, !PT ;  /* 0x0000000607077c10 */ /* 0x000fc6000affe4ff */
[----:B------:R-:W-:Y:S04]  /*abc10*/  STL [R1+0x2aa0], R6 ;  /* 0x002aa00601007387 */ /* 0x000fe80000100800 */
[----:B------:R-:W3:Y:S01]  /*abc20*/  LDL.LU.64 R22, [R1+0x1a68] ;  /* 0x001a680001167983 */ /* 0x000ee20000300a00 */
[----:B-1----:R-:W-:Y:S01]  /*abc30*/  IMAD.MOV.U32 R36, RZ, RZ, R8 ;  /* 0x000000ffff247224 */ /* 0x002fe200078e0008 */
[----:B------:R-:W-:Y:S02]  /*abc40*/  MOV R37, R9 ;  /* 0x0000000900257202 */ /* 0x000fe40000000f00 */
[----:B------:R1:W-:Y:S04]  /*abc50*/  STL [R1+0x2a9c], R7 ;  /* 0x002a9c0701007387 */ /* 0x0003e80000100800 */
[----:B------:R-:W3:Y:S04]  /*abc60*/  LDL.LU.64 R10, [R1+0x1a60] ;  /* 0x001a6000010a7983 */ /* 0x000ee80000300a00 */
[----:B------:R-:W3:Y:S01]  /*abc70*/  LDL.LU.64 R8, [R1+0x1a58] ;  /* 0x001a580001087983 */ /* 0x000ee20000300a00 */
[----:B------:R-:W-:-:S03]  /*abc80*/  IADD3 R15, P4, R15, UR7, RZ ;  /* 0x000000070f0f7c10 */ /* 0x000fc6000ff9e0ff */
[----:B------:R1:W-:Y:S01]  /*abc90*/  LDGSTS.E [R0+0xe300], [R36.64], P3 ;  /* 0x0e30000024007fae */ /* 0x0003e20009921848 */
[----:B------:R-:W-:Y:S01]  /*abca0*/  IADD3 R4, P5, R4, UR7, RZ ;  /* 0x0000000704047c10 */ /* 0x000fe2000ffbe0ff */
[----:B-1----:R-:W-:Y:S01]  /*abcb0*/  IMAD.MOV.U32 R36, RZ, RZ, R6 ;  /* 0x000000ffff247224 */ /* 0x002fe200078e0006 */
[----:B------:R-:W-:Y:S02]  /*abcc0*/  MOV R37, R7 ;  /* 0x0000000700257202 */ /* 0x000fe40000000f00 */
[----:B------:R-:W3:Y:S04]  /*abcd0*/  LDL.LU.64 R6, [R1+0x1a50] ;  /* 0x001a500001067983 */ /* 0x000ee80000300a00 */
[----:B------:R1:W-:Y:S04]  /*abce0*/  LDGSTS.E [R0+0xe380], [R36.64], P0 ;  /* 0x0e38000024007fae */ /* 0x0003e80008121848 */
[----:B------:R-:W-:Y:S01]  /*abcf0*/  STL [R1+0x2b18], R15 ;  /* 0x002b180f01007387 */ /* 0x000fe20000100800 */
[----:B-1----:R-:W-:Y:S01]  /*abd00*/  IMAD.MOV.U32 R36, RZ, RZ, R15 ;  /* 0x000000ffff247224 */ /* 0x002fe200078e000f */
[----:B--2---:R-:W-:-:S04]  /*abd10*/  IADD3.X R16, R16, UR6, RZ, P4, !PT ;  /* 0x0000000610107c10 */ /* 0x004fc8000a7fe4ff */
[----:B------:R-:W-:Y:S01]  /*abd20*/  MOV R37, R16 ;  /* 0x0000001000257202 */ /* 0x000fe20000000f00 */
[----:B------:R-:W-:Y:S01]  /*abd30*/  STL [R1+0x2b14], R16 ;  /* 0x002b141001007387 */ /* 0x000fe20000100800 */
[----:B----4-:R-:W-:-:S03]  /*abd40*/  IADD3.X R5, R5, UR6, RZ, P5, !PT ;  /* 0x0000000605057c10 */ /* 0x010fc6000affe4ff */
[----:B------:R-:W-:Y:S04]  /*abd50*/  STL [R1+0x2b20], R4 ;  /* 0x002b200401007387 */ /* 0x000fe80000100800 */
[----:B------:R-:W2:Y:S04]  /*abd60*/  LDL.LU.64 R24, [R1+0x1a48] ;  /* 0x001a480001187983 */ /* 0x000ea80000300a00 */
[----:B------:R1:W-:Y:S04]  /*abd70*/  LDGSTS.E [R0+0xf200], [R36.64], P1 ;  /* 0x0f20000024007fae */ /* 0x0003e80008921848 */
[----:B------:R4:W-:Y:S01]  /*abd80*/  STL [R1+0x2b1c], R5 ;  /* 0x002b1c0501007387 */ /* 0x0009e20000100800 */
[----:B-1----:R-:W-:Y:S01]  /*abd90*/  IMAD.MOV.U32 R36, RZ, RZ, R4 ;  /* 0x000000ffff247224 */ /* 0x002fe200078e0004 */
[----:B------:R-:W-:-:S02]  /*abda0*/  MOV R37, R5 ;  /* 0x0000000500257202 */ /* 0x000fc40000000f00 */
[----:B----4-:R-:W4:Y:S01]  /*abdb0*/  LDL.LU.64 R4, [R1+0x1a40] ;  /* 0x001a400001047983 */ /* 0x010f220000300a00 */
[----:B---3--:R-:W-:-:S03]  /*abdc0*/  IADD3 R13, P4, R13, UR7, RZ ;  /* 0x000000070d0d7c10 */ /* 0x008fc6000ff9e0ff */
[----:B------:R-:W3:Y:S01]  /*abdd0*/  LDL.LU.64 R20, [R1+0x1a38] ;  /* 0x001a380001147983 */ /* 0x000ee20000300a00 */
[----:B------:R-:W-:-:S03]  /*abde0*/  IADD3 R3, P5, R3, UR7, RZ ;  /* 0x0000000703037c10 */ /* 0x000fc6000ffbe0ff */
[----:B------:R-:W3:Y:S04]  /*abdf0*/  LDL.LU.64 R18, [R1+0x1a30] ;  /* 0x001a300001127983 */ /* 0x000ee80000300a00 */
[----:B------:R-:W-:Y:S04]  /*abe00*/  STL [R1+0x2b28], R13 ;  /* 0x002b280d01007387 */ /* 0x000fe80000100800 */
[----:B------:R1:W-:Y:S01]  /*abe10*/  LDGSTS.E [R0+0xf280], [R36.64], P2 ;  /* 0x0f28000024007fae */ /* 0x0003e20009121848 */
[----:B------:R-:W-:-:S05]  /*abe20*/  IADD3.X R14, R14, UR6, RZ, P4, !PT ;  /* 0x000000060e0e7c10 */ /* 0x000fca000a7fe4ff */
[----:B------:R1:W-:Y:S04]  /*abe30*/  STL [R1+0x2b24], R14 ;  /* 0x002b240e01007387 */ /* 0x0003e80000100800 */
[----:B------:R-:W-:Y:S04]  /*abe40*/  STL [R1+0x2b30], R3 ;  /* 0x002b300301007387 */ /* 0x000fe80000100800 */
[----:B------:R-:W3:Y:S01]  /*abe50*/  LDL.LU.64 R16, [R1+0x1a28] ;  /* 0x001a280001107983 */ /* 0x000ee20000300a00 */
[----:B------:R-:W-:Y:S01]  /*abe60*/  IADD3.X R12, R12, UR6, RZ, P5, !PT ;  /* 0x000000060c0c7c10 */ /* 0x000fe2000affe4ff */
[----:B-1----:R-:W-:Y:S01]  /*abe70*/  IMAD.MOV.U32 R36, RZ, RZ, R13 ;  /* 0x000000ffff247224 */ /* 0x002fe200078e000d */
[----:B------:R-:W-:-:S03]  /*abe80*/  MOV R37, R14 ;  /* 0x0000000e00257202 */ /* 0x000fc60000000f00 */
[----:B------:R1:W-:Y:S04]  /*abe90*/  STL [R1+0x2b2c], R12 ;  /* 0x002b2c0c01007387 */ /* 0x0003e80000100800 */
[----:B------:R-:W3:Y:S04]  /*abea0*/  LDL.LU.64 R14, [R1+0x1a20] ;  /* 0x001a2000010e7983 */ /* 0x000ee80000300a00 */
        /* <DEDUP_REMOVED lines=52> */
[----:B----4-:R-:W-:-:S04]  /*ac1f0*/  IADD3 R67, P4, R4, UR7, RZ ;  /* 0x0000000704437c10 */ /* 0x010fc8000ff9e0ff */
[----:B------:R-:W-:Y:S02]  /*ac200*/  IADD3.X R68, R5, UR6, RZ, P4, !PT ;  /* 0x0000000605447c10 */ /* 0x000fe4000a7fe4ff */
[----:B------:R-:W2:Y:S01]  /*ac210*/  LDL.LU.64 R4, [R1+0x19a0] ;  /* 0x0019a00001047983 */ /* 0x000ea20000300a00 */
[----:B---3--:R-:W-:-:S04]  /*ac220*/  IADD3 R69, P4, R20, UR7, RZ ;  /* 0x0000000714457c10 */ /* 0x008fc8000ff9e0ff */
[----:B------:R-:W-:Y:S02]  /*ac230*/  IADD3.X R70, R21, UR6, RZ, P4, !PT ;  /* 0x0000000615467c10 */ /* 0x000fe4000a7fe4ff */
[----:B------:R-:W3:Y:S01]  /*ac240*/  LDL.LU.64 R20, [R1+0x1998] ;  /* 0x0019980001147983 */ /* 0x000ee20000300a00 */
[----:B------:R-:W-:-:S04]  /*ac250*/  IADD3 R71, P4, R18, UR7, RZ ;  /* 0x0000000712477c10 */ /* 0x000fc8000ff9e0ff */
[----:B------:R-:W-:Y:S02]  /*ac260*/  IADD3.X R72, R19, UR6, RZ, P4, !PT ;  /* 0x0000000613487c10 */ /* 0x000fe4000a7fe4ff */
[----:B------:R-:W4:Y:S01]  /*ac270*/  LDL.LU.64 R18, [R1+0x1990] ;  /* 0x0019900001127983 */ /* 0x000f220000300a00 */
[----:B------:R-:W-:-:S04]  /*ac280*/  IADD3 R73, P4, R16, UR7, RZ ;  /* 0x0000000710497c10 */ /* 0x000fc8000ff9e0ff */
[----:B------:R-:W-:Y:S02]  /*ac290*/  IADD3.X R74, R17, UR6, RZ, P4, !PT ;  /* 0x00000006114a7c10 */ /* 0x000fe4000a7fe4ff */
[----:B------:R-:W4:Y:S01]  /*ac2a0*/  LDL.LU.64 R16, [R1+0x1988] ;  /* 0x0019880001107983 */ /* 0x000f220000300a00 */
[----:B------:R-:W-:-:S03]  /*ac2b0*/  IADD3 R75, P4, R14, UR7, RZ ;  /* 0x000000070e4b7c10 */ /* 0x000fc6000ff9e0ff */
[----:B------:R-:W4:Y:S01]  /*ac2c0*/  LDL.LU.64 R26, [R1+0x1980] ;  /* 0x00198000011a7983 */ /* 0x000f220000300a00 */
[----:B------:R-:W-:-:S03]  /*ac2d0*/  IADD3.X R80, R15, UR6, RZ, P4, !PT ;  /* 0x000000060f507c10 */ /* 0x000fc6000a7fe4ff */
[----:B------:R-:W4:Y:S01]  /*ac2e0*/  LDL.LU.64 R14, [R1+0x1978] ;  /* 0x00197800010e7983 */ /* 0x000f220000300a00 */
[----:B------:R-:W-:-:S04]  /*ac2f0*/  IADD3 R81, P4, R12, UR7, RZ ;  /* 0x000000070c517c10 */ /* 0x000fc8000ff9e0ff */
[----:B------:R-:W-:Y:S02]  /*ac300*/  IADD3.X R82, R13, UR6, RZ, P4, !PT ;  /* 0x000000060d527c10 */ /* 0x000fe4000a7fe4ff */
[----:B------:R-:W4:Y:S04]  /*ac310*/  LDL.LU.64 R12, [R1+0x1970] ;  /* 0x00197000010c7983 */ /* 0x000f280000300a00 */
[----:B------:R-:W4:Y:S01]  /*ac320*/  LDL.LU.64 R24, [R1+0x1968] ;  /* 0x0019680001187983 */ /* 0x000f220000300a00 */
[----:B------:R-:W-:-:S04]  /*ac330*/  IADD3 R83, P4, R22, UR7, RZ ;  /* 0x0000000716537c10 */ /* 0x000fc8000ff9e0ff */
[----:B------:R-:W-:Y:S02]  /*ac340*/  IADD3.X R88, R23, UR6, RZ, P4, !PT ;  /* 0x0000000617587c10 */ /* 0x000fe4000a7fe4ff */
[----:B------:R-:W-:-:S04]  /*ac350*/  IADD3 R89, P4, R10, UR7, RZ ;  /* 0x000000070a597c10 */ /* 0x000fc8000ff9e0ff */
[----:B------:R-:W-:Y:S02]  /*ac360*/  IADD3.X R90, R11, UR6, RZ, P4, !PT ;  /* 0x000000060b5a7c10 */ /* 0x000fe4000a7fe4ff */
[----:B------:R-:W4:Y:S01]  /*ac370*/  LDL.LU.64 R10, [R1+0x1960] ;  /* 0x00196000010a7983 */ /* 0x000f220000300a00 */
[----:B------:R-:W-:-:S04]  /*ac380*/  IADD3 R91, P4, R8, UR7, RZ ;  /* 0x00000007085b7c10 */ /* 0x000fc8000ff9e0ff */
[----:B------:R-:W-:Y:S02]  /*ac390*/  IADD3.X R92, R9, UR6, RZ, P4, !PT ;  /* 0x00000006095c7c10 */ /* 0x000fe4000a7fe4ff */
[----:B------:R-:W4:Y:S04]  /*ac3a0*/  LDL.LU.64 R8, [R1+0x1958] ;  /* 0x0019580001087983 */ /* 0x000f280000300a00 */
[----:B------:R-:W4:Y:S01]  /*ac3b0*/  LDL.LU.64 R22, [R1+0x1950] ;  /* 0x0019500001167983 */ /* 0x000f220000300a00 */
[----:B------:R-:W-:-:S04]  /*ac3c0*/  IADD3 R93, P4, R6, UR7, RZ ;  /* 0x00000007065d7c10 */ /* 0x000fc8000ff9e0ff */
[----:B------:R-:W-:Y:S02]  /*ac3d0*/  IADD3.X R94, R7, UR6, RZ, P4, !PT ;  /* 0x00000006075e7c10 */ /* 0x000fe4000a7fe4ff */
[----:B------:R-:W4:Y:S01]  /*ac3e0*/  LDL.LU.64 R6, [R1+0x1948] ;  /* 0x0019480001067983 */ /* 0x000f220000300a00 */
[----:B--2---:R-:W-:-:S04]  /*ac3f0*/  IADD3 R95, P4, R4, UR7, RZ ;  /* 0x00000007045f7c10 */ /* 0x004fc8000ff9e0ff */
[----:B------:R-:W-:Y:S02]  /*ac400*/  IADD3.X R96, R5, UR6, RZ, P4, !PT ;  /* 0x0000000605607c10 */ /* 0x000fe4000a7fe4ff */
[----:B------:R-:W2:Y:S01]  /*ac410*/  LDL.LU.64 R4, [R1+0x1940] ;  /* 0x0019400001047983 */ /* 0x000ea20000300a00 */
[----:B---3--:R-:W-:-:S04]  /*ac420*/  IADD3 R97, P4, R20, UR7, RZ ;  /* 0x0000000714617c10 */ /* 0x008fc8000ff9e0ff */
[----:B------:R-:W-:Y:S02]  /*ac430*/  IADD3.X R98, R21, UR6, RZ, P4, !PT ;  /* 0x0000000615627c10 */ /* 0x000fe4000a7fe4ff */
[----:B------:R-:W3:Y:S01]  /*ac440*/  LDL.LU.64 R20, [R1+0x1938] ;  /* 0x0019380001147983 */ /* 0x000ee20000300a00 */
[----:B----4-:R-:W-:-:S04]  /*ac450*/  IADD3 R99, P4, R18, UR7, RZ ;  /* 0x0000000712637c10 */ /* 0x010fc8000ff9e0ff */
[----:B------:R-:W-:Y:S02]  /*ac460*/  IADD3.X R100, R19, UR6, RZ, P4, !PT ;  /* 0x0000000613647c10 */ /* 0x000fe4000a7fe4ff */
[----:B------:R-:W4:Y:S01]  /*ac470*/  LDL.LU.64 R18, [R1+0x1930] ;  /* 0x0019300001127983 */ /* 0x000f220000300a00 */
[----:B------:R-:W-:-:S04]  /*ac480*/  IADD3 R101, P4, R16, UR7, RZ ;  /* 0x0000000710657c10 */ /* 0x000fc8000ff9e0ff */
[----:B------:R-:W-:Y:S02]  /*ac490*/  IADD3.X R102, R17, UR6, RZ, P4, !PT ;  /* 0x0000000611667c10 */ /* 0x000fe4000a7fe4ff */
[----:B------:R-:W-:Y:S01]  /*ac4a0*/  IADD3 R103, P4, R26, UR7, RZ ;  /* 0x000000071a677c10 */ /* 0x000fe2000ff9e0ff */
[----:B------:R-:W4:Y:S03]  /*ac4b0*/  LDL.LU.64 R16, [R1+0x1928] ;  /* 0x0019280001107983 */ /* 0x000f260000300a00 */
[----:B------:R-:W-:Y:S02]  /*ac4c0*/  IADD3.X R104, R27, UR6, RZ, P4, !PT ;  /* 0x000000061b687c10 */ /* 0x000fe4000a7fe4ff */
[----:B------:R-:W-:-:S04]  /*ac4d0*/  IADD3 R105, P4, R14, UR7, RZ ;  /* 0x000000070e697c10 */ /* 0x000fc8000ff9e0ff */
        /* <DEDUP_REMOVED lines=18> */
[----:B--2---:R-:W-:-:S04]  /*ac600*/  IADD3 R119, P4, R4, UR7, RZ ;  /* 0x0000000704777c10 */ /* 0x004fc8000ff9e0ff */
[----:B------:R-:W-:Y:S02]  /*ac610*/  IADD3.X R120, R5, UR6, RZ, P4, !PT ;  /* 0x0000000605787c10 */ /* 0x000fe4000a7fe4ff */
[----:B------:R-:W2:Y:S04]  /*ac620*/  LDL.LU.64 R4, [R1+0x18f8] ;  /* 0x0018f80001047983 */ /* 0x000ea80000300a00 */
[----:B------:R-:W2:Y:S04]  /*ac630*/  LDL.LU.64 R34, [R1+0x18f0] ;  /* 0x0018f00001227983 */ /* 0x000ea80000300a00 */
[----:B------:R-:W2:Y:S04]  /*ac640*/  LDL.LU.64 R32, [R1+0x18e8] ;  /* 0x0018e80001207983 */ /* 0x000ea80000300a00 */
[----:B------:R-:W2:Y:S04]  /*ac650*/  LDL.LU.64 R30, [R1+0x18e0] ;  /* 0x0018e000011e7983 */ /* 0x000ea80000300a00 */
[----:B------:R-:W2:Y:S04]  /*ac660*/  LDL.LU.64 R28, [R1+0x18d8] ;  /* 0x0018d800011c7983 */ /* 0x000ea80000300a00 */
[----:B------:R-:W2:Y:S04]  /*ac670*/  LDL.LU.64 R26, [R1+0x18d0] ;  /* 0x0018d000011a7983 */ /* 0x000ea80000300a00 */
[----:B------:R-:W2:Y:S01]  /*ac680*/  LDL.LU.64 R24, [R1+0x18c8] ;  /* 0x0018c80001187983 */ /* 0x000ea20000300a00 */
[----:B---3--:R-:W-:-:S03]  /*ac690*/  IADD3 R121, P4, R20, UR7, RZ ;  /* 0x0000000714797c10 */ /* 0x008fc6000ff9e0ff */
[----:B------:R-:W3:Y:S01]  /*ac6a0*/  LDL.LU.64 R22, [R1+0x18c0] ;  /* 0x0018c00001167983 */ /* 0x000ee20000300a00 */
[----:B------:R-:W-:Y:S02]  /*ac6b0*/  IADD3.X R122, R21, UR6, RZ, P4, !PT ;  /* 0x00000006157a7c10 */ /* 0x000fe4000a7fe4ff */
[----:B----4-:R-:W-:Y:S01]  /*ac6c0*/  IADD3 R123, P4, R18, UR7, RZ ;  /* 0x00000007127b7c10 */ /* 0x010fe2000ff9e0ff */
[----:B------:R-:W4:Y:S03]  /*ac6d0*/  LDL.LU.64 R20, [R1+0x18b8] ;  /* 0x0018b80001147983 */ /* 0x000f260000300a00 */
[----:B------:R-:W-:Y:S02]  /*ac6e0*/  IADD3.X R124, R19, UR6, RZ, P4, !PT ;  /* 0x00000006137c7c10 */ /* 0x000fe4000a7fe4ff */
[----:B------:R-:W-:Y:S01]  /*ac6f0*/  IADD3 R125, P4, R16, UR7, RZ ;  /* 0x00000007107d7c10 */ /* 0x000fe2000ff9e0ff */
[----:B------:R-:W3:Y:S03]  /*ac700*/  LDL.LU.64 R18, [R1+0x18b0] ;  /* 0x0018b00001127983 */ /* 0x000ee60000300a00 */
[----:B------:R-:W-:-:S02]  /*ac710*/  IADD3.X R126, R17, UR6, RZ, P4, !PT ;  /* 0x00000006117e7c10 */ /* 0x000fc4000a7fe4ff */
[----:B------:R-:W-:Y:S01]  /*ac720*/  IADD3 R127, P4, R14, UR7, RZ ;  /* 0x000000070e7f7c10 */ /* 0x000fe2000ff9e0ff */
[----:B------:R-:W4:Y:S03]  /*ac730*/  LDL.LU.64 R16, [R1+0x18a8] ;  /* 0x0018a80001107983 */ /* 0x000f260000300a00 */
[----:B------:R-:W-:Y:S02]  /*ac740*/  IADD3.X R128, R15, UR6, RZ, P4, !PT ;  /* 0x000000060f807c10 */ /* 0x000fe4000a7fe4ff */
[----:B------:R-:W4:Y:S01]  /*ac750*/  LDL.LU.64 R14, [R1+0x18a0] ;  /* 0x0018a000010e7983 */ /* 0x000f220000300a00 */
[----:B------:R-:W-:-:S04]  /*ac760*/  IADD3 R129, P4, R12, UR7, RZ ;  /* 0x000000070c817c10 */ /* 0x000fc8000ff9e0ff */
        /* <DEDUP_REMOVED lines=11> */
[----:B--2---:R-:W-:-:S04]  /*ac820*/  IADD3 R137, P4, R4, UR7, RZ ;  /* 0x0000000704897c10 */ /* 0x004fc8000ff9e0ff */
[----:B------:R-:W-:Y:S02]  /*ac830*/  IADD3.X R138, R5, UR6, RZ, P4, !PT ;  /* 0x00000006058a7c10 */ /* 0x000fe4000a7fe4ff */
[----:B------:R-:W2:Y:S01]  /*ac840*/  LDL.LU.64 R4, [R1+0x1878] ;  /* 0x0018780001047983 */ /* 0x000ea20000300a00 */
        /* <DEDUP_REMOVED lines=12> */
[----:B---3--:R-:W-:-:S04]  /*ac910*/  IADD3 R151, P4, R22, UR7, RZ ;  /* 0x0000000716977c10 */ /* 0x008fc8000ff9e0ff */
[----:B------:R-:W-:Y:S02]  /*ac920*/  IADD3.X R152, R23, UR6, RZ, P4, !PT ;  /* 0x0000000617987c10 */ /* 0x000fe4000a7fe4ff */
[----:B----4-:R-:W-:-:S04]  /*ac930*/  IADD3 R153, P4, R20, UR7, RZ ;  /* 0x0000000714997c10 */ /* 0x010fc8000ff9e0ff */
        /* <DEDUP_REMOVED lines=100> */
[----:B------:R-:W-:-:S02]  /*acf80*/  MOV R179, R128 ;  /* 0x0000008000b37202 */ /* 0x000fc40000000f00 */
        /* <DEDUP_REMOVED lines=35> */
[----:B--2---:R-:W-:Y:S01]  /*ad1c0*/  IADD3 R169, P4, R4, UR7, RZ ;  /* 0x0000000704a97c10 */ /* 0x004fe2000ff9e0ff */
[----:B------:R-:W-:-:S03]  /*ad1d0*/  IMAD.MOV.U32 R4, RZ, RZ, R3 ;  /* 0x000000ffff047224 */ /* 0x000fc600078e0003 */
[----:B------:R-:W-:Y:S02]  /*ad1e0*/  IADD3.X R170, R5, UR6, RZ, P4, !PT ;  /* 0x0000000605aa7c10 */ /* 0x000fe4000a7fe4ff */
[----:B------:R-:W-:Y:S01]  /*ad1f0*/  MOV R5, R36 ;  /* 0x0000002400057202 */ /* 0x000fe20000000f00 */
[----:B------:R-:W-:-:S04]  /*ad200*/  IMAD.MOV.U32 R36, RZ, RZ, R45 ;  /* 0x000000ffff247224 */ /* 0x000fc800078e002d */
[----:B------:R1:W-:Y:S04]  /*ad210*/  STL.64 [R1+0x1a68], R4 ;  /* 0x001a680401007387 */ /* 0x0003e80000100a00 */
        /* <DEDUP_REMOVED lines=51> */
[----:B------:R4:W-:Y:S01]  /*ad550*/  LDGSTS.E [R0+0x13300], [R234.64], P3 ;  /* 0x13300000ea007fae */ /* 0x0009e20009921848 */
[----:B-1----:R-:W-:-:S03]  /*ad560*/  IMAD.MOV.U32 R4, RZ, RZ, R131 ;  /* 0x000000ffff047224 */ /* 0x002fc600078e0083 */
[----:B------:R-:W-:Y:S01]  /*ad570*/  STL.64 [R1+0x1950], R190 ;  /* 0x001950be01007387 */ /* 0x000fe20000100a00 */
[----:B------:R-:W-:-:S03]  /*ad580*/  MOV R5, R132 ;  /* 0x0000008400057202 */ /* 0x000fc60000000f00 */
[----:B------:R4:W-:Y:S04]  /*ad590*/  LDGSTS.E [R0+0x13380], [R232.64], P0 ;  /* 0x13380000e8007fae */ /* 0x0009e80008121848 */
[----:B------:R-:W-:Y:S04]  /*ad5a0*/  STL.64 [R1+0x1948], R188 ;  /* 0x001948bc01007387 */ /* 0x000fe80000100a00 */
[----:B------:R4:W-:Y:S04]  /*ad5b0*/  LDGSTS.E [R0+0x14200], [R230.64], P1 ;  /* 0x14200000e6007fae */ /* 0x0009e80008921848 */
[----:B------:R-:W-:Y:S04]  /*ad5c0*/  STL.64 [R1+0x1940], R186 ;  /* 0x001940ba01007387 */ /* 0x000fe80000100a00 */
[----:B------:R4:W-:Y:S01]  /*ad5d0*/  LDGSTS.E [R0+0x14280], [R228.64], P2 ;  /* 0x14280000e4007fae */ /* 0x0009e20009121848 */
[----:B--2---:R-:W-:-:S03]  /*ad5e0*/  IMAD.MOV.U32 R6, RZ, RZ, R137 ;  /* 0x000000ffff067224 */ /* 0x004fc600078e0089 */
[----:B------:R-:W-:Y:S01]  /*ad5f0*/  STL.64 [R1+0x1938], R184 ;  /* 0x001938b801007387 */ /* 0x000fe20000100a00 */
[----:B------:R-:W-:-:S03]  /*ad600*/  MOV R7, R138 ;  /* 0x0000008a00077202 */ /* 0x000fc60000000f00 */
        /* <DEDUP_REMOVED lines=33> */
[----:B------:R-:W-:-:S03]  /*ad820*/  IMAD.MOV.U32 R18, RZ, RZ, R169 ;  /* 0x000000ffff127224 */ /* 0x000fc600078e00a9 */
[----:B------:R1:W-:Y:S01]  /*ad830*/  STL.64 [R1+0x18b0], R8 ;  /* 0x0018b00801007387 */ /* 0x0003e20000100a00 */
        /* <DEDUP_REMOVED lines=14> */
[----:B---3--:R-:W3:Y:S04]  /*ad920*/  LDL.LU R17, [R1+0x4948] ;  /* 0x0049480001117983 */ /* 0x008ee80000300800 */
[----:B------:R1:W-:Y:S04]  /*ad930*/  LDGSTS.E [R0+0x1a300], [R10.64], P3 ;  /* 0x1a3000000a007fae */ /* 0x0003e80009921848 */
[----:B------:R-:W-:Y:S04]  /*ad940*/  STL.64 [R1+0x1878], R18 ;  /* 0x0018781201007387 */ /* 0x000fe80000100a00 */
[----:B------:R1:W-:Y:S04]  /*ad950*/  LDGSTS.E [R0+0x1a380], [R4.64], P0 ;  /* 0x1a38000004007fae */ /* 0x0003e80008121848 */
[----:B------:R4:W-:Y:S04]  /*ad960*/  LDGSTS.E [R0+0x1b200], [R176.64], P1 ;  /* 0x1b200000b0007fae */ /* 0x0009e80008921848 */
[----:B------:R4:W-:Y:S04]  /*ad970*/  LDGSTS.E [R0+0x1b280], [R174.64], P2 ;  /* 0x1b280000ae007fae */ /* 0x0009e80009121848 */
[----:B-1----:R-:W3:Y:S04]  /*ad980*/  LDL.LU R5, [R1+0x1ca8] ;  /* 0x001ca80001057983 */ /* 0x002ee80000300800 */
[----:B------:R-:W3:Y:S04]  /*ad990*/  LDL.LU R11, [R1+0x1cb0] ;  /* 0x001cb000010b7983 */ /* 0x000ee80000300800 */
[----:B------:R2:W-:Y:S04]  /*ad9a0*/  LDGSTS.E [R0+0x1b300], [R6.64], P3 ;  /* 0x1b30000006007fae */ /* 0x0005e80009921848 */
[----:B------:R4:W-:Y:S04]  /*ad9b0*/  LDGSTS.E [R0+0x1b380], [R172.64], P0 ;  /* 0x1b380000ac007fae */ /* 0x0009e80008121848 */
[----:B------:R1:W-:Y:S04]  /*ad9c0*/  LDGSTS.E [R0+0x1c200], [R12.64], P1 ;  /* 0x1c2000000c007fae */ /* 0x0003e80008921848 */
[----:B--2---:R-:W2:Y:S04]  /*ad9d0*/  LDL.LU R6, [R1+0x1ca4] ;  /* 0x001ca40001067983 */ /* 0x004ea80000300800 */
[----:B------:R4:W-:Y:S04]  /*ad9e0*/  LDGSTS.E [R0+0x1c280], [R86.64], P2 ;  /* 0x1c28000056007fae */ /* 0x0009e80009121848 */
[----:B-1----:R-:W2:Y:S04]  /*ad9f0*/  LDL.LU R13, [R1+0x1cac] ;  /* 0x001cac00010d7983 */ /* 0x002ea80000300800 */
[----:B------:R-:W2:Y:S04]  /*ada00*/  LDL.LU R10, [R1+0x1cb8] ;  /* 0x001cb800010a7983 */ /* 0x000ea80000300800 */
[----:B------:R4:W-:Y:S04]  /*ada10*/  LDGSTS.E [R0+0x1c300], [R84.64], P3 ;  /* 0x1c30000054007fae */ /* 0x0009e80009921848 */
[----:B------:R4:W-:Y:S04]  /*ada20*/  LDGSTS.E [R0+0x1c380], [R78.64], P0 ;  /* 0x1c3800004e007fae */ /* 0x0009e80008121848 */
[----:B------:R-:W2:Y:S04]  /*ada30*/  LDL.LU R4, [R1+0x1cc0] ;  /* 0x001cc00001047983 */ /* 0x000ea80000300800 */
[----:B------:R4:W-:Y:S04]  /*ada40*/  LDGSTS.E [R0+0x1d200], [R76.64], P1 ;  /* 0x1d2000004c007fae */ /* 0x0009e80008921848 */
[----:B------:R-:W2:Y:S04]  /*ada50*/  LDL.LU R12, [R1+0x1cb4] ;  /* 0x001cb400010c7983 */ /* 0x000ea80000300800 */
[----:B------:R4:W-:Y:S04]  /*ada60*/  LDGSTS.E [R0+0x1d280], [R34.64], P2 ;  /* 0x1d28000022007fae */ /* 0x0009e80009121848 */
[----:B------:R4:W-:Y:S04]  /*ada70*/  LDGSTS.E [R0+0x1d300], [R32.64], P3 ;  /* 0x1d30000020007fae */ /* 0x0009e80009921848 */
[----:B------:R1:W-:Y:S04]  /*ada80*/  LDGSTS.E [R0+0x1d380], [R8.64], P0 ;  /* 0x1d38000008007fae */ /* 0x0003e80008121848 */
[----:B------:R4:W-:Y:S04]  /*ada90*/  LDGSTS.E [R0+0x1e200], [R30.64], P1 ;  /* 0x1e2000001e007fae */ /* 0x0009e80008921848 */
[----:B------:R4:W-:Y:S04]  /*adaa0*/  LDGSTS.E [R0+0x1e280], [R28.64], P2 ;  /* 0x1e2800001c007fae */ /* 0x0009e80009121848 */
[----:B-1----:R-:W2:Y:S04]  /*adab0*/  LDL.LU R8, [R1+0x1cbc] ;  /* 0x001cbc0001087983 */ /* 0x002ea80000300800 */
[----:B------:R4:W-:Y:S04]  /*adac0*/  LDGSTS.E [R0+0x1e300], [R26.64], P3 ;  /* 0x1e3000001a007fae */ /* 0x0009e80009921848 */
[----:B------:R4:W-:Y:S04]  /*adad0*/  LDGSTS.E [R0+0x1e380], [R24.64], P0 ;  /* 0x1e38000018007fae */ /* 0x0009e80008121848 */
[----:B------:R4:W-:Y:S04]  /*adae0*/  LDGSTS.E [R0+0x1f200], [R22.64], P1 ;  /* 0x1f20000016007fae */ /* 0x0009e80008921848 */
[----:B------:R4:W-:Y:S04]  /*adaf0*/  LDGSTS.E [R0+0x1f280], [R20.64], P2 ;  /* 0x1f28000014007fae */ /* 0x0009e80009121848 */
[----:B------:R4:W-:Y:S04]  /*adb00*/  LDGSTS.E [R0+0x1f300], [R18.64], P3 ;  /* 0x1f30000012007fae */ /* 0x0009e80009921848 */
[----:B------:R1:W-:Y:S04]  /*adb10*/  LDGSTS.E [R0+0x1f380], [R14.64], P0 ;  /* 0x1f3800000e007fae */ /* 0x0003e80008121848 */
[----:B-1----:R-:W2:Y:S04]  /*adb20*/  LDL.LU R14, [R1+0x1da4] ;  /* 0x001da400010e7983 */ /* 0x002ea80000300800 */
[----:B------:R-:W2:Y:S04]  /*adb30*/  LDL.LU R7, [R1+0x1da8] ;  /* 0x001da80001077983 */ /* 0x000ea80000300800 */
[----:B------:R-:W2:Y:S04]  /*adb40*/  LDL.LU R9, [R1+0x1dac] ;  /* 0x001dac0001097983 */ /* 0x000ea80000300800 */
[----:B------:R-:W2:Y:S01]  /*adb50*/  LDL.LU R3, [R1+0x1db0] ;  /* 0x001db00001037983 */ /* 0x000ea20000300800 */
[----:B----4-:R-:W-:-:S05]  /*adb60*/  IMAD.U32 R0, RZ, RZ, UR5 ;  /* 0x00000005ff007e24 */ /* 0x010fca000f8e00ff */
[----:B---3--:R-:W-:Y:S02]  /*adb70*/  LEA R0, R0, R17, 0x11 ;  /* 0x0000001100007211 */ /* 0x008fe400078e88ff */
[----:B------:R-:W-:Y:S02]  /*adb80*/  IADD3 R5, P4, R5, UR7, RZ ;  /* 0x0000000705057c10 */ /* 0x000fe4000ff9e0ff */
[----:B------:R-:W-:-:S03]  /*adb90*/  IADD3 R11, P5, R11, UR7, RZ ;  /* 0x000000070b0b7c10 */ /* 0x000fc6000ffbe0ff */
[----:B------:R-:W-:Y:S01]  /*adba0*/  STL [R1+0x1ca8], R5 ;  /* 0x001ca80501007387 */ /* 0x000fe20000100800 */
[----:B------:R-:W-:-:S03]  /*adbb0*/  IMAD.MOV.U32 R36, RZ, RZ, R5 ;  /* 0x000000ffff247224 */ /* 0x000fc600078e0005 */
[----:B------:R-:W-:Y:S01]  /*adbc0*/  STL [R1+0x1cb0], R11 ;  /* 0x001cb00b01007387 */ /* 0x000fe20000100800 */
[----:B--2---:R-:W-:-:S04]  /*adbd0*/  IADD3.X R6, R6, UR6, RZ, P4, !PT ;  /* 0x0000000606067c10 */ /* 0x004fc8000a7fe4ff */
[----:B------:R-:W-:Y:S01]  /*adbe0*/  MOV R37, R6 ;  /* 0x0000000600257202 */ /* 0x000fe20000000f00 */
[----:B------:R1:W-:Y:S01]  /*adbf0*/  STL [R1+0x1ca4], R6 ;  /* 0x001ca40601007387 */ /* 0x0003e20000100800 */
[----:B------:R-:W-:-:S03]  /*adc00*/  IADD3.X R13, R13, UR6, RZ, P5, !PT ;  /* 0x000000060d0d7c10 */ /* 0x000fc6000affe4ff */
[----:B------:R2:W-:Y:S04]  /*adc10*/  LDGSTS.E [R0+0x400], [R36.64], P1 ;  /* 0x0040000024007fae */ /* 0x0005e80008921848 */
[----:B-1----:R-:W3:Y:S04]  /*adc20*/  LDL.LU R6, [R1+0x1db8] ;  /* 0x001db80001067983 */ /* 0x002ee80000300800 */
[----:B------:R-:W4:Y:S01]  /*adc30*/  LDL.LU R5, [R1+0x1dc0] ;  /* 0x001dc00001057983 */ /* 0x000f220000300800 */
[----:B--2---:R-:W-:-:S03]  /*adc40*/  MOV R37, R13 ;  /* 0x0000000d00257202 */ /* 0x004fc60000000f00 */
[----:B------:R1:W-:Y:S01]  /*adc50*/  STL [R1+0x1cac], R13 ;  /* 0x001cac0d01007387 */ /* 0x0003e20000100800 */
[----:B------:R-:W-:Y:S01]  /*adc60*/  IMAD.MOV.U32 R36, RZ, RZ, R11 ;  /* 0x000000ffff247224 */ /* 0x000fe200078e000b */
[----:B------:R-:W-:Y:S02]  /*adc70*/  IADD3 R10, P4, R10, UR7, RZ ;  /* 0x000000070a0a7c10 */ /* 0x000fe4000ff9e0ff */
[----:B------:R-:W-:Y:S02]  /*adc80*/  IADD3 R4, P5, R4, UR7, RZ ;  /* 0x0000000704047c10 */ /* 0x000fe4000ffbe0ff */
        /* <DEDUP_REMOVED lines=8> */
[----:B------:R-:W-:-:S03]  /*add10*/  MOV R37, R12 ;  /* 0x0000000c00257202 */ /* 0x000fc60000000f00 */
[----:B-1----:R-:W4:Y:S01]  /*add20*/  LDL.LU R10, [R1+0x1ea8] ;  /* 0x001ea800010a7983 */ /* 0x002f220000300800 */
[----:B------:R-:W-:-:S03]  /*add30*/  IADD3.X R8, R8, UR6, RZ, P5, !PT ;  /* 0x0000000608087c10 */ /* 0x000fc6000affe4ff */
[----:B------:R1:W-:Y:S04]  /*add40*/  LDGSTS.E [R0+0x500], [R36.64], P3 ;  /* 0x0050000024007fae */ /* 0x0003e80009921848 */
[----:B------:R1:W-:Y:S04]  /*add50*/  STL [R1+0x1cbc], R8 ;  /* 0x001cbc0801007387 */ /* 0x0003e80000100800 */
[----:B------:R-:W4:Y:S04]  /*add60*/  LDL.LU R15, [R1+0x1eb0] ;  /* 0x001eb000010f7983 */ /* 0x000f280000300800 */
[----:B--2---:R-:W2:Y:S04]  /*add70*/  LDL.LU R12, [R1+0x1ea4] ;  /* 0x001ea400010c7983 */ /* 0x004ea80000300800 */
[----:B------:R-:W2:Y:S01]  /*add80*/  LDL.LU R16, [R1+0x1eac] ;  /* 0x001eac0001107983 */ /* 0x000ea20000300800 */
[----:B-1----:R-:W-:Y:S01]  /*add90*/  IMAD.MOV.U32 R36, RZ, RZ, R4 ;  /* 0x000000ffff247224 */ /* 0x002fe200078e0004 */
[----:B------:R-:W-:-:S02]  /*adda0*/  MOV R37, R8 ;  /* 0x0000000800257202 */ /* 0x000fc40000000f00 */
[----:B------:R-:W2:Y:S04]  /*addb0*/  LDL.LU R4, [R1+0x1eb8] ;  /* 0x001eb80001047983 */ /* 0x000ea80000300800 */
[----:B------:R-:W2:Y:S04]  /*addc0*/  LDL.LU R8, [R1+0x1ec0] ;  /* 0x001ec00001087983 */ /* 0x000ea80000300800 */
[----:B------:R1:W-:Y:S01]  /*addd0*/  LDGSTS.E [R0+0x580], [R36.64], P0 ;  /* 0x0058000024007fae */ /* 0x0003e20008121848 */
[----:B------:R-:W-:-:S04]  /*adde0*/  IADD3 R7, P4, R7, UR7, RZ ;  /* 0x0000000707077c10 */ /* 0x000fc8000ff9e0ff */
[----:B------:R-:W-:Y:S01]  /*addf0*/  IADD3.X R14, R14, UR6, RZ, P4, !PT ;  /* 0x000000060e0e7c10 */ /* 0x000fe2000a7fe4ff */
[----:B------:R1:W-:Y:S01]  /*ade00*/  STL [R1+0x1da8], R7 ;  /* 0x001da80701007387 */ /* 0x0003e20000100800 */
[----:B------:R-:W-:-:S03]  /*ade10*/  IADD3 R3, P5, R3, UR7, RZ ;  /* 0x0000000703037c10 */ /* 0x000fc6000ffbe0ff */
[----:B------:R1:W-:Y:S02]  /*ade20*/  STL [R1+0x1da4], R14 ;  /* 0x001da40e01007387 */ /* 0x0003e40000100800 */
[----:B-1----:R-:W-:Y:S01]  /*ade30*/  IMAD.MOV.U32 R36, RZ, RZ, R7 ;  /* 0x000000ffff247224 */ /* 0x002fe200078e0007 */
[----:B------:R-:W-:Y:S01]  /*ade40*/  IADD3.X R9, R9, UR6, RZ, P5, !PT ;  /* 0x0000000609097c10 */ /* 0x000fe2000affe4ff */
[----:B------:R1:W-:Y:S01]  /*ade50*/  STL [R1+0x1db0], R3 ;  /* 0x001db00301007387 */ /* 0x0003e20000100800 */
[----:B------:R-:W-:-:S03]  /*ade60*/  MOV R37, R14 ;  /* 0x0000000e00257202 */ /* 0x000fc60000000f00 */
[----:B------:R-:W2:Y:S04]  /*ade70*/  LDL.LU R7, [R1+0x1eb4] ;  /* 0x001eb40001077983 */ /* 0x000ea80000300800 */
        /* <DEDUP_REMOVED lines=15> */
[----:B------:R-:W-:Y:S01]  /*adf70*/  STL [R1+0x1dc0], R5 ;  /* 0x001dc00501007387 */ /* 0x000fe20000100800 */
[----:B------:R-:W-:-:S03]  /*adf80*/  MOV R37, R13 ;  /* 0x0000000d00257202 */ /* 0x000fc60000000f00 */
[----:B---3--:R-:W3:Y:S04]  /*adf90*/  LDL.LU R6, [R1+0x1fa4] ;  /* 0x001fa40001067983 */ /* 0x008ee80000300800 */
[----:B------:R4:W-:Y:S04]  /*adfa0*/  STL [R1+0x1dbc], R11 ;  /* 0x001dbc0b01007387 */ /* 0x0009e80000100800 */
[----:B-1----:R-:W3:Y:S01]  /*adfb0*/  LDL.LU R13, [R1+0x1fac] ;  /* 0x001fac00010d7983 */ /* 0x002ee20000300800 */
[----:B------:R-:W-:-:S03]  /*adfc0*/  IADD3 R10, P4, R10, UR7, RZ ;  /* 0x000000070a0a7c10 */ /* 0x000fc6000ff9e0ff */
[----:B------:R1:W-:Y:S01]  /*adfd0*/  LDGSTS.E [R0+0x1500], [R36.64], P3 ;  /* 0x0150000024007fae */ /* 0x0003e20009921848 */
[----:B------:R-:W-:Y:S02]  /*adfe0*/  IADD3 R15, P5, R15, UR7, RZ ;  /* 0x000000070f0f7c10 */ /* 0x000fe4000ffbe0ff */
[----:B--2---:R-:W-:Y:S01]  /*adff0*/  IADD3.X R12, R12, UR6, RZ, P4, !PT ;  /* 0x000000060c0c7c10 */ /* 0x004fe2000a7fe4ff */
[----:B-1----:R-:W-:Y:S01]  /*ae000*/  IMAD.MOV.U32 R36, RZ, RZ, R5 ;  /* 0x000000ffff247224 */ /* 0x002fe200078e0005 */
[----:B------:R-:W-:Y:S02]  /*ae010*/  MOV R37, R11 ;  /* 0x0000000b00257202 */ /* 0x000fe40000000f00 */
        /* <DEDUP_REMOVED lines=14> */
[----:B------:R-:W-:Y:S02]  /*ae100*/  IADD3 R8, P5, R8, UR7, RZ ;  /* 0x0000000708087c10 */ /* 0x000fe4000ffbe0ff */
[----:B------:R-:W-:Y:S01]  /*ae110*/  IADD3.X R7, R7, UR6, RZ, P4, !PT ;  /* 0x0000000607077c10 */ /* 0x000fe2000a7fe4ff */
[----:B------:R-:W-:Y:S01]  /*ae120*/  STL [R1+0x1eb8], R4 ;  /* 0x001eb80401007387 */ /* 0x000fe20000100800 */
[----:B-1----:R-:W-:Y:S01]  /*ae130*/  IMAD.MOV.U32 R36, RZ, RZ, R15 ;  /* 0x000000ffff247224 */ /* 0x002fe200078e000f */
[----:B------:R-:W-:Y:S02]  /*ae140*/  MOV R37, R16 ;  /* 0x0000001000257202 */ /* 0x000fe40000000f00 */
[----:B------:R1:W-:Y:S01]  /*ae150*/  STL [R1+0x1eb4], R7 ;  /* 0x001eb40701007387 */ /* 0x0003e20000100800 */
[----:B------:R-:W-:-:S03]  /*ae160*/  IADD3.X R14, R14, UR6, RZ, P5, !PT ;  /* 0x000000060e0e7c10 */ /* 0x000fc6000affe4ff */
[----:B------:R1:W-:Y:S04]  /*ae170*/  LDGSTS.E [R0+0x2480], [R36.64], P2 ;  /* 0x0248000024007fae */ /* 0x0003e80009121848 */
[----:B------:R-:W-:Y:S01]  /*ae180*/  STL [R1+0x1ec0], R8 ;  /* 0x001ec00801007387 */ /* 0x000fe20000100800 */
[----:B-1----:R-:W-:Y:S01]  /*ae190*/  IMAD.MOV.U32 R36, RZ, RZ, R4 ;  /* 0x000000ffff247224 */ /* 0x002fe200078e0004 */
[----:B------:R-:W-:Y:S02]  /*ae1a0*/  MOV R37, R7 ;  /* 0x0000000700257202 */ /* 0x000fe40000000f00 */
        /* <DEDUP_REMOVED lines=22> */
[----:B---3--:R-:W-:Y:S01]  /*ae310*/  MOV R37, R13 ;  /* 0x0000000d00257202 */ /* 0x008fe20000000f00 */
[----:B------:R-:W-:-:S02]  /*ae320*/  IMAD.MOV.U32 R36, RZ, RZ, R9 ;  /* 0x000000ffff247224 */ /* 0x000fc400078e0009 */
[----:B-1----:R-:W3:Y:S04]  /*ae330*/  LDL.LU R13, [R1+0x20b4] ;  /* 0x0020b400010d7983 */ /* 0x002ee80000300800 */
        /* <DEDUP_REMOVED lines=18> */
[----:B-1----:R-:W-:Y:S01]  /*ae460*/  IMAD.MOV.U32 R36, RZ, RZ, R5 ;  /* 0x000000ffff247224 */ /* 0x002fe200078e0005 */
[----:B------:R-:W-:Y:S01]  /*ae470*/  MOV R37, R10 ;  /* 0x0000000a00257202 */ /* 0x000fe20000000f00 */
        /* <DEDUP_REMOVED lines=8> */
[----:B-1----:R-:W-:Y:S02]  /*ae500*/  IMAD.MOV.U32 R36, RZ, RZ, R7 ;  /* 0x000000ffff247224 */ /* 0x002fe400078e0007 */
        /* <DEDUP_REMOVED lines=23> */
[----:B------:R1:W-:Y:S01]  /*ae680*/  LDGSTS.E [R0+0x4500], [R36.64], P3 ;  /* 0x0450000024007fae */ /* 0x0003e20009921848 */
[----:B--2---:R-:W-:Y:S01]  /*ae690*/  IADD3 R11, P4, R11, UR7, RZ ;  /* 0x000000070b0b7c10 */ /* 0x004fe2000ff9e0ff */
[----:B-1----:R-:W-:Y:S01]  /*ae6a0*/  IMAD.MOV.U32 R36, RZ, RZ, R3 ;  /* 0x000000ffff247224 */ /* 0x002fe200078e0003 */
[----:B------:R-:W-:-:S02]  /*ae6b0*/  MOV R37, R9 ;  /* 0x0000000900257202 */ /* 0x000fc40000000f00 */
        /* <DEDUP_REMOVED lines=18> */
[----:B-1----:R-:W-:Y:S01]  /*ae7e0*/  IMAD.MOV.U32 R36, RZ, RZ, R15 ;  /* 0x000000ffff247224 */ /* 0x002fe200078e000f */
[----:B------:R-:W-:-:S05]  /*ae7f0*/  MOV R37, R16 ;  /* 0x0000001000257202 */ /* 0x000fca0000000f00 */
[----:B------:R1:W-:Y:S01]  /*ae800*/  LDGSTS.E [R0+0x5480], [R36.64], P2 ;  /* 0x0548000024007fae */ /* 0x0003e20009121848 */
[----:B------:R-:W-:-:S05]  /*ae810*/  IADD3.X R7, R7, UR6, RZ, P4, !PT ;  /* 0x0000000607077c10 */ /* 0x000fca000a7fe4ff */
[----:B------:R1:W-:Y:S02]  /*ae820*/  STL [R1+0x21b4], R7 ;  /* 0x0021b40701007387 */ /* 0x0003e40000100800 */
[----:B-1----:R-:W-:Y:S01]  /*ae830*/  IMAD.MOV.U32 R36, RZ, RZ, R5 ;  /* 0x000000ffff247224 */ /* 0x002fe200078e0005 */
[----:B------:R-:W-:Y:S02]  /*ae840*/  MOV R37, R7 ;  /* 0x0000000700257202 */ /* 0x000fe40000000f00 */
[----:B------:R-:W-:Y:S01]  /*ae850*/  IADD3.X R14, R14, UR6, RZ, P5, !PT ;  /* 0x000000060e0e7c10 */ /* 0x000fe2000affe4ff */
[----:B------:R-:W-:Y:S04]  /*ae860*/  STL [R1+0x21c0], R10 ;  /* 0x0021c00a01007387 */ /* 0x000fe80000100800 */
[----:B------:R1:W-:Y:S04]  /*ae870*/  LDGSTS.E [R0+0x5500], [R36.64], P3 ;  /* 0x0550000024007fae */ /* 0x0003e80009921848 */
[----:B------:R-:W2:Y:S04]  /*ae880*/  LDL.LU R7, [R1+0x23a8] ;  /* 0x0023a80001077983 */ /* 0x000ea80000300800 */
[----:B------:R1:W-:Y:S04]  /*ae890*/  STL [R1+0x21bc], R14 ;  /* 0x0021bc0e01007387 */ /* 0x0003e80000100800 */
[----:B------:R-:W2:Y:S01]  /*ae8a0*/  LDL.LU R5, [R1+0x23b0] ;  /* 0x0023b00001057983 */ /* 0x000ea20000300800 */
[----:B-1----:R-:W-:Y:S01]  /*ae8b0*/  MOV R37, R14 ;  /* 0x0000000e00257202 */ /* 0x002fe20000000f00 */
[----:B------:R-:W-:-:S02]  /*ae8c0*/  IMAD.MOV.U32 R36, RZ, RZ, R10 ;  /* 0x000000ffff247224 */ /* 0x000fc400078e000a */
[----:B------:R-:W2:Y:S01]  /*ae8d0*/  LDL.LU R14, [R1+0x23a4] ;  /* 0x0023a400010e7983 */ /* 0x000ea20000300800 */
[----:B------:R-:W-:-:S03]  /*ae8e0*/  IADD3 R4, P4, R4, UR7, RZ ;  /* 0x0000000704047c10 */ /* 0x000fc6000ff9e0ff */
        /* <DEDUP_REMOVED lines=32> */
[----:B-1----:R-:W-:-:S03]  /*aeaf0*/  MOV R37, R11 ;  /* 0x0000000b00257202 */ /* 0x002fc60000000f00 */
        /* <DEDUP_REMOVED lines=13> */
[----:B------:R1:W-:Y:S01]  /*aebd0*/  STL [R1+0x23b0], R5 ;  /* 0x0023b00501007387 */ /* 0x0003e20000100800 */
[----:B------:R-:W-:-:S03]  /*aebe0*/  MOV R37, R14 ;  /* 0x0000000e00257202 */ /* 0x000fc60000000f00 */
[----:B------:R-:W2:Y:S04]  /*aebf0*/  LDL.LU R7, [R1+0x24b4] ;  /* 0x0024b40001077983 */ /* 0x000ea80000300800 */
        /* <DEDUP_REMOVED lines=46> */
[----:B------:R1:W-:Y:S01]  /*aeee0*/  STL [R1+0x24b4], R7 ;  /* 0x0024b40701007387 */ /* 0x0003e20000100800 */
[----:B------:R-:W-:-:S03]  /*aeef0*/  IADD3.X R14, R14, UR6, RZ, P5, !PT ;  /* 0x000000060e0e7c10 */ /* 0x000fc6000affe4ff */
[----:B------:R-:W-:Y:S01]  /*aef00*/  STL [R1+0x24c0], R12 ;  /* 0x0024c00c01007387 */ /* 0x000fe20000100800 */
[----:B-1----:R-:W-:Y:S01]  /*aef10*/  IMAD.MOV.U32 R36, RZ, RZ, R3 ;  /* 0x000000ffff247224 */ /* 0x002fe200078e0003 */
[----:B------:R-:W-:Y:S02]  /*aef20*/  MOV R37, R7 ;  /* 0x0000000700257202 */ /* 0x000fe40000000f00 */
        /* <DEDUP_REMOVED lines=13> */
[----:B---3--:R-:W-:-:S04]  /*af000*/  IADD3.X R6, R6, UR6, RZ, P4, !PT ;  /* 0x0000000606067c10 */ /* 0x008fc8000a7fe4ff */
[----:B------:R-:W-:Y:S01]  /*af010*/  MOV R37, R6 ;  /* 0x0000000600257202 */ /* 0x000fe20000000f00 */
[----:B------:R1:W-:Y:S01]  /*af020*/  STL [R1+0x25a4], R6 ;  /* 0x0025a40601007387 */ /* 0x0003e20000100800 */
[----:B------:R-:W-:-:S03]  /*af030*/  IADD3.X R13, R13, UR6, RZ, P5, !PT ;  /* 0x000000060d0d7c10 */ /* 0x000fc6000affe4ff */
[----:B------:R-:W-:Y:S04]  /*af040*/  STL [R1+0x25b0], R10 ;  /* 0x0025b00a01007387 */ /* 0x000fe80000100800 */
[----:B------:R-:W3:Y:S04]  /*af050*/  LDL.LU R5, [R1+0x26b8] ;  /* 0x0026b80001057983 */ /* 0x000ee80000300800 */
[----:B------:R2:W-:Y:S04]  /*af060*/  STL [R1+0x25ac], R13 ;  /* 0x0025ac0d01007387 */ /* 0x0005e80000100800 */
[----:B------:R2:W-:Y:S04]  /*af070*/  LDGSTS.E [R0+0x9400], [R36.64], P1 ;  /* 0x0940000024007fae */ /* 0x0005e80008921848 */
[----:B-1----:R-:W3:Y:S01]  /*af080*/  LDL.LU R6, [R1+0x26c0] ;  /* 0x0026c00001067983 */ /* 0x002ee20000300800 */
[----:B--2---:R-:W-:-:S03]  /*af090*/  MOV R37, R13 ;  /* 0x0000000d00257202 */ /* 0x004fc60000000f00 */
[----:B------:R-:W2:Y:S01]  /*af0a0*/  LDL.LU R13, [R1+0x26b4] ;  /* 0x0026b400010d7983 */ /* 0x000ea20000300800 */
[----:B------:R-:W-:-:S03]  /*af0b0*/  IMAD.MOV.U32 R36, RZ, RZ, R10 ;  /* 0x000000ffff247224 */ /* 0x000fc600078e000a */
        /* <DEDUP_REMOVED lines=31> */
[----:B------:R-:W4:Y:S04]  /*af2b0*/  LDL.LU R7, [R1+0x27b4] ;  /* 0x0027b40001077983 */ /* 0x000f280000300800 */
        /* <DEDUP_REMOVED lines=16> */
[----:B------:R-:W-:-:S03]  /*af3c0*/  MOV R37, R13 ;  /* 0x0000000d00257202 */ /* 0x000fc60000000f00 */
[----:B---3--:R-:W2:Y:S04]  /*af3d0*/  LDL.LU R5, [R1+0x28a4] ;  /* 0x0028a40001057983 */ /* 0x008ea80000300800 */
[----:B------:R3:W-:Y:S04]  /*af3e0*/  STL [R1+0x26bc], R10 ;  /* 0x0026bc0a01007387 */ /* 0x0007e80000100800 */
[----:B-1----:R-:W2:Y:S04]  /*af3f0*/  LDL.LU R13, [R1+0x28ac] ;  /* 0x0028ac00010d7983 */ /* 0x002ea80000300800 */
[----:B------:R1:W-:Y:S01]  /*af400*/  LDGSTS.E [R0+0xa500], [R36.64], P3 ;  /* 0x0a50000024007fae */ /* 0x0003e20009921848 */
[----:B----4-:R-:W-:Y:S01]  /*af410*/  IADD3 R8, P4, R8, UR7, RZ ;  /* 0x0000000708087c10 */ /* 0x010fe2000ff9e0ff */
[----:B-1----:R-:W-:Y:S01]  /*af420*/  IMAD.MOV.U32 R36, RZ, RZ, R6 ;  /* 0x000000ffff247224 */ /* 0x002fe200078e0006 */
[----:B------:R-:W-:-:S02]  /*af430*/  MOV R37, R10 ;  /* 0x0000000a00257202 */ /* 0x000fc40000000f00 */
        /* <DEDUP_REMOVED lines=20> */
[----:B------:R1:W-:Y:S01]  /*af580*/  LDGSTS.E [R0+0xb480], [R36.64], P2 ;  /* 0x0b48000024007fae */ /* 0x0003e20009121848 */
[----:B------:R-:W-:Y:S01]  /*af590*/  IADD3.X R7, R7, UR6, RZ, P4, !PT ;  /* 0x0000000607077c10 */ /* 0x000fe2000a7fe4ff */
[----:B-1----:R-:W-:-:S03]  /*af5a0*/  IMAD.MOV.U32 R36, RZ, RZ, R4 ;  /* 0x000000ffff247224 */ /* 0x002fc600078e0004 */
[----:B------:R-:W-:Y:S01]  /*af5b0*/  MOV R37, R7 ;  /* 0x0000000700257202 */ /* 0x000fe20000000f00 */
        /* <DEDUP_REMOVED lines=24> */
[----:B------:R-:W4:Y:S04]  /*af740*/  LDL.LU R3, [R1+0x29c0] ;  /* 0x0029c00001037983 */ /* 0x000f280000300800 */
[----:B------:R-:W4:Y:S01]  /*af750*/  LDL.LU R16, [R1+0x29b4] ;  /* 0x0029b40001107983 */ /* 0x000f220000300800 */
[----:B--2---:R-:W-:-:S03]  /*af760*/  MOV R37, R13 ;  /* 0x0000000d00257202 */ /* 0x004fc60000000f00 */
[----:B-1----:R-:W2:Y:S01]  /*af770*/  LDL.LU R13, [R1+0x29bc] ;  /* 0x0029bc00010d7983 */ /* 0x002ea20000300800 */
[----:B---3--:R-:W-:Y:S02]  /*af780*/  IADD3 R10, P4, R10, UR7, RZ ;  /* 0x000000070a0a7c10 */ /* 0x008fe4000ff9e0ff */
[----:B------:R-:W-:Y:S01]  /*af790*/  IADD3 R6, P5, R6, UR7, RZ ;  /* 0x0000000706067c10 */ /* 0x000fe2000ffbe0ff */
[----:B------:R-:W-:Y:S02]  /*af7a0*/  IMAD.MOV.U32 R36, RZ, RZ, R12 ;  /* 0x000000ffff247224 */ /* 0x000fe400078e000c */
[----:B------:R1:W-:Y:S04]  /*af7b0*/  STL [R1+0x28b8], R10 ;  /* 0x0028b80a01007387 */ /* 0x0003e80000100800 */
[----:B------:R3:W-:Y:S01]  /*af7c0*/  LDGSTS.E [R0+0xc480], [R36.64], P2 ;  /* 0x0c48000024007fae */ /* 0x0007e20009121848 */
[----:B------:R-:W-:Y:S01]  /*af7d0*/  IADD3.X R11, R11, UR6, RZ, P4, !PT ;  /* 0x000000060b0b7c10 */ /* 0x000fe2000a7fe4ff */
[----:B---3--:R-:W-:-:S04]  /*af7e0*/  IMAD.MOV.U32 R36, RZ, RZ, R10 ;  /* 0x000000ffff247224 */ /* 0x008fc800078e000a */
[----:B------:R3:W-:Y:S01]  /*af7f0*/  STL [R1+0x28b4], R11 ;  /* 0x0028b40b01007387 */ /* 0x0007e20000100800 */
[----:B------:R-:W-:-:S03]  /*af800*/  IADD3.X R8, R8, UR6, RZ, P5, !PT ;  /* 0x0000000608087c10 */ /* 0x000fc6000affe4ff */
[----:B------:R-:W-:Y:S04]  /*af810*/  STL [R1+0x28c0], R6 ;  /* 0x0028c00601007387 */ /* 0x000fe80000100800 */
[----:B------:R-:W2:Y:S04]  /*af820*/  LDL.LU R12, [R1+0x2aa8] ;  /* 0x002aa800010c7983 */ /* 0x000ea80000300800 */
[----:B------:R3:W-:Y:S04]  /*af830*/  STL [R1+0x28bc], R8 ;  /* 0x0028bc0801007387 */ /* 0x0007e80000100800 */
[----:B-1----:R-:W2:Y:S04]  /*af840*/  LDL.LU R10, [R1+0x2ab0] ;  /* 0x002ab000010a7983 */ /* 0x002ea80000300800 */
[----:B------:R-:W2:Y:S01]  /*af850*/  LDL.LU R14, [R1+0x2aa4] ;  /* 0x002aa400010e7983 */ /* 0x000ea20000300800 */
[----:B------:R-:W-:-:S03]  /*af860*/  MOV R37, R11 ;  /* 0x0000000b00257202 */ /* 0x000fc60000000f00 */
[----:B---3--:R-:W3:Y:S04]  /*af870*/  LDL.LU R11, [R1+0x2aac] ;  /* 0x002aac00010b7983 */ /* 0x008ee80000300800 */
[----:B------:R1:W-:Y:S02]  /*af880*/  LDGSTS.E [R0+0xc500], [R36.64], P3 ;  /* 0x0c50000024007fae */ /* 0x0003e40009921848 */
[----:B-1----:R-:W-:Y:S01]  /*af890*/  IMAD.MOV.U32 R36, RZ, RZ, R6 ;  /* 0x000000ffff247224 */ /* 0x002fe200078e0006 */
[----:B------:R-:W-:Y:S02]  /*af8a0*/  MOV R37, R8 ;  /* 0x0000000800257202 */ /* 0x000fe40000000f00 */
[----:B------:R-:W3:Y:S04]  /*af8b0*/  LDL.LU R8, [R1+0x2ab8] ;  /* 0x002ab80001087983 */ /* 0x000ee80000300800 */
[----:B------:R-:W3:Y:S01]  /*af8c0*/  LDL.LU R6, [R1+0x2ac0] ;  /* 0x002ac00001067983 */ /* 0x000ee20000300800 */
[----:B------:R-:W-:-:S03]  /*af8d0*/  IADD3 R7, P4, R7, UR7, RZ ;  /* 0x0000000707077c10 */ /* 0x000fc6000ff9e0ff */
[----:B------:R1:W-:Y:S04]  /*af8e0*/  LDGSTS.E [R0+0xc580], [R36.64], P0 ;  /* 0x0c58000024007fae */ /* 0x0003e80008121848 */
        /* <DEDUP_REMOVED lines=30> */
[----:B------:R-:W-:Y:S01]  /*afad0*/  IADD3 R12, P4, R12, UR7, RZ ;  /* 0x000000070c0c7c10 */ /* 0x000fe2000ff9e0ff */
[----:B-1----:R-:W-:Y:S01]  /*afae0*/  IMAD.MOV.U32 R36, RZ, RZ, R3 ;  /* 0x000000ffff247224 */ /* 0x002fe200078e0003 */
[----:B------:R-:W-:-:S02]  /*afaf0*/  MOV R37, R13 ;  /* 0x0000000d00257202 */ /* 0x000fc40000000f00 */
[----:B------:R-:W4:Y:S01]  /*afb00*/  LDL.LU R13, [R1+0x2bc8] ;  /* 0x002bc800010d7983 */ /* 0x000f220000300800 */
[----:B------:R-:W-:-:S03]  /*afb10*/  IADD3 R10, P5, R10, UR7, RZ ;  /* 0x000000070a0a7c10 */ /* 0x000fc6000ffbe0ff */
[----:B------:R-:W4:Y:S01]  /*afb20*/  LDL.LU R3, [R1+0x2bd0] ;  /* 0x002bd00001037983 */ /* 0x000f220000300800 */
[----:B------:R-:W-:-:S03]  /*afb30*/  IADD3.X R14, R14, UR6, RZ, P4, !PT ;  /* 0x000000060e0e7c10 */ /* 0x000fc6000a7fe4ff */
[----:B------:R-:W-:Y:S04]  /*afb40*/  STL [R1+0x2aa8], R12 ;  /* 0x002aa80c01007387 */ /* 0x000fe80000100800 */
[----:B------:R1:W-:Y:S04]  /*afb50*/  LDGSTS.E [R0+0xd580], [R36.64], P0 ;  /* 0x0d58000024007fae */ /* 0x0003e80008121848 */
[----:B------:R3:W-:Y:S04]  /*afb60*/  STL [R1+0x2aa4], R14 ;  /* 0x002aa40e01007387 */ /* 0x0007e80000100800 */
[----:B------:R-:W-:Y:S01]  /*afb70*/  STL [R1+0x2ab0], R10 ;  /* 0x002ab00a01007387 */ /* 0x000fe20000100800 */
[----:B-1----:R-:W-:-:S03]  /*afb80*/  MOV R37, R14 ;  /* 0x0000000e00257202 */ /* 0x002fc60000000f00 */
[----:B---3--:R-:W3:Y:S01]  /*afb90*/  LDL.LU R14, [R1+0x2bc4] ;  /* 0x002bc400010e7983 */ /* 0x008ee20000300800 */
        /* <DEDUP_REMOVED lines=41> */
[----:B------:R-:W-:-:S03]  /*afe30*/  IADD3 R13, P4, R13, UR7, RZ ;  /* 0x000000070d0d7c10 */ /* 0x000fc6000ff9e0ff */
[----:B------:R-:W4:Y:S01]  /*afe40*/  LDL.LU.64 R20, [R1+0x1810] ;  /* 0x0018100001147983 */ /* 0x000f220000300a00 */
[----:B------:R-:W-:-:S03]  /*afe50*/  IADD3 R3, P5, R3, UR7, RZ ;  /* 0x0000000703037c10 */ /* 0x000fc6000ffbe0ff */
[----:B------:R-:W4:Y:S04]  /*afe60*/  LDL.LU.64 R18, [R1+0x1808] ;  /* 0x0018080001127983 */ /* 0x000f280000300a00 */
[----:B------:R-:W-:Y:S04]  /*afe70*/  STL [R1+0x2bc8], R13 ;  /* 0x002bc80d01007387 */ /* 0x000fe80000100800 */
[----:B------:R1:W-:Y:S01]  /*afe80*/  LDGSTS.E [R0+0xf480], [R36.64], P2 ;  /* 0x0f48000024007fae */ /* 0x0003e20009121848 */
[----:B---3--:R-:W-:-:S05]  /*afe90*/  IADD3.X R14, R14, UR6, RZ, P4, !PT ;  /* 0x000000060e0e7c10 */ /* 0x008fca000a7fe4ff */
[----:B------:R3:W-:Y:S04]  /*afea0*/  STL [R1+0x2bc4], R14 ;  /* 0x002bc40e01007387 */ /* 0x0007e80000100800 */
[----:B------:R-:W-:Y:S04]  /*afeb0*/  STL [R1+0x2bd0], R3 ;  /* 0x002bd00301007387 */ /* 0x000fe80000100800 */
[----:B------:R-:W4:Y:S01]  /*afec0*/  LDL.LU.64 R16, [R1+0x1800] ;  /* 0x0018000001107983 */ /* 0x000f220000300a00 */
[----:B------:R-:W-:Y:S01]  /*afed0*/  IADD3.X R12, R12, UR6, RZ, P5, !PT ;  /* 0x000000060c0c7c10 */ /* 0x000fe2000affe4ff */
[----:B-1----:R-:W-:Y:S01]  /*afee0*/  IMAD.MOV.U32 R36, RZ, RZ, R13 ;  /* 0x000000ffff247224 */ /* 0x002fe200078e000d */
[----:B------:R-:W-:-:S03]  /*afef0*/  MOV R37, R14 ;  /* 0x0000000e00257202 */ /* 0x000fc60000000f00 */
[----:B------:R1:W-:Y:S04]  /*aff00*/  STL [R1+0x2bcc], R12 ;  /* 0x002bcc0c01007387 */ /* 0x0003e80000100800 */
[----:B---3--:R-:W3:Y:S04]  /*aff10*/  LDL.LU.64 R14, [R1+0x17f8] ;  /* 0x0017f800010e7983 */ /* 0x008ee80000300a00 */
        /* <DEDUP_REMOVED lines=64> */
[----:B---3--:R-:W-:-:S03]  /*b0320*/  IADD3 R75, P4, R14, UR7, RZ ;  /* 0x000000070e4b7c10 */ /* 0x008fc6000ff9e0ff */
[----:B------:R-:W3:Y:S01]  /*b0330*/  LDL.LU.64 R26, [R1+0x1750] ;  /* 0x00175000011a7983 */ /* 0x000ee20000300a00 */
[----:B------:R-:W-:-:S03]  /*b0340*/  IADD3.X R80, R15, UR6, RZ, P4, !PT ;  /* 0x000000060f507c10 */ /* 0x000fc6000a7fe4ff */
[----:B------:R-:W3:Y:S01]  /*b0350*/  LDL.LU.64 R14, [R1+0x1748] ;  /* 0x00174800010e7983 */ /* 0x000ee20000300a00 */
[----:B------:R-:W-:-:S04]  /*b0360*/  IADD3 R81, P4, R12, UR7, RZ ;  /* 0x000000070c517c10 */ /* 0x000fc8000ff9e0ff */
[----:B------:R-:W-:Y:S02]  /*b0370*/  IADD3.X R82, R13, UR6, RZ, P4, !PT ;  /* 0x000000060d527c10 */ /* 0x000fe4000a7fe4ff */
[----:B------:R-:W3:Y:S04]  /*b0380*/  LDL.LU.64 R12, [R1+0x1740] ;  /* 0x00174000010c7983 */ /* 0x000ee80000300a00 */
        /* <DEDUP_REMOVED lines=24> */
[----:B---3--:R-:W-:Y:S01]  /*b0510*/  IADD3 R103, P4, R26, UR7, RZ ;  /* 0x000000071a677c10 */ /* 0x008fe2000ff9e0ff */
[----:B------:R-:W3:Y:S03]  /*b0520*/  LDL.LU.64 R16, [R1+0x16f8] ;  /* 0x0016f80001107983 */ /* 0x000ee60000300a00 */
[----:B------:R-:W-:Y:S02]  /*b0530*/  IADD3.X R104, R27, UR6, RZ, P4, !PT ;  /* 0x000000061b687c10 */ /* 0x000fe4000a7fe4ff */
[----:B------:R-:W-:-:S04]  /*b0540*/  IADD3 R105, P4, R14, UR7, RZ ;  /* 0x000000070e697c10 */ /* 0x000fc8000ff9e0ff */
        /* <DEDUP_REMOVED lines=27> */
[----:B----4-:R-:W-:-:S03]  /*b0700*/  IADD3 R121, P4, R20, UR7, RZ ;  /* 0x0000000714797c10 */ /* 0x010fc6000ff9e0ff */
[----:B------:R-:W4:Y:S01]  /*b0710*/  LDL.LU.64 R22, [R1+0x1690] ;  /* 0x0016900001167983 */ /* 0x000f220000300a00 */
[----:B------:R-:W-:Y:S02]  /*b0720*/  IADD3.X R122, R21, UR6, RZ, P4, !PT ;  /* 0x00000006157a7c10 */ /* 0x000fe4000a7fe4ff */
[----:B------:R-:W-:Y:S01]  /*b0730*/  IADD3 R123, P4, R18, UR7, RZ ;  /* 0x00000007127b7c10 */ /* 0x000fe2000ff9e0ff */
[----:B------:R-:W4:Y:S03]  /*b0740*/  LDL.LU.64 R20, [R1+0x1688] ;  /* 0x0016880001147983 */ /* 0x000f260000300a00 */
[----:B------:R-:W-:Y:S02]  /*b0750*/  IADD3.X R124, R19, UR6, RZ, P4, !PT ;  /* 0x00000006137c7c10 */ /* 0x000fe4000a7fe4ff */
[----:B---3--:R-:W-:Y:S01]  /*b0760*/  IADD3 R125, P4, R16, UR7, RZ ;  /* 0x00000007107d7c10 */ /* 0x008fe2000ff9e0ff */
[----:B------:R-:W3:Y:S03]  /*b0770*/  LDL.LU.64 R18, [R1+0x1680] ;  /* 0x0016800001127983 */ /* 0x000ee60000300a00 */
[----:B------:R-:W-:-:S02]  /*b0780*/  IADD3.X R126, R17, UR6, RZ, P4, !PT ;  /* 0x00000006117e7c10 */ /* 0x000fc4000a7fe4ff */
[----:B------:R-:W-:Y:S01]  /*b0790*/  IADD3 R127, P4, R14, UR7, RZ ;  /* 0x000000070e7f7c10 */ /* 0x000fe2000ff9e0ff */
[----:B------:R-:W3:Y:S03]  /*b07a0*/  LDL.LU.64 R16, [R1+0x1678] ;  /* 0x0016780001107983 */ /* 0x000ee60000300a00 */
        /* <DEDUP_REMOVED lines=29> */
[----:B----4-:R-:W-:-:S04]  /*b0980*/  IADD3 R151, P4, R22, UR7, RZ ;  /* 0x0000000716977c10 */ /* 0x010fc8000ff9e0ff */
[----:B------:R-:W-:Y:S02]  /*b0990*/  IADD3.X R152, R23, UR6, RZ, P4, !PT ;  /* 0x0000000617987c10 */ /* 0x000fe4000a7fe4ff */
[----:B------:R-:W-:-:S04]  /*b09a0*/  IADD3 R153, P4, R20, UR7, RZ ;  /* 0x0000000714997c10 */ /* 0x000fc8000ff9e0ff */
[----:B------:R-:W-:Y:S02]  /*b09b0*/  IADD3.X R154, R21, UR6, RZ, P4, !PT ;  /* 0x00000006159a7c10 */ /* 0x000fe4000a7fe4ff */
[----:B---3--:R-:W-:-:S04]  /*b09c0*/  IADD3 R155, P4, R18, UR7, RZ ;  /* 0x00000007129b7c10 */ /* 0x008fc8000ff9e0ff */
        /* <DEDUP_REMOVED lines=235> */
[----:B------:R4:W-:Y:S01]  /*b1880*/  LDGSTS.E [R0+0x18500], [R190.64], P3 ;  /* 0x18500000be007fae */ /* 0x0009e20009921848 */
[----:B------:R-:W-:-:S03]  /*b1890*/  IMAD.MOV.U32 R14, RZ, RZ, R169 ;  /* 0x000000ffff0e7224 */ /* 0x000fc600078e00a9 */
        /* <DEDUP_REMOVED lines=17> */
[----:B------:R1:W-:Y:S04]  /*b19b0*/  STL.64 [R1+0x1648], R14 ;  /* 0x0016480e01007387 */ /* 0x0003e80000100a00 */
        /* <DEDUP_REMOVED lines=33> */
[----:B----4-:R-:W-:Y:S01]  /*b1bd0*/  IMAD.U32 R0, RZ, RZ, UR5 ;  /* 0x00000005ff007e24 */ /* 0x010fe2000f8e00ff */
[----:B---3--:R-:W-:-:S04]  /*b1be0*/  LOP3.LUT R15, R210, 0x30, RZ, 0x3c, !PT ;  /* 0x00000030d20f7812 */ /* 0x008fc800078e3cff */
[----:B------:R-:W-:Y:S02]  /*b1bf0*/  LEA R0, R0, R15, 0x11 ;  /* 0x0000000f00007211 */ /* 0x000fe400078e88ff */
        /* <DEDUP_REMOVED lines=987> */
[----:B--2---:R-:W2:Y:S04]  /*b59b0*/  LDL.LU R15, [R1+0x4940] ;  /* 0x00494000010f7983 */ /* 0x004ea80000300800 */
[----:B------:R1:W-:Y:S04]  /*b59c0*/  LDGSTS.E [R0+0x19780], [R184.64], P0 ;  /* 0x19780000b8007fae */ /* 0x0003e80008121848 */
[----:B------:R-:W-:Y:S04]  /*b59d0*/  STL.64 [R1+0x1320], R22 ;  /* 0x0013201601007387 */ /* 0x000fe80000100a00 */
[----:B------:R1:W-:Y:S04]  /*b59e0*/  LDGSTS.E [R0+0x1a600], [R182.64], P1 ;  /* 0x1a600000b6007fae */ /* 0x0003e80008921848 */
[----:B---3--:R-:W3:Y:S04]  /*b59f0*/  LDL.LU R211, [R1+0x493c] ;  /* 0x00493c0001d37983 */ /* 0x008ee80000300800 */
[----:B------:R1:W-:Y:S04]  /*b5a00*/  LDGSTS.E [R0+0x1a680], [R180.64], P2 ;  /* 0x1a680000b4007fae */ /* 0x0003e80009121848 */
[----:B------:R-:W-:Y:S04]  /*b5a10*/  STL.64 [R1+0x1318], R20 ;  /* 0x0013181401007387 */ /* 0x000fe80000100a00 */
[----:B------:R1:W-:Y:S04]  /*b5a20*/  LDGSTS.E [R0+0x1a700], [R10.64], P3 ;  /* 0x1a7000000a007fae */ /* 0x0003e80009921848 */
[----:B----4-:R-:W4:Y:S04]  /*b5a30*/  LDL.LU R16, [R1+0x4938] ;  /* 0x0049380001107983 */ /* 0x010f280000300800 */
[----:B------:R1:W-:Y:S04]  /*b5a40*/  LDGSTS.E [R0+0x1a780], [R4.64], P0 ;  /* 0x1a78000004007fae */ /* 0x0003e80008121848 */
[----:B------:R1:W-:Y:S04]  /*b5a50*/  LDGSTS.E [R0+0x1b600], [R178.64], P1 ;  /* 0x1b600000b2007fae */ /* 0x0003e80008921848 */
[----:B------:R1:W-:Y:S04]  /*b5a60*/  LDGSTS.E [R0+0x1b680], [R176.64], P2 ;  /* 0x1b680000b0007fae */ /* 0x0003e80009121848 */
[----:B-1----:R-:W2:Y:S04]  /*b5a70*/  LDL.LU R5, [R1+0x1ce8] ;  /* 0x001ce80001057983 */ /* 0x002ea80000300800 */
[----:B------:R-:W3:Y:S04]  /*b5a80*/  LDL.LU R11, [R1+0x1cf0] ;  /* 0x001cf000010b7983 */ /* 0x000ee80000300800 */
[----:B------:R1:W-:Y:S04]  /*b5a90*/  LDGSTS.E [R0+0x1b700], [R6.64], P3 ;  /* 0x1b70000006007fae */ /* 0x0003e80009921848 */
[----:B------:R1:W-:Y:S04]  /*b5aa0*/  LDGSTS.E [R0+0x1b780], [R174.64], P0 ;  /* 0x1b780000ae007fae */ /* 0x0003e80008121848 */
[----:B------:R1:W-:Y:S04]  /*b5ab0*/  LDGSTS.E [R0+0x1c600], [R12.64], P1 ;  /* 0x1c6000000c007fae */ /* 0x0003e80008921848 */
[----:B-1----:R-:W3:Y:S04]  /*b5ac0*/  LDL.LU R6, [R1+0x1ce4] ;  /* 0x001ce40001067983 */ /* 0x002ee80000300800 */
[----:B------:R1:W-:Y:S04]  /*b5ad0*/  LDGSTS.E [R0+0x1c680], [R172.64], P2 ;  /* 0x1c680000ac007fae */ /* 0x0003e80009121848 */
[----:B------:R-:W3:Y:S04]  /*b5ae0*/  LDL.LU R13, [R1+0x1cec] ;  /* 0x001cec00010d7983 */ /* 0x000ee80000300800 */
[----:B------:R-:W3:Y:S04]  /*b5af0*/  LDL.LU R10, [R1+0x1cf8] ;  /* 0x001cf800010a7983 */ /* 0x000ee80000300800 */
[----:B------:R1:W-:Y:S04]  /*b5b00*/  LDGSTS.E [R0+0x1c700], [R86.64], P3 ;  /* 0x1c70000056007fae */ /* 0x0003e80009921848 */
[----:B------:R1:W-:Y:S04]  /*b5b10*/  LDGSTS.E [R0+0x1c780], [R84.64], P0 ;  /* 0x1c78000054007fae */ /* 0x0003e80008121848 */
[----:B------:R-:W3:Y:S04]  /*b5b20*/  LDL.LU R4, [R1+0x1d00] ;  /* 0x001d000001047983 */ /* 0x000ee80000300800 */
[----:B------:R1:W-:Y:S04]  /*b5b30*/  LDGSTS.E [R0+0x1d600], [R78.64], P1 ;  /* 0x1d6000004e007fae */ /* 0x0003e80008921848 */
[----:B------:R-:W3:Y:S04]  /*b5b40*/  LDL.LU R12, [R1+0x1cf4] ;  /* 0x001cf400010c7983 */ /* 0x000ee80000300800 */
[----:B------:R1:W-:Y:S04]  /*b5b50*/  LDGSTS.E [R0+0x1d680], [R76.64], P2 ;  /* 0x1d6800004c007fae */ /* 0x0003e80009121848 */
[----:B------:R1:W-:Y:S04]  /*b5b60*/  LDGSTS.E [R0+0x1d700], [R34.64], P3 ;  /* 0x1d70000022007fae */ /* 0x0003e80009921848 */
[----:B------:R1:W-:Y:S04]  /*b5b70*/  LDGSTS.E [R0+0x1d780], [R8.64], P0 ;  /* 0x1d78000008007fae */ /* 0x0003e80008121848 */
[----:B------:R1:W-:Y:S04]  /*b5b80*/  LDGSTS.E [R0+0x1e600], [R32.64], P1 ;  /* 0x1e60000020007fae */ /* 0x0003e80008921848 */
[----:B------:R1:W-:Y:S04]  /*b5b90*/  LDGSTS.E [R0+0x1e680], [R30.64], P2 ;  /* 0x1e6800001e007fae */ /* 0x0003e80009121848 */
[----:B-1----:R-:W3:Y:S04]  /*b5ba0*/  LDL.LU R8, [R1+0x1cfc] ;  /* 0x001cfc0001087983 */ /* 0x002ee80000300800 */
[----:B------:R-:W3:Y:S04]  /*b5bb0*/  LDL.LU R14, [R1+0x1de4] ;  /* 0x001de400010e7983 */ /* 0x000ee80000300800 */
[----:B------:R-:W3:Y:S04]  /*b5bc0*/  LDL.LU R7, [R1+0x1de8] ;  /* 0x001de80001077983 */ /* 0x000ee80000300800 */
[----:B------:R-:W3:Y:S04]  /*b5bd0*/  LDL.LU R9, [R1+0x1dec] ;  /* 0x001dec0001097983 */ /* 0x000ee80000300800 */
[----:B------:R-:W3:Y:S04]  /*b5be0*/  LDL.LU R3, [R1+0x1df0] ;  /* 0x001df00001037983 */ /* 0x000ee80000300800 */
[----:B------:R1:W-:Y:S04]  /*b5bf0*/  LDGSTS.E [R0+0x1e700], [R28.64], P3 ;  /* 0x1e7000001c007fae */ /* 0x0003e80009921848 */
[----:B------:R1:W-:Y:S04]  /*b5c00*/  LDGSTS.E [R0+0x1e780], [R26.64], P0 ;  /* 0x1e7800001a007fae */ /* 0x0003e80008121848 */
[----:B------:R1:W-:Y:S04]  /*b5c10*/  LDGSTS.E [R0+0x1f600], [R24.64], P1 ;  /* 0x1f60000018007fae */ /* 0x0003e80008921848 */
[----:B------:R1:W-:Y:S04]  /*b5c20*/  LDGSTS.E [R0+0x1f680], [R22.64], P2 ;  /* 0x1f68000016007fae */ /* 0x0003e80009121848 */
[----:B------:R1:W-:Y:S04]  /*b5c30*/  LDGSTS.E [R0+0x1f700], [R20.64], P3 ;  /* 0x1f70000014007fae */ /* 0x0003e80009921848 */
[----:B------:R1:W-:Y:S02]  /*b5c40*/  LDGSTS.E [R0+0x1f780], [R18.64], P0 ;  /* 0x1f78000012007fae */ /* 0x0003e40008121848 */
[----:B-1----:R-:W-:-:S05]  /*b5c50*/  IMAD.U32 R0, RZ, RZ, UR5 ;  /* 0x00000005ff007e24 */ /* 0x002fca000f8e00ff */
[----:B----4-:R-:W-:Y:S02]  /*b5c60*/  LEA R0, R0, R16, 0x11 ;  /* 0x0000001000007211 */ /* 0x010fe400078e88ff */
[----:B--2---:R-:W-:Y:S02]  /*b5c70*/  IADD3 R5, P4, R5, UR7, RZ ;  /* 0x0000000705057c10 */ /* 0x004fe4000ff9e0ff */
[----:B---3--:R-:W-:-:S03]  /*b5c80*/  IADD3 R11, P5, R11, UR7, RZ ;  /* 0x000000070b0b7c10 */ /* 0x008fc6000ffbe0ff */
[----:B------:R-:W-:Y:S01]  /*b5c90*/  STL [R1+0x1ce8], R5 ;  /* 0x001ce80501007387 */ /* 0x000fe20000100800 */
[----:B------:R-:W-:-:S03]  /*b5ca0*/  IMAD.MOV.U32 R36, RZ, RZ, R5 ;  /* 0x000000ffff247224 */ /* 0x000fc600078e0005 */
[----:B------:R-:W-:Y:S01]  /*b5cb0*/  STL [R1+0x1cf0], R11 ;  /* 0x001cf00b01007387 */ /* 0x000fe20000100800 */
[----:B------:R-:W-:-:S04]  /*b5cc0*/  IADD3.X R6, R6, UR6, RZ, P4, !PT ;  /* 0x0000000606067c10 */ /* 0x000fc8000a7fe4ff */
        /* <DEDUP_REMOVED lines=27> */
[----:B------:R-:W-:Y:S01]  /*b5e80*/  IADD3 R7, P4, R7, UR7, RZ ;  /* 0x0000000707077c10 */ /* 0x000fe2000ff9e0ff */
[----:B-1----:R-:W-:Y:S01]  /*b5e90*/  IMAD.MOV.U32 R36, RZ, RZ, R4 ;  /* 0x000000ffff247224 */ /* 0x002fe200078e0004 */
[----:B------:R-:W-:Y:S01]  /*b5ea0*/  MOV R37, R8 ;  /* 0x0000000800257202 */ /* 0x000fe20000000f00 */
[----:B------:R-:W2:Y:S01]  /*b5eb0*/  LDL.LU R4, [R1+0x1ef8] ;  /* 0x001ef80001047983 */ /* 0x000ea20000300800 */
[----:B------:R-:W-:-:S02]  /*b5ec0*/  IADD3.X R14, R14, UR6, RZ, P4, !PT ;  /* 0x000000060e0e7c10 */ /* 0x000fc4000a7fe4ff */
[----:B------:R-:W-:Y:S01]  /*b5ed0*/  IADD3 R3, P5, R3, UR7, RZ ;  /* 0x0000000703037c10 */ /* 0x000fe2000ffbe0ff */
[----:B------:R-:W2:Y:S03]  /*b5ee0*/  LDL.LU R8, [R1+0x1f00] ;  /* 0x001f000001087983 */ /* 0x000ea60000300800 */
[----:B------:R-:W-:Y:S01]  /*b5ef0*/  IADD3.X R9, R9, UR6, RZ, P5, !PT ;  /* 0x0000000609097c10 */ /* 0x000fe2000affe4ff */
[----:B------:R1:W-:Y:S04]  /*b5f00*/  STL [R1+0x1de8], R7 ;  /* 0x001de80701007387 */ /* 0x0003e80000100800 */
[----:B------:R1:W-:Y:S04]  /*b5f10*/  LDGSTS.E [R0+0x980], [R36.64], P0 ;  /* 0x0098000024007fae */ /* 0x0003e80008121848 */
[----:B------:R1:W-:Y:S04]  /*b5f20*/  STL [R1+0x1de4], R14 ;  /* 0x001de40e01007387 */ /* 0x0003e80000100800 */
[----:B------:R1:W-:Y:S02]  /*b5f30*/  STL [R1+0x1df0], R3 ;  /* 0x001df00301007387 */ /* 0x0003e40000100800 */
[----:B-1----:R-:W-:-:S02]  /*b5f40*/  IMAD.MOV.U32 R36, RZ, RZ, R7 ;  /* 0x000000ffff247224 */ /* 0x002fc400078e0007 */
[----:B------:R-:W2:Y:S01]  /*b5f50*/  LDL.LU R7, [R1+0x1ef4] ;  /* 0x001ef40001077983 */ /* 0x000ea20000300800 */
[----:B------:R-:W-:-:S03]  /*b5f60*/  MOV R37, R14 ;  /* 0x0000000e00257202 */ /* 0x000fc60000000f00 */
        /* <DEDUP_REMOVED lines=43> */
[----:B------:R-:W-:Y:S01]  /*b6220*/  IADD3.X R14, R14, UR6, RZ, P5, !PT ;  /* 0x000000060e0e7c10 */ /* 0x000fe2000affe4ff */
[----:B-1----:R-:W-:Y:S01]  /*b6230*/  IMAD.MOV.U32 R36, RZ, RZ, R16 ;  /* 0x000000ffff247224 */ /* 0x002fe200078e0010 */
[----:B------:R-:W-:Y:S01]  /*b6240*/  MOV R37, R17 ;  /* 0x0000001100257202 */ /* 0x000fe20000000f00 */
[----:B------:R1:W-:Y:S04]  /*b6250*/  STL [R1+0x1ef4], R7 ;  /* 0x001ef40701007387 */ /* 0x0003e80000100800 */
[----:B------:R1:W-:Y:S04]  /*b6260*/  LDGSTS.E [R0+0x2880], [R36.64], P2 ;  /* 0x0288000024007fae */ /* 0x0003e80009121848 */
[----:B------:R-:W-:Y:S01]  /*b6270*/  STL [R1+0x1f00], R8 ;  /* 0x001f000801007387 */ /* 0x000fe20000100800 */
[----:B-1----:R-:W-:Y:S01]  /*b6280*/  IMAD.MOV.U32 R36, RZ, RZ, R4 ;  /* 0x000000ffff247224 */ /* 0x002fe200078e0004 */
[----:B------:R-:W-:-:S02]  /*b6290*/  MOV R37, R7 ;  /* 0x0000000700257202 */ /* 0x000fc40000000f00 */
        /* <DEDUP_REMOVED lines=463> */
[----:B------:R-:W-:Y:S04]  /*b7f90*/  STL [R1+0x2c04], R14 ;  /* 0x002c040e01007387 */ /* 0x000fe80000100800 */
        /* <DEDUP_REMOVED lines=71> */
[----:B------:R-:W-:-:S03]  /*b8410*/  IADD3 R75, P4, R16, UR7, RZ ;  /* 0x00000007104b7c10 */ /* 0x000fc6000ff9e0ff */
        /* <DEDUP_REMOVED lines=28> */
[----:B---3--:R-:W-:-:S04]  /*b85e0*/  IADD3 R101, P4, R18, UR7, RZ ;  /* 0x0000000712657c10 */ /* 0x008fc8000ff9e0ff */
        /* <DEDUP_REMOVED lines=72> */
[----:B----4-:R-:W-:Y:S01]  /*b8a70*/  IADD3 R151, P4, R24, UR7, RZ ;  /* 0x0000000718977c10 */ /* 0x010fe2000ff9e0ff */
[----:B------:R-:W-:-:S03]  /*b8a80*/  IMAD.MOV.U32 R250, RZ, RZ, R3 ;  /* 0x000000fffffa7224 */ /* 0x000fc600078e0003 */
[----:B------:R-:W-:Y:S02]  /*b8a90*/  IADD3.X R152, R25, UR6, RZ, P4, !PT ;  /* 0x0000000619987c10 */ /* 0x000fe4000a7fe4ff */
[----:B------:R-:W-:Y:S01]  /*b8aa0*/  IADD3 R153, P4, R22, UR7, RZ ;  /* 0x0000000716997c10 */ /* 0x000fe2000ff9e0ff */
[----:B------:R-:W-:Y:S01]  /*b8ab0*/  IMAD.MOV.U32 R248, RZ, RZ, R37 ;  /* 0x000000fffff87224 */ /* 0x000fe200078e0025 */
[----:B------:R-:W-:Y:S01]  /*b8ac0*/  MOV R251, R36 ;  /* 0x0000002400fb7202 */ /* 0x000fe20000000f00 */
[----:B------:R-:W-:Y:S01]  /*b8ad0*/  IMAD.MOV.U32 R246, RZ, RZ, R39 ;  /* 0x000000fffff67224 */ /* 0x000fe200078e0027 */
[----:B------:R-:W-:Y:S01]  /*b8ae0*/  MOV R249, R38 ;  /* 0x0000002600f97202 */ /* 0x000fe20000000f00 */
[----:B------:R-:W-:Y:S01]  /*b8af0*/  IMAD.MOV.U32 R244, RZ, RZ, R41 ;  /* 0x000000fffff47224 */ /* 0x000fe200078e0029 */
[----:B------:R-:W-:Y:S02]  /*b8b00*/  IADD3.X R154, R23, UR6, RZ, P4, !PT ;  /* 0x00000006179a7c10 */ /* 0x000fe4000a7fe4ff */
[----:B------:R-:W-:Y:S01]  /*b8b10*/  MOV R247, R40 ;  /* 0x0000002800f77202 */ /* 0x000fe20000000f00 */
[----:B------:R-:W-:Y:S01]  /*b8b20*/  IMAD.MOV.U32 R238, RZ, RZ, R43 ;  /* 0x000000ffffee7224 */ /* 0x000fe200078e002b */
[----:B---3--:R-:W-:-:S02]  /*b8b30*/  IADD3 R155, P4, R20, UR7, RZ ;  /* 0x00000007149b7c10 */ /* 0x008fc4000ff9e0ff */
[----:B------:R-:W-:Y:S01]  /*b8b40*/  MOV R245, R42 ;  /* 0x0000002a00f57202 */ /* 0x000fe20000000f00 */
[----:B------:R1:W-:Y:S01]  /*b8b50*/  STL.64 [R1+0x1828], R250 ;  /* 0x001828fa01007387 */ /* 0x0003e20000100a00 */
[----:B------:R-:W-:Y:S01]  /*b8b60*/  MOV R239, R44 ;  /* 0x0000002c00ef7202 */ /* 0x000fe20000000f00 */
[----:B------:R-:W-:Y:S01]  /*b8b70*/  IMAD.MOV.U32 R236, RZ, RZ, R45 ;  /* 0x000000ffffec7224 */ /* 0x000fe200078e002d */
[----:B------:R-:W-:Y:S01]  /*b8b80*/  MOV R237, R46 ;  /* 0x0000002e00ed7202 */ /* 0x000fe20000000f00 */
[----:B------:R3:W-:Y:S01]  /*b8b90*/  STL.64 [R1+0x1640], R248 ;  /* 0x001640f801007387 */ /* 0x0007e20000100a00 */
[----:B------:R-:W-:Y:S01]  /*b8ba0*/  MOV R231, R48 ;  /* 0x0000003000e77202 */ /* 0x000fe20000000f00 */
[----:B------:R-:W-:Y:S01]  /*b8bb0*/  IMAD.MOV.U32 R230, RZ, RZ, R47 ;  /* 0x000000ffffe67224 */ /* 0x000fe200078e002f */
[----:B------:R-:W-:Y:S01]  /*b8bc0*/  IADD3.X R156, R21, UR6, RZ, P4, !PT ;  /* 0x00000006159c7c10 */ /* 0x000fe2000a7fe4ff */
[----:B------:R-:W-:Y:S01]  /*b8bd0*/  IMAD.MOV.U32 R48, RZ, RZ, R49 ;  /* 0x000000ffff307224 */ /* 0x000fe200078e0031 */
[----:B------:R4:W-:Y:S01]  /*b8be0*/  STL.64 [R1+0x1638], R246 ;  /* 0x001638f601007387 */ /* 0x0009e20000100a00 */
[----:B------:R-:W-:Y:S01]  /*b8bf0*/  MOV R49, R50 ;  /* 0x0000003200317202 */ /* 0x000fe20000000f00 */
[----:B------:R-:W-:Y:S01]  /*b8c00*/  IMAD.MOV.U32 R46, RZ, RZ, R51 ;  /* 0x000000ffff2e7224 */ /* 0x000fe200078e0033 */
[----:B------:R-:W-:Y:S01]  /*b8c10*/  IADD3 R157, P4, R18, UR7, RZ ;  /* 0x00000007129d7c10 */ /* 0x000fe2000ff9e0ff */
[----:B------:R1:W-:Y:S01]  /*b8c20*/  STL.64 [R1+0x1630], R244 ;  /* 0x001630f401007387 */ /* 0x0003e20000100a00 */
[----:B------:R-:W-:Y:S01]  /*b8c30*/  MOV R47, R52 ;  /* 0x00000034002f7202 */ /* 0x000fe20000000f00 */
[----:B------:R-:W-:Y:S01]  /*b8c40*/  IMAD.MOV.U32 R44, RZ, RZ, R53 ;  /* 0x000000ffff2c7224 */ /* 0x000fe200078e0035 */
[----:B------:R-:W-:Y:S01]  /*b8c50*/  MOV R45, R54 ;  /* 0x00000036002d7202 */ /* 0x000fe20000000f00 */
[----:B------:R1:W-:Y:S01]  /*b8c60*/  STL.64 [R1+0x15a8], R238 ;  /* 0x0015a8ee01007387 */ /* 0x0003e20000100a00 */
[----:B------:R-:W-:Y:S01]  /*b8c70*/  IMAD.MOV.U32 R42, RZ, RZ, R55 ;  /* 0x000000ffff2a7224 */ /* 0x000fe200078e0037 */
[----:B------:R-:W-:Y:S01]  /*b8c80*/  MOV R43, R56 ;  /* 0x00000038002b7202 */ /* 0x000fe20000000f00 */
[----:B------:R-:W-:Y:S01]  /*b8c90*/  IMAD.MOV.U32 R40, RZ, RZ, R57 ;  /* 0x000000ffff287224 */ /* 0x000fe200078e0039 */
[----:B------:R1:W-:Y:S01]  /*b8ca0*/  STL.64 [R1+0x15a0], R236 ;  /* 0x0015a0ec01007387 */ /* 0x0003e20000100a00 */
[----:B------:R-:W-:Y:S01]  /*b8cb0*/  MOV R41, R58 ;  /* 0x0000003a00297202 */ /* 0x000fe20000000f00 */
[----:B------:R-:W-:Y:S01]  /*b8cc0*/  IMAD.MOV.U32 R38, RZ, RZ, R59 ;  /* 0x000000ffff267224 */ /* 0x000fe200078e003b */
[----:B------:R-:W-:Y:S01]  /*b8cd0*/  IADD3.X R158, R19, UR6, RZ, P4, !PT ;  /* 0x00000006139e7c10 */ /* 0x000fe2000a7fe4ff */
[----:B------:R1:W-:Y:S01]  /*b8ce0*/  STL.64 [R1+0x1598], R230 ;  /* 0x001598e601007387 */ /* 0x0003e20000100a00 */
[----:B------:R-:W-:Y:S01]  /*b8cf0*/  MOV R39, R60 ;  /* 0x0000003c00277202 */ /* 0x000fe20000000f00 */
[----:B------:R-:W-:Y:S01]  /*b8d00*/  IMAD.MOV.U32 R36, RZ, RZ, R61 ;  /* 0x000000ffff247224 */ /* 0x000fe200078e003d */
[----:B------:R-:W-:Y:S01]  /*b8d10*/  IADD3 R159, P4, R16, UR7, RZ ;  /* 0x00000007109f7c10 */ /* 0x000fe2000ff9e0ff */
[----:B------:R-:W-:Y:S01]  /*b8d20*/  STL.64 [R1+0x1590], R48 ;  /* 0x0015903001007387 */ /* 0x000fe20000100a00 */
[----:B------:R-:W-:Y:S01]  /*b8d30*/  MOV R37, R62 ;  /* 0x0000003e00257202 */ /* 0x000fe20000000f00 */
[----:B------:R-:W-:Y:S01]  /*b8d40*/  IMAD.MOV.U32 R242, RZ, RZ, R63 ;  /* 0x000000fffff27224 */ /* 0x000fe200078e003f */
[----:B------:R-:W-:Y:S01]  /*b8d50*/  MOV R243, R64 ;  /* 0x0000004000f37202 */ /* 0x000fe20000000f00 */
[----:B------:R-:W-:Y:S01]  /*b8d60*/  STL.64 [R1+0x1508], R46 ;  /* 0x0015082e01007387 */ /* 0x000fe20000100a00 */
[----:B------:R-:W-:Y:S01]  /*b8d70*/  IMAD.MOV.U32 R240, RZ, RZ, R65 ;  /* 0x000000fffff07224 */ /* 0x000fe200078e0041 */
[----:B------:R-:W-:-:S02]  /*b8d80*/  MOV R241, R66 ;  /* 0x0000004200f17202 */ /* 0x000fc40000000f00 */
[----:B------:R-:W-:Y:S01]  /*b8d90*/  STL.64 [R1+0x1500], R44 ;  /* 0x0015002c01007387 */ /* 0x000fe20000100a00 */
[----:B------:R-:W-:Y:S01]  /*b8da0*/  IMAD.MOV.U32 R234, RZ, RZ, R67 ;  /* 0x000000ffffea7224 */ /* 0x000fe200078e0043 */
[----:B------:R-:W-:Y:S02]  /*b8db0*/  MOV R235, R68 ;  /* 0x0000004400eb7202 */ /* 0x000fe40000000f00 */
[----:B------:R-:W-:Y:S01]  /*b8dc0*/  STL.64 [R1+0x14f8], R42 ;  /* 0x0014f82a01007387 */ /* 0x000fe20000100a00 */
[----:B------:R-:W-:Y:S01]  /*b8dd0*/  IADD3.X R160, R17, UR6, RZ, P4, !PT ;  /* 0x0000000611a07c10 */ /* 0x000fe2000a7fe4ff */
[----:B------:R-:W-:Y:S01]  /*b8de0*/  IMAD.MOV.U32 R232, RZ, RZ, R69 ;  /* 0x000000ffffe87224 */ /* 0x000fe200078e0045 */
[----:B------:R-:W-:Y:S01]  /*b8df0*/  MOV R233, R70 ;  /* 0x0000004600e97202 */ /* 0x000fe20000000f00 */
[----:B------:R-:W-:Y:S01]  /*b8e00*/  STL.64 [R1+0x14f0], R40 ;  /* 0x0014f02801007387 */ /* 0x000fe20000100a00 */
[----:B------:R-:W-:Y:S01]  /*b8e10*/  IADD3 R161, P4, R12, UR7, RZ ;  /* 0x000000070ca17c10 */ /* 0x000fe2000ff9e0ff */
        /* <DEDUP_REMOVED lines=56> */
[----:B------:R1:W-:Y:S01]  /*b91a0*/  LDGSTS.E [R0+0x10800], [R250.64], P1 ;  /* 0x10800000fa007fae */ /* 0x0003e20008921848 */
[----:B------:R-:W-:Y:S01]  /*b91b0*/  IMAD.MOV.U32 R190, RZ, RZ, R113 ;  /* 0x000000ffffbe7224 */ /* 0x000fe200078e0071 */
[----:B------:R-:W-:Y:S02]  /*b91c0*/  MOV R191, R114 ;  /* 0x0000007200bf7202 */ /* 0x000fe40000000f00 */
[----:B------:R-:W-:Y:S01]  /*b91d0*/  STL.64 [R1+0x11a8], R204 ;  /* 0x0011a8cc01007387 */ /* 0x000fe20000100a00 */
[----:B------:R-:W-:-:S03]  /*b91e0*/  IMAD.MOV.U32 R188, RZ, RZ, R115 ;  /* 0x000000ffffbc7224 */ /* 0x000fc600078e0073 */
[----:B------:R3:W-:Y:S01]  /*b91f0*/  LDGSTS.E [R0+0x10880], [R248.64], P2 ;  /* 0x10880000f8007fae */ /* 0x0007e20009121848 */
[----:B------:R-:W-:-:S03]  /*b9200*/  MOV R189, R116 ;  /* 0x0000007400bd7202 */ /* 0x000fc60000000f00 */
[----:B------:R-:W-:Y:S01]  /*b9210*/  STL.64 [R1+0x11a0], R202 ;  /* 0x0011a0ca01007387 */ /* 0x000fe20000100a00 */
[----:B------:R-:W-:-:S03]  /*b9220*/  IADD3.X R168, R7, UR6, RZ, P4, !PT ;  /* 0x0000000607a87c10 */ /* 0x000fc6000a7fe4ff */
        /* <DEDUP_REMOVED lines=23> */
[----:B------:R-:W-:Y:S04]  /*b93a0*/  STL.64 [R1+0x1170], R190 ;  /* 0x001170be01007387 */ /* 0x000fe80000100a00 */
[----:B------:R1:W-:Y:S01]  /*b93b0*/  LDGSTS.E [R0+0x12800], [R46.64], P1 ;  /* 0x128000002e007fae */ /* 0x0003e20008921848 */
[----:B------:R-:W-:-:S03]  /*b93c0*/  IMAD.MOV.U32 R176, RZ, RZ, R131 ;  /* 0x000000ffffb07224 */ /* 0x000fc600078e0083 */
[----:B------:R-:W-:Y:S01]  /*b93d0*/  STL.64 [R1+0x1168], R188 ;  /* 0x001168bc01007387 */ /* 0x000fe20000100a00 */
[----:B------:R-:W-:-:S03]  /*b93e0*/  MOV R177, R132 ;  /* 0x0000008400b17202 */ /* 0x000fc60000000f00 */
        /* <DEDUP_REMOVED lines=26> */
[----:B------:R1:W-:Y:S01]  /*b9590*/  LDGSTS.E [R0+0x14800], [R234.64], P1 ;  /* 0x14800000ea007fae */ /* 0x0003e20008921848 */
[----:B------:R-:W-:-:S03]  /*b95a0*/  MOV R79, R146 ;  /* 0x00000092004f7202 */ /* 0x000fc60000000f00 */
[----:B------:R1:W-:Y:S01]  /*b95b0*/  LDGSTS.E [R0+0x14880], [R232.64], P2 ;  /* 0x14880000e8007fae */ /* 0x0003e20009121848 */
[----:B--2---:R-:W-:Y:S01]  /*b95c0*/  IADD3 R169, P4, R4, UR7, RZ ;  /* 0x0000000704a97c10 */ /* 0x004fe2000ff9e0ff */
[----:B------:R-:W-:Y:S02]  /*b95d0*/  IMAD.MOV.U32 R4, RZ, RZ, R129 ;  /* 0x000000ffff047224 */ /* 0x000fe400078e0081 */
[----:B------:R2:W-:Y:S01]  /*b95e0*/  LDGSTS.E [R0+0x14900], [R228.64], P3 ;  /* 0x14900000e4007fae */ /* 0x0005e20009921848 */
[----:B------:R-:W-:Y:S02]  /*b95f0*/  IADD3.X R170, R5, UR6, RZ, P4, !PT ;  /* 0x0000000605aa7c10 */ /* 0x000fe4000a7fe4ff */
[----:B------:R-:W-:Y:S01]  /*b9600*/  MOV R5, R130 ;  /* 0x0000008200057202 */ /* 0x000fe20000000f00 */
[----:B------:R2:W-:Y:S04]  /*b9610*/  LDGSTS.E [R0+0x14980], [R226.64], P0 ;  /* 0x14980000e2007fae */ /* 0x0005e80008121848 */
[----:B------:R1:W-:Y:S01]  /*b9620*/  STL.64 [R1+0x1130], R4 ;  /* 0x0011300401007387 */ /* 0x0003e20000100a00 */
[----:B------:R-:W-:-:S03]  /*b9630*/  IMAD.MOV.U32 R76, RZ, RZ, R147 ;  /* 0x000000ffff4c7224 */ /* 0x000fc600078e0093 */
[----:B------:R-:W-:Y:S01]  /*b9640*/  STL.64 [R1+0x1128], R176 ;  /* 0x001128b001007387 */ /* 0x000fe20000100a00 */
[----:B------:R-:W-:-:S03]  /*b9650*/  MOV R77, R148 ;  /* 0x00000094004d7202 */ /* 0x000fc60000000f00 */
[----:B------:R-:W-:Y:S01]  /*b9660*/  STL.64 [R1+0x1120], R174 ;  /* 0x001120ae01007387 */ /* 0x000fe20000100a00 */
[----:B------:R-:W-:Y:S01]  /*b9670*/  IMAD.MOV.U32 R34, RZ, RZ, R149 ;  /* 0x000000ffff227224 */ /* 0x000fe200078e0095 */
[----:B------:R-:W-:Y:S02]  /*b9680*/  MOV R35, R150 ;  /* 0x0000009600237202 */ /* 0x000fe40000000f00 */
[----:B------:R1:W-:Y:S01]  /*b9690*/  STL.64 [R1+0x1118], R6 ;  /* 0x0011180601007387 */ /* 0x0003e20000100a00 */
[----:B------:R-:W-:Y:S01]  /*b96a0*/  IMAD.MOV.U32 R32, RZ, RZ, R151 ;  /* 0x000000ffff207224 */ /* 0x000fe200078e0097 */
[----:B------:R-:W-:Y:S02]  /*b96b0*/  MOV R33, R152 ;  /* 0x0000009800217202 */ /* 0x000fe40000000f00 */
[----:B------:R-:W-:Y:S01]  /*b96c0*/  STL.64 [R1+0x1110], R172 ;  /* 0x001110ac01007387 */ /* 0x000fe20000100a00 */
[----:B------:R-:W-:-:S03]  /*b96d0*/  IMAD.MOV.U32 R8, RZ, RZ, R153 ;  /* 0x000000ffff087224 */ /* 0x000fc600078e0099 */
[----:B------:R2:W-:Y:S01]  /*b96e0*/  LDGSTS.E [R0+0x15800], [R224.64], P1 ;  /* 0x15800000e0007fae */ /* 0x0005e20008921848 */
[----:B------:R-:W-:-:S03]  /*b96f0*/  MOV R9, R154 ;  /* 0x0000009a00097202 */ /* 0x000fc60000000f00 */
[----:B------:R1:W-:Y:S01]  /*b9700*/  STL.64 [R1+0x1108], R12 ;  /* 0x0011080c01007387 */ /* 0x0003e20000100a00 */
        /* <DEDUP_REMOVED lines=41> */
[----:B-1----:R1:W5:Y:S04]  /*b99a0*/  LDL.LU.64 R250, [R1+0x4930] ;  /* 0x0049300001fa7983 */ /* 0x0023680000300a00 */
[----:B------:R2:W-:Y:S04]  /*b99b0*/  LDGSTS.E [R0+0x18900], [R192.64], P3 ;  /* 0x18900000c0007fae */ /* 0x0005e80009921848 */
[----:B------:R-:W-:Y:S04]  /*b99c0*/  STL.64 [R1+0x10a0], R20 ;  /* 0x0010a01401007387 */ /* 0x000fe80000100a00 */
[----:B------:R2:W-:Y:S04]  /*b99d0*/  LDGSTS.E [R0+0x18980], [R190.64], P0 ;  /* 0x18980000be007fae */ /* 0x0005e80008121848 */
[----:B---3--:R1:W5:Y:S04]  /*b99e0*/  LDL.LU.64 R248, [R1+0x4928] ;  /* 0x0049280001f87983 */ /* 0x0083680000300a00 */
[----:B------:R2:W-:Y:S04]  /*b99f0*/  LDGSTS.E [R0+0x19800], [R188.64], P1 ;  /* 0x19800000bc007fae */ /* 0x0005e80008921848 */
[----:B------:R-:W-:Y:S04]  /*b9a00*/  STL.64 [R1+0x1098], R18 ;  /* 0x0010981201007387 */ /* 0x000fe80000100a00 */
[----:B------:R2:W-:Y:S04]  /*b9a10*/  LDGSTS.E [R0+0x19880], [R186.64], P2 ;  /* 0x19880000ba007fae */ /* 0x0005e80009121848 */
[----:B----4-:R1:W5:Y:S04]  /*b9a20*/  LDL.LU.64 R246, [R1+0x4920] ;  /* 0x0049200001f67983 */ /* 0x0103680000300a00 */
[----:B------:R2:W-:Y:S04]  /*b9a30*/  LDGSTS.E [R0+0x19900], [R184.64], P3 ;  /* 0x19900000b8007fae */ /* 0x0005e80009921848 */
[----:B------:R2:W-:Y:S04]  /*b9a40*/  STL.64 [R1+0x1090], R16 ;  /* 0x0010901001007387 */ /* 0x0005e80000100a00 */
[----:B------:R2:W-:Y:S04]  /*b9a50*/  LDGSTS.E [R0+0x19980], [R182.64], P0 ;  /* 0x19980000b6007fae */ /* 0x0005e80008121848 */
[----:B------:R1:W5:Y:S04]  /*b9a60*/  LDL.LU.64 R244, [R1+0x4918] ;  /* 0x0049180001f47983 */ /* 0x0003680000300a00 */
[----:B------:R2:W-:Y:S04]  /*b9a70*/  LDGSTS.E [R0+0x1a800], [R180.64], P1 ;  /* 0x1a800000b4007fae */ /* 0x0005e80008921848 */
[----:B------:R1:W5:Y:S04]  /*b9a80*/  LDL.LU.64 R238, [R1+0x4910] ;  /* 0x0049100001ee7983 */ /* 0x0003680000300a00 */
[----:B------:R2:W-:Y:S04]  /*b9a90*/  LDGSTS.E [R0+0x1a880], [R178.64], P2 ;  /* 0x1a880000b2007fae */ /* 0x0005e80009121848 */
[----:B------:R1:W5:Y:S04]  /*b9aa0*/  LDL.LU.64 R236, [R1+0x4908] ;  /* 0x0049080001ec7983 */ /* 0x0003680000300a00 */
[----:B------:R4:W-:Y:S04]  /*b9ab0*/  LDGSTS.E [R0+0x1a900], [R10.64], P3 ;  /* 0x1a9000000a007fae */ /* 0x0009e80009921848 */
[----:B------:R1:W5:Y:S04]  /*b9ac0*/  LDL.LU.64 R230, [R1+0x4900] ;  /* 0x0049000001e67983 */ /* 0x0003680000300a00 */
[----:B------:R1:W-:Y:S04]  /*b9ad0*/  LDGSTS.E [R0+0x1a980], [R4.64], P0 ;  /* 0x1a98000004007fae */ /* 0x0003e80008121848 */
[----:B------:R2:W-:Y:S04]  /*b9ae0*/  LDGSTS.E [R0+0x1b800], [R176.64], P1 ;  /* 0x1b800000b0007fae */ /* 0x0005e80008921848 */
[----:B------:R2:W-:Y:S04]  /*b9af0*/  LDGSTS.E [R0+0x1b880], [R174.64], P2 ;  /* 0x1b880000ae007fae */ /* 0x0005e80009121848 */
[----:B-1----:R-:W3:Y:S04]  /*b9b00*/  LDL.LU R5, [R1+0x1d08] ;  /* 0x001d080001057983 */ /* 0x002ee80000300800 */
[----:B----4-:R-:W4:Y:S04]  /*b9b10*/  LDL.LU R11, [R1+0x1d10] ;  /* 0x001d1000010b7983 */ /* 0x010f280000300800 */
[----:B------:R1:W-:Y:S04]  /*b9b20*/  LDGSTS.E [R0+0x1b900], [R6.64], P3 ;  /* 0x1b90000006007fae */ /* 0x0003e80009921848 */
[----:B------:R2:W-:Y:S04]  /*b9b30*/  LDGSTS.E [R0+0x1b980], [R172.64], P0 ;  /* 0x1b980000ac007fae */ /* 0x0005e80008121848 */
[----:B------:R2:W-:Y:S04]  /*b9b40*/  LDGSTS.E [R0+0x1c800], [R12.64], P1 ;  /* 0x1c8000000c007fae */ /* 0x0005e80008921848 */
[----:B-1----:R-:W4:Y:S04]  /*b9b50*/  LDL.LU R6, [R1+0x1d04] ;  /* 0x001d040001067983 */ /* 0x002f280000300800 */
[----:B------:R1:W-:Y:S04]  /*b9b60*/  LDGSTS.E [R0+0x1c880], [R86.64], P2 ;  /* 0x1c88000056007fae */ /* 0x0003e80009121848 */
[----:B--2---:R-:W2:Y:S04]  /*b9b70*/  LDL.LU R13, [R1+0x1d0c] ;  /* 0x001d0c00010d7983 */ /* 0x004ea80000300800 */
        /* <DEDUP_REMOVED lines=14> */
[----:B------:R-:W2:Y:S04]  /*b9c60*/  LDL.LU R9, [R1+0x1e0c] ;  /* 0x001e0c0001097983 */ /* 0x000ea80000300800 */
[----:B------:R-:W2:Y:S04]  /*b9c70*/  LDL.LU R3, [R1+0x1e10] ;  /* 0x001e100001037983 */ /* 0x000ea80000300800 */
[----:B------:R1:W-:Y:S04]  /*b9c80*/  LDGSTS.E [R0+0x1e900], [R26.64], P3 ;  /* 0x1e9000001a007fae */ /* 0x0003e80009921848 */
[----:B------:R1:W-:Y:S04]  /*b9c90*/  LDGSTS.E [R0+0x1e980], [R24.64], P0 ;  /* 0x1e98000018007fae */ /* 0x0003e80008121848 */
[----:B------:R1:W-:Y:S04]  /*b9ca0*/  LDGSTS.E [R0+0x1f800], [R22.64], P1 ;  /* 0x1f80000016007fae */ /* 0x0003e80008921848 */
[----:B------:R1:W-:Y:S04]  /*b9cb0*/  LDGSTS.E [R0+0x1f880], [R20.64], P2 ;  /* 0x1f88000014007fae */ /* 0x0003e80009121848 */
[----:B------:R1:W-:Y:S04]  /*b9cc0*/  LDGSTS.E [R0+0x1f900], [R18.64], P3 ;  /* 0x1f90000012007fae */ /* 0x0003e80009921848 */
[----:B------:R1:W-:Y:S02]  /*b9cd0*/  LDGSTS.E [R0+0x1f980], [R16.64], P0 ;  /* 0x1f98000010007fae */ /* 0x0003e40008121848 */
[----:B-1----:R-:W-:Y:S01]  /*b9ce0*/  IMAD.U32 R0, RZ, RZ, UR5 ;  /* 0x00000005ff007e24 */ /* 0x002fe2000f8e00ff */
[----:B------:R-:W-:-:S04]  /*b9cf0*/  LOP3.LUT R16, R211, 0x50, RZ, 0x3c, !PT ;  /* 0x00000050d3107812 */ /* 0x000fc800078e3cff */
[----:B------:R-:W-:Y:S02]  /*b9d00*/  LEA R0, R0, R16, 0x11 ;  /* 0x0000001000007211 */ /* 0x000fe400078e88ff */
[----:B---3--:R-:W-:Y:S02]  /*b9d10*/  IADD3 R5, P4, R5, UR7, RZ ;  /* 0x0000000705057c10 */ /* 0x008fe4000ff9e0ff */
[----:B----4-:R-:W-:-:S03]  /*b9d20*/  IADD3 R11, P5, R11, UR7, RZ ;  /* 0x000000070b0b7c10 */ /* 0x010fc6000ffbe0ff */
[----:B------:R-:W-:Y:S01]  /*b9d30*/  STL [R1+0x1d08], R5 ;  /* 0x001d080501007387 */ /* 0x000fe20000100800 */
[----:B------:R-:W-:-:S03]  /*b9d40*/  IMAD.MOV.U32 R36, RZ, RZ, R5 ;  /* 0x000000ffff247224 */ /* 0x000fc600078e0005 */
[----:B------:R-:W-:Y:S01]  /*b9d50*/  STL [R1+0x1d10], R11 ;  /* 0x001d100b01007387 */ /* 0x000fe20000100800 */
[----:B------:R-:W-:-:S04]  /*b9d60*/  IADD3.X R6, R6, UR6, RZ, P4, !PT ;  /* 0x0000000606067c10 */ /* 0x000fc8000a7fe4ff */
[----:B------:R-:W-:Y:S01]  /*b9d70*/  MOV R37, R6 ;  /* 0x0000000600257202 */ /* 0x000fe20000000f00 */
[----:B------:R1:W-:Y:S01]  /*b9d80*/  STL [R1+0x1d04], R6 ;  /* 0x001d040601007387 */ /* 0x0003e20000100800 */
[----:B--2---:R-:W-:-:S03]  /*b9d90*/  IADD3.X R13, R13, UR6, RZ, P5, !PT ;  /* 0x000000060d0d7c10 */ /* 0x004fc6000affe4ff */
        /* <DEDUP_REMOVED lines=728> */
[----:B------:R-:W-:Y:S01]  /*bcb20*/  IMAD.MOV.U32 R228, RZ, RZ, R3 ;  /* 0x000000ffffe47224 */ /* 0x000fe200078e0003 */
[----:B------:R-:W-:Y:S02]  /*bcb30*/  MOV R229, R36 ;  /* 0x0000002400e57202 */ /* 0x000fe40000000f00 */
[----:B------:R-:W-:Y:S02]  /*bcb40*/  IADD3.X R152, R25, UR6, RZ, P4, !PT ;  /* 0x0000000619987c10 */ /* 0x000fe4000a7fe4ff */
[----:B------:R-:W-:Y:S01]  /*bcb50*/  IADD3 R153, P4, R22, UR7, RZ ;  /* 0x0000000716997c10 */ /* 0x000fe2000ff9e0ff */
[----:B------:R-:W-:Y:S01]  /*bcb60*/  IMAD.MOV.U32 R218, RZ, RZ, R37 ;  /* 0x000000ffffda7224 */ /* 0x000fe200078e0025 */
[----:B------:R-:W-:Y:S01]  /*bcb70*/  MOV R219, R38 ;  /* 0x0000002600db7202 */ /* 0x000fe20000000f00 */
[----:B------:R-:W-:Y:S01]  /*bcb80*/  IMAD.MOV.U32 R216, RZ, RZ, R39 ;  /* 0x000000ffffd87224 */ /* 0x000fe200078e0027 */
[----:B------:R-:W-:Y:S01]  /*bcb90*/  MOV R217, R40 ;  /* 0x0000002800d97202 */ /* 0x000fe20000000f00 */
[----:B------:R-:W-:Y:S01]  /*bcba0*/  IMAD.MOV.U32 R214, RZ, RZ, R41 ;  /* 0x000000ffffd67224 */ /* 0x000fe200078e0029 */
[----:B------:R-:W-:Y:S01]  /*bcbb0*/  IADD3.X R154, R23, UR6, RZ, P4, !PT ;  /* 0x00000006179a7c10 */ /* 0x000fe2000a7fe4ff */
[----:B------:R-:W-:Y:S01]  /*bcbc0*/  IMAD.MOV.U32 R212, RZ, RZ, R43 ;  /* 0x000000ffffd47224 */ /* 0x000fe200078e002b */
[----:B------:R-:W-:Y:S01]  /*bcbd0*/  MOV R215, R42 ;  /* 0x0000002a00d77202 */ /* 0x000fe20000000f00 */
[----:B------:R1:W-:Y:S01]  /*bcbe0*/  STL.64 [R1+0x1628], R228 ;  /* 0x001628e401007387 */ /* 0x0003e20000100a00 */
[----:B---3--:R-:W-:Y:S01]  /*bcbf0*/  IADD3 R155, P4, R20, UR7, RZ ;  /* 0x00000007149b7c10 */ /* 0x008fe2000ff9e0ff */
[----:B------:R-:W-:Y:S01]  /*bcc00*/  IMAD.MOV.U32 R206, RZ, RZ, R45 ;  /* 0x000000ffffce7224 */ /* 0x000fe200078e002d */
[----:B------:R-:W-:Y:S01]  /*bcc10*/  MOV R213, R44 ;  /* 0x0000002c00d57202 */ /* 0x000fe20000000f00 */
        /* <DEDUP_REMOVED lines=8> */
[----:B------:R-:W-:Y:S01]  /*bcca0*/  IADD3.X R156, R21, UR6, RZ, P4, !PT ;  /* 0x00000006159c7c10 */ /* 0x000fe2000a7fe4ff */
        /* <DEDUP_REMOVED lines=26> */
[----:B------:R-:W-:-:S02]  /*bce50*/  MOV R53, R68 ;  /* 0x0000004400357202 */ /* 0x000fc40000000f00 */
[----:B------:R1:W-:Y:S01]  /*bce60*/  STL.64 [R1+0x14d8], R196 ;  /* 0x0014d8c401007387 */ /* 0x0003e20000100a00 */
[----:B------:R-:W-:Y:S01]  /*bce70*/  IMAD.MOV.U32 R50, RZ, RZ, R69 ;  /* 0x000000ffff327224 */ /* 0x000fe200078e0045 */
[----:B------:R-:W-:Y:S02]  /*bce80*/  MOV R51, R70 ;  /* 0x0000004600337202 */ /* 0x000fe40000000f00 */
[----:B------:R1:W-:Y:S01]  /*bce90*/  STL.64 [R1+0x14d0], R194 ;  /* 0x0014d0c201007387 */ /* 0x0003e20000100a00 */
        /* <DEDUP_REMOVED lines=123> */
[----:B------:R-:W-:Y:S01]  /*bd650*/  IMAD.MOV.U32 R76, RZ, RZ, R149 ;  /* 0x000000ffff4c7224 */ /* 0x000fe200078e0095 */
[----:B------:R-:W-:Y:S02]  /*bd660*/  MOV R77, R150 ;  /* 0x00000096004d7202 */ /* 0x000fe40000000f00 */
[----:B------:R1:W-:Y:S01]  /*bd670*/  LDGSTS.E [R0+0x13b00], [R56.64], P3 ;  /* 0x13b0000038007fae */ /* 0x0003e20009921848 */
[----:B------:R-:W-:Y:S01]  /*bd680*/  IMAD.MOV.U32 R34, RZ, RZ, R151 ;  /* 0x000000ffff227224 */ /* 0x000fe200078e0097 */
[----:B------:R-:W-:Y:S02]  /*bd690*/  MOV R35, R152 ;  /* 0x0000009800237202 */ /* 0x000fe40000000f00 */
[----:B------:R1:W-:Y:S01]  /*bd6a0*/  LDGSTS.E [R0+0x13b80], [R54.64], P0 ;  /* 0x13b8000036007fae */ /* 0x0003e20008121848 */
[----:B------:R-:W-:Y:S01]  /*bd6b0*/  IMAD.MOV.U32 R32, RZ, RZ, R153 ;  /* 0x000000ffff207224 */ /* 0x000fe200078e0099 */
[----:B------:R-:W-:-:S02]  /*bd6c0*/  MOV R33, R154 ;  /* 0x0000009a00217202 */ /* 0x000fc40000000f00 */
[----:B------:R1:W-:Y:S01]  /*bd6d0*/  LDGSTS.E [R0+0x14a00], [R52.64], P1 ;  /* 0x14a0000034007fae */ /* 0x0003e20008921848 */
[----:B------:R-:W-:Y:S01]  /*bd6e0*/  IMAD.MOV.U32 R8, RZ, RZ, R155 ;  /* 0x000000ffff087224 */ /* 0x000fe200078e009b */
[----:B------:R-:W-:Y:S02]  /*bd6f0*/  MOV R9, R156 ;  /* 0x0000009c00097202 */ /* 0x000fe40000000f00 */
[----:B------:R1:W-:Y:S01]  /*bd700*/  LDGSTS.E [R0+0x14a80], [R50.64], P2 ;  /* 0x14a8000032007fae */ /* 0x0003e20009121848 */
[----:B--2---:R-:W-:Y:S01]  /*bd710*/  IADD3 R169, P4, R4, UR7, RZ ;  /* 0x0000000704a97c10 */ /* 0x004fe2000ff9e0ff */
[----:B------:R-:W-:Y:S02]  /*bd720*/  IMAD.MOV.U32 R4, RZ, RZ, R131 ;  /* 0x000000ffff047224 */ /* 0x000fe400078e0083 */
[----:B------:R2:W-:Y:S01]  /*bd730*/  LDGSTS.E [R0+0x14b00], [R48.64], P3 ;  /* 0x14b0000030007fae */ /* 0x0005e20009921848 */
[----:B------:R-:W-:Y:S02]  /*bd740*/  IADD3.X R170, R5, UR6, RZ, P4, !PT ;  /* 0x0000000605aa7c10 */ /* 0x000fe4000a7fe4ff */
[----:B------:R-:W-:Y:S01]  /*bd750*/  MOV R5, R132 ;  /* 0x0000008400057202 */ /* 0x000fe20000000f00 */
[----:B------:R2:W-:Y:S04]  /*bd760*/  LDGSTS.E [R0+0x14b80], [R46.64], P0 ;  /* 0x14b800002e007fae */ /* 0x0005e80008121848 */
[----:B------:R1:W-:Y:S04]  /*bd770*/  STL.64 [R1+0xf10], R4 ;  /* 0x000f100401007387 */ /* 0x0003e80000100a00 */
[----:B------:R-:W-:Y:S04]  /*bd780*/  STL.64 [R1+0xf08], R176 ;  /* 0x000f08b001007387 */ /* 0x000fe80000100a00 */
[----:B------:R-:W-:Y:S04]  /*bd790*/  STL.64 [R1+0xf00], R174 ;  /* 0x000f00ae01007387 */ /* 0x000fe80000100a00 */
[----:B------:R1:W-:Y:S04]  /*bd7a0*/  STL.64 [R1+0xef8], R6 ;  /* 0x000ef80601007387 */ /* 0x0003e80000100a00 */
[----:B------:R-:W-:Y:S01]  /*bd7b0*/  STL.64 [R1+0xef0], R172 ;  /* 0x000ef0ac01007387 */ /* 0x000fe20000100a00 */
[----:B------:R-:W-:-:S03]  /*bd7c0*/  IMAD.MOV.U32 R30, RZ, RZ, R157 ;  /* 0x000000ffff1e7224 */ /* 0x000fc600078e009d */
[----:B------:R1:W-:Y:S01]  /*bd7d0*/  STL.64 [R1+0xee8], R12 ;  /* 0x000ee80c01007387 */ /* 0x0003e20000100a00 */
[----:B------:R-:W-:-:S03]  /*bd7e0*/  MOV R31, R158 ;  /* 0x0000009e001f7202 */ /* 0x000fc60000000f00 */
        /* <DEDUP_REMOVED lines=42> */
[----:B------:R-:W-:Y:S04]  /*bda90*/  STL.64 [R1+0xe78], R18 ;  /* 0x000e781201007387 */ /* 0x000fe80000100a00 */
        /* <DEDUP_REMOVED lines=21> */
[----:B----4-:R-:W4:Y:S04]  /*bdbf0*/  LDL.LU R5, [R1+0x1d28] ;  /* 0x001d280001057983 */ /* 0x010f280000300800 */
[----:B---3--:R-:W3:Y:S04]  /*bdc00*/  LDL.LU R11, [R1+0x1d30] ;  /* 0x001d3000010b7983 */ /* 0x008ee80000300800 */
[----:B------:R1:W-:Y:S04]  /*bdc10*/  LDGSTS.E [R0+0x1bb00], [R6.64], P3 ;  /* 0x1bb0000006007fae */ /* 0x0003e80009921848 */
[----:B------:R2:W-:Y:S04]  /*bdc20*/  LDGSTS.E [R0+0x1bb80], [R172.64], P0 ;  /* 0x1bb80000ac007fae */ /* 0x0005e80008121848 */
[----:B------:R2:W-:Y:S04]  /*bdc30*/  LDGSTS.E [R0+0x1ca00], [R12.64], P1 ;  /* 0x1ca000000c007fae */ /* 0x0005e80008921848 */
[----:B-1----:R-:W3:Y:S04]  /*bdc40*/  LDL.LU R6, [R1+0x1d24] ;  /* 0x001d240001067983 */ /* 0x002ee80000300800 */
        /* <DEDUP_REMOVED lines=24> */
[----:B-1----:R-:W-:-:S05]  /*bddd0*/  IMAD.U32 R0, RZ, RZ, UR5 ;  /* 0x00000005ff007e24 */ /* 0x002fca000f8e00ff */
[----:B------:R-:W-:Y:S02]  /*bdde0*/  LEA R0, R0, R15, 0x11 ;  /* 0x0000000f00007211 */ /* 0x000fe400078e88ff */
[----:B----4-:R-:W-:Y:S02]  /*bddf0*/  IADD3 R5, P4, R5, UR7, RZ ;  /* 0x0000000705057c10 */ /* 0x010fe4000ff9e0ff */
[----:B---3--:R-:W-:-:S03]  /*bde00*/  IADD3 R11, P5, R11, UR7, RZ ;  /* 0x000000070b0b7c10 */ /* 0x008fc6000ffbe0ff */
        /* <DEDUP_REMOVED lines=791> */
[----:B------:R1:W-:Y:S01]  /*c0f80*/  STL.64 [R1+0x14b0], R86 ;  /* 0x0014b05601007387 */ /* 0x0003e20000100a00 */
[----:B------:R-:W-:Y:S01]  /*c0f90*/  IADD3 R161, P4, R12, UR7, RZ ;  /* 0x000000070ca17c10 */ /* 0x000fe2000ff9e0ff */
        /* <DEDUP_REMOVED lines=16> */
[----:B------:R-:W-:Y:S01]  /*c10a0*/  MOV R19, R90 ;  /* 0x0000005a00137202 */ /* 0x000fe20000000f00 */
[----:B------:R-:W-:Y:S01]  /*c10b0*/  IMAD.MOV.U32 R18, RZ, RZ, R89 ;  /* 0x000000ffff127224 */ /* 0x000fe200078e0059 */
[----:B------:R-:W-:Y:S01]  /*c10c0*/  IADD3 R163, P4, R10, UR7, RZ ;  /* 0x000000070aa37c10 */ /* 0x000fe2000ff9e0ff */
        /* <DEDUP_REMOVED lines=117> */
[----:B------:R-:W-:-:S03]  /*c1820*/  IMAD.MOV.U32 R210, RZ, RZ, R167 ;  /* 0x000000ffffd27224 */ /* 0x000fc600078e00a7 */
        /* <DEDUP_REMOVED lines=19> */
[----:B------:R-:W-:Y:S01]  /*c1960*/  STL.64 [R1+0xd30], R232 ;  /* 0x000d30e801007387 */ /* 0x000fe20000100a00 */
[----:B------:R-:W-:-:S03]  /*c1970*/  MOV R211, R168 ;  /* 0x000000a800d37202 */ /* 0x000fc60000000f00 */
[----:B------:R1:W-:Y:S04]  /*c1980*/  STL.64 [R1+0xd28], R14 ;  /* 0x000d280e01007387 */ /* 0x0003e80000100a00 */
[----:B------:R1:W-:Y:S01]  /*c1990*/  STL.64 [R1+0xd20], R10 ;  /* 0x000d200a01007387 */ /* 0x0003e20000100a00 */
[----:B------:R-:W-:-:S03]  /*c19a0*/  IMAD.MOV.U32 R16, RZ, RZ, R169 ;  /* 0x000000ffff107224 */ /* 0x000fc600078e00a9 */
[----:B------:R-:W-:Y:S01]  /*c19b0*/  STL.64 [R1+0xd18], R226 ;  /* 0x000d18e201007387 */ /* 0x000fe20000100a00 */
[----:B------:R-:W-:-:S03]  /*c19c0*/  MOV R17, R170 ;  /* 0x000000aa00117202 */ /* 0x000fc60000000f00 */
        /* <DEDUP_REMOVED lines=36> */
[----:B--2---:R3:W5:Y:S04]  /*c1c10*/  LDL.LU.64 R78, [R1+0x4830] ;  /* 0x00483000014e7983 */ /* 0x0047680000300a00 */
[----:B------:R2:W-:Y:S04]  /*c1c20*/  LDGSTS.E [R0+0x18c80], [R64.64], P2 ;  /* 0x18c8000040007fae */ /* 0x0005e80009121848 */
[----:B------:R3:W5:Y:S04]  /*c1c30*/  LDL.LU.64 R76, [R1+0x4828] ;  /* 0x00482800014c7983 */ /* 0x0007680000300a00 */
[----:B------:R2:W-:Y:S04]  /*c1c40*/  LDGSTS.E [R0+0x18d00], [R62.64], P3 ;  /* 0x18d000003e007fae */ /* 0x0005e80009921848 */
[----:B------:R3:W5:Y:S04]  /*c1c50*/  LDL.LU.64 R34, [R1+0x4820] ;  /* 0x0048200001227983 */ /* 0x0007680000300a00 */
[----:B------:R2:W-:Y:S04]  /*c1c60*/  LDGSTS.E [R0+0x18d80], [R60.64], P0 ;  /* 0x18d800003c007fae */ /* 0x0005e80008121848 */
[----:B------:R3:W5:Y:S04]  /*c1c70*/  LDL.LU.64 R32, [R1+0x4818] ;  /* 0x0048180001207983 */ /* 0x0007680000300a00 */
[----:B------:R2:W-:Y:S04]  /*c1c80*/  LDGSTS.E [R0+0x19c00], [R58.64], P1 ;  /* 0x19c000003a007fae */ /* 0x0005e80008921848 */
[----:B-1----:R3:W5:Y:S04]  /*c1c90*/  LDL.LU.64 R30, [R1+0x4810] ;  /* 0x00481000011e7983 */ /* 0x0027680000300a00 */
[----:B------:R2:W-:Y:S04]  /*c1ca0*/  LDGSTS.E [R0+0x19c80], [R56.64], P2 ;  /* 0x19c8000038007fae */ /* 0x0005e80009121848 */
[----:B------:R3:W5:Y:S04]  /*c1cb0*/  LDL.LU.64 R28, [R1+0x4808] ;  /* 0x00480800011c7983 */ /* 0x0007680000300a00 */
[----:B------:R2:W-:Y:S04]  /*c1cc0*/  LDGSTS.E [R0+0x19d00], [R54.64], P3 ;  /* 0x19d0000036007fae */ /* 0x0005e80009921848 */
[----:B------:R3:W5:Y:S04]  /*c1cd0*/  LDL.LU.64 R26, [R1+0x4800] ;  /* 0x00480000011a7983 */ /* 0x0007680000300a00 */
[----:B------:R2:W-:Y:S04]  /*c1ce0*/  LDGSTS.E [R0+0x19d80], [R52.64], P0 ;  /* 0x19d8000034007fae */ /* 0x0005e80008121848 */
[----:B------:R3:W5:Y:S04]  /*c1cf0*/  LDL.LU.64 R24, [R1+0x47f8] ;  /* 0x0047f80001187983 */ /* 0x0007680000300a00 */
[----:B------:R2:W-:Y:S04]  /*c1d00*/  LDGSTS.E [R0+0x1ac00], [R50.64], P1 ;  /* 0x1ac0000032007fae */ /* 0x0005e80008921848 */
[----:B----4-:R3:W5:Y:S04]  /*c1d10*/  LDL.LU.64 R22, [R1+0x47f0] ;  /* 0x0047f00001167983 */ /* 0x0107680000300a00 */
        /* <DEDUP_REMOVED lines=8> */
[----:B-1----:R-:W3:Y:S04]  /*c1da0*/  LDL.LU R7, [R1+0x1d50] ;  /* 0x001d500001077983 */ /* 0x002ee80000300800 */
[----:B------:R1:W-:Y:S04]  /*c1db0*/  LDGSTS.E [R0+0x1bd00], [R12.64], P3 ;  /* 0x1bd000000c007fae */ /* 0x0003e80009921848 */
[----:B------:R2:W-:Y:S04]  /*c1dc0*/  LDGSTS.E [R0+0x1bd80], [R42.64], P0 ;  /* 0x1bd800002a007fae */ /* 0x0005e80008121848 */
[----:B------:R2:W-:Y:S04]  /*c1dd0*/  LDGSTS.E [R0+0x1cc00], [R8.64], P1 ;  /* 0x1cc0000008007fae */ /* 0x0005e80008921848 */
[----:B-1----:R-:W3:Y:S04]  /*c1de0*/  LDL.LU R12, [R1+0x1d44] ;  /* 0x001d4400010c7983 */ /* 0x002ee80000300800 */
[----:B------:R1:W-:Y:S04]  /*c1df0*/  LDGSTS.E [R0+0x1cc80], [R40.64], P2 ;  /* 0x1cc8000028007fae */ /* 0x0003e80009121848 */
[----:B--2---:R-:W2:Y:S04]  /*c1e00*/  LDL.LU R8, [R1+0x1d4c] ;  /* 0x001d4c0001087983 */ /* 0x004ea80000300800 */
[----:B------:R1:W-:Y:S04]  /*c1e10*/  LDGSTS.E [R0+0x1cd00], [R38.64], P3 ;  /* 0x1cd0000026007fae */ /* 0x0003e80009921848 */
[----:B------:R1:W-:Y:S04]  /*c1e20*/  LDGSTS.E [R0+0x1cd80], [R36.64], P0 ;  /* 0x1cd8000024007fae */ /* 0x0003e80008121848 */
[----:B------:R1:W-:Y:S04]  /*c1e30*/  LDGSTS.E [R0+0x1dc00], [R242.64], P1 ;  /* 0x1dc00000f2007fae */ /* 0x0003e80008921848 */
[----:B------:R1:W-:Y:S04]  /*c1e40*/  LDGSTS.E [R0+0x1dc80], [R240.64], P2 ;  /* 0x1dc80000f0007fae */ /* 0x0003e80009121848 */
[----:B------:R-:W2:Y:S04]  /*c1e50*/  LDL.LU R13, [R1+0x1d58] ;  /* 0x001d5800010d7983 */ /* 0x000ea80000300800 */
[----:B------:R1:W-:Y:S04]  /*c1e60*/  LDGSTS.E [R0+0x1dd00], [R234.64], P3 ;  /* 0x1dd00000ea007fae */ /* 0x0003e80009921848 */
[----:B------:R1:W-:Y:S04]  /*c1e70*/  LDGSTS.E [R0+0x1dd80], [R232.64], P0 ;  /* 0x1dd80000e8007fae */ /* 0x0003e80008121848 */
[----:B------:R-:W2:Y:S04]  /*c1e80*/  LDL.LU R4, [R1+0x1d60] ;  /* 0x001d600001047983 */ /* 0x000ea80000300800 */
        /* <DEDUP_REMOVED lines=8> */
[----:B------:R-:W2:Y:S04]  /*c1f10*/  LDL.LU R3, [R1+0x1e50] ;  /* 0x001e500001037983 */ /* 0x000ea80000300800 */
[----:B------:R1:W-:Y:S04]  /*c1f20*/  LDGSTS.E [R0+0x1ed80], [R224.64], P0 ;  /* 0x1ed80000e0007fae */ /* 0x0003e80008121848 */
[----:B------:R1:W-:Y:S01]  /*c1f30*/  LDGSTS.E [R0+0x1fc00], [R222.64], P1 ;  /* 0x1fc00000de007fae */ /* 0x0003e20008921848 */
[----:B------:R-:W-:-:S03]  /*c1f40*/  LOP3.LUT R15, R208, 0x70, RZ, 0x3c, !PT ;  /* 0x00000070d00f7812 */ /* 0x000fc600078e3cff */
[----:B------:R1:W-:Y:S04]  /*c1f50*/  LDGSTS.E [R0+0x1fc80], [R220.64], P2 ;  /* 0x1fc80000dc007fae */ /* 0x0003e80009121848 */
[----:B------:R1:W-:Y:S04]  /*c1f60*/  LDGSTS.E [R0+0x1fd00], [R210.64], P3 ;  /* 0x1fd00000d2007fae */ /* 0x0003e80009921848 */
[----:B------:R1:W-:Y:S02]  /*c1f70*/  LDGSTS.E [R0+0x1fd80], [R16.64], P0 ;  /* 0x1fd8000010007fae */ /* 0x0003e40008121848 */
[----:B-1----:R-:W-:-:S05]  /*c1f80*/  IMAD.U32 R0, RZ, RZ, UR5 ;  /* 0x00000005ff007e24 */ /* 0x002fca000f8e00ff */
[----:B------:R-:W-:Y:S02]  /*c1f90*/  LEA R0, R0, R15, 0x11 ;  /* 0x0000000f00007211 */ /* 0x000fe400078e88ff */
[----:B----4-:R-:W-:Y:S02]  /*c1fa0*/  IADD3 R5, P4, R5, UR7, RZ ;  /* 0x0000000705057c10 */ /* 0x010fe4000ff9e0ff */
[----:B---3--:R-:W-:-:S03]  /*c1fb0*/  IADD3 R7, P5, R7, UR7, RZ ;  /* 0x0000000707077c10 */ /* 0x008fc6000ffbe0ff */
[----:B------:R1:W-:Y:S01]  /*c1fc0*/  STL [R1+0x1d48], R5 ;  /* 0x001d480501007387 */ /* 0x0003e20000100800 */
[----:B------:R-:W-:-:S03]  /*c1fd0*/  IMAD.MOV.U32 R36, RZ, RZ, R5 ;  /* 0x000000ffff247224 */ /* 0x000fc600078e0005 */
[----:B------:R-:W-:Y:S01]  /*c1fe0*/  STL [R1+0x1d50], R7 ;  /* 0x001d500701007387 */ /* 0x000fe20000100800 */
[----:B------:R-:W-:-:S05]  /*c1ff0*/  IADD3.X R12, R12, UR6, RZ, P4, !PT ;  /* 0x000000060c0c7c10 */ /* 0x000fca000a7fe4ff */
[----:B------:R3:W-:Y:S01]  /*c2000*/  STL [R1+0x1d44], R12 ;  /* 0x001d440c01007387 */ /* 0x0007e20000100800 */
[----:B--2---:R-:W-:-:S03]  /*c2010*/  IADD3.X R8, R8, UR6, RZ, P5, !PT ;  /* 0x0000000608087c10 */ /* 0x004fc6000affe4ff */
[----:B-1----:R-:W2:Y:S01]  /*c2020*/  LDL.LU R5, [R1+0x1e58] ;  /* 0x001e580001057983 */ /* 0x002ea20000300800 */
[----:B------:R-:W-:-:S03]  /*c2030*/  MOV R37, R12 ;  /* 0x0000000c00257202 */ /* 0x000fc60000000f00 */
[----:B------:R-:W4:Y:S04]  /*c2040*/  LDL.LU R15, [R1+0x1e60] ;  /* 0x001e6000010f7983 */ /* 0x000f280000300800 */
[----:B------:R1:W-:Y:S04]  /*c2050*/  STL [R1+0x1d4c], R8 ;  /* 0x001d4c0801007387 */ /* 0x0003e80000100800 */
[----:B---3--:R-:W3:Y:S04]  /*c2060*/  LDL.LU R12, [R1+0x1e54] ;  /* 0x001e5400010c7983 */ /* 0x008ee80000300800 */
[----:B------:R-:W3:Y:S01]  /*c2070*/  LDL.LU R16, [R1+0x1e5c] ;  /* 0x001e5c0001107983 */ /* 0x000ee20000300800 */
[----:B------:R-:W-:-:S03]  /*c2080*/  IADD3 R13, P4, R13, UR7, RZ ;  /* 0x000000070d0d7c10 */ /* 0x000fc6000ff9e0ff */
[----:B------:R1:W-:Y:S01]  /*c2090*/  LDGSTS.E [R0+0xe00], [R36.64], P1 ;  /* 0x00e0000024007fae */ /* 0x0003e20008921848 */
[----:B------:R-:W-:Y:S01]  /*c20a0*/  IADD3 R4, P5, R4, UR7, RZ ;  /* 0x0000000704047c10 */ /* 0x000fe2000ffbe0ff */
[----:B-1----:R-:W-:Y:S01]  /*c20b0*/  IMAD.MOV.U32 R36, RZ, RZ, R7 ;  /* 0x000000ffff247224 */ /* 0x002fe200078e0007 */
[----:B------:R-:W-:Y:S01]  /*c20c0*/  MOV R37, R8 ;  /* 0x0000000800257202 */ /* 0x000fe20000000f00 */
[----:B------:R-:W3:Y:S04]  /*c20d0*/  LDL.LU R7, [R1+0x1f48] ;  /* 0x001f480001077983 */ /* 0x000ee80000300800 */
[----:B------:R-:W3:Y:S04]  /*c20e0*/  LDL.LU R8, [R1+0x1f50] ;  /* 0x001f500001087983 */ /* 0x000ee80000300800 */
[----:B------:R1:W-:Y:S04]  /*c20f0*/  STL [R1+0x1d58], R13 ;  /* 0x001d580d01007387 */ /* 0x0003e80000100800 */
[----:B------:R1:W-:Y:S01]  /*c2100*/  LDGSTS.E [R0+0xe80], [R36.64], P2 ;  /* 0x00e8000024007fae */ /* 0x0003e20009121848 */
[----:B------:R-:W-:-:S02]  /*c2110*/  IADD3.X R14, R14, UR6, RZ, P4, !PT ;  /* 0x000000060e0e7c10 */ /* 0x000fc4000a7fe4ff */
[----:B------:R-:W-:-:S03]  /*c2120*/  IADD3.X R10, R10, UR6, RZ, P5, !PT ;  /* 0x000000060a0a7c10 */ /* 0x000fc6000affe4ff */
[----:B------:R1:W-:Y:S04]  /*c2130*/  STL [R1+0x1d54], R14 ;  /* 0x001d540e01007387 */ /* 0x0003e80000100800 */
[----:B------:R1:W-:Y:S02]  /*c2140*/  STL [R1+0x1d60], R4 ;  /* 0x001d600401007387 */ /* 0x0003e40000100800 */
[----:B-1----:R-:W-:Y:S02]  /*c2150*/  IMAD.MOV.U32 R36, RZ, RZ, R13 ;  /* 0x000000ffff247224 */ /* 0x002fe400078e000d */
[----:B------:R-:W3:Y:S01]  /*c2160*/  LDL.LU R13, [R1+0x1f44] ;  /* 0x001f4400010d7983 */ /* 0x000ee20000300800 */
[----:B------:R-:W-:-:S03]  /*c2170*/  MOV R37, R14 ;  /* 0x0000000e00257202 */ /* 0x000fc60000000f00 */
[----:B------:R1:W-:Y:S04]  /*c2180*/  STL [R1+0x1d5c], R10 ;  /* 0x001d5c0a01007387 */ /* 0x0003e80000100800 */
[----:B------:R-:W3:Y:S01]  /*c2190*/  LDL.LU R14, [R1+0x1f4c] ;  /* 0x001f4c00010e7983 */ /* 0x000ee20000300800 */
[----:B------:R-:W-:-:S03]  /*c21a0*/  IADD3 R9, P4, R9, UR7, RZ ;  /* 0x0000000709097c10 */ /* 0x000fc6000ff9e0ff */
[----:B------:R1:W-:Y:S01]  /*c21b0*/  LDGSTS.E [R0+0xf00], [R36.64], P3 ;  /* 0x00f0000024007fae */ /* 0x0003e20009921848 */
[----:B------:R-:W-:Y:S02]  /*c21c0*/  IADD3.X R11, R11, UR6, RZ, P4, !PT ;  /* 0x000000060b0b7c10 */ /* 0x000fe4000a7fe4ff */
[----:B------:R-:W-:-:S04]  /*c21d0*/  IADD3 R3, P5, R3, UR7, RZ ;  /* 0x0000000703037c10 */ /* 0x000fc8000ffbe0ff */
[----:B------:R-:W-:Y:S01]  /*c21e0*/  IADD3.X R6, R6, UR6, RZ, P5, !PT ;  /* 0x0000000606067c10 */ /* 0x000fe2000affe4ff */
[----:B-1----:R-:W-:Y:S01]  /*c21f0*/  IMAD.MOV.U32 R36, RZ, RZ, R4 ;  /* 0x000000ffff247224 */ /* 0x002fe200078e0004 */
[----:B------:R-:W-:Y:S01]  /*c2200*/  MOV R37, R10 ;  /* 0x0000000a00257202 */ /* 0x000fe20000000f00 */
[----:B------:R-:W3:Y:S04]  /*c2210*/  LDL.LU R4, [R1+0x1f58] ;  /* 0x001f580001047983 */ /* 0x000ee80000300800 */
[----:B------:R-:W3:Y:S04]  /*c2220*/  LDL.LU R10, [R1+0x1f60] ;  /* 0x001f6000010a7983 */ /* 0x000ee80000300800 */
[----:B------:R1:W-:Y:S04]  /*c2230*/  STL [R1+0x1e48], R9 ;  /* 0x001e480901007387 */ /* 0x0003e80000100800 */
[----:B------:R1:W-:Y:S04]  /*c2240*/  LDGSTS.E [R0+0xf80], [R36.64], P0 ;  /* 0x00f8000024007fae */ /* 0x0003e80008121848 */
[----:B------:R1:W-:Y:S04]  /*c2250*/  STL [R1+0x1e44], R11 ;  /* 0x001e440b01007387 */ /* 0x0003e80000100800 */
[----:B------:R-:W-:Y:S01]  /*c2260*/  STL [R1+0x1e50], R3 ;  /* 0x001e500301007387 */ /* 0x000fe20000100800 */
[----:B-1----:R-:W-:-:S03]  /*c2270*/  IMAD.MOV.U32 R36, RZ, RZ, R9 ;  /* 0x000000ffff247224 */ /* 0x002fc600078e0009 */
[----:B------:R-:W3:Y:S01]  /*c2280*/  LDL.LU R9, [R1+0x1f54] ;  /* 0x001f540001097983 */ /* 0x000ee20000300800 */
[----:B------:R-:W-:-:S03]  /*c2290*/  MOV R37, R11 ;  /* 0x0000000b00257202 */ /* 0x000fc60000000f00 */
        /* <DEDUP_REMOVED lines=8> */
[----:B--2---:R-:W-:Y:S02]  /*c2320*/  IADD3 R5, P4, R5, UR7, RZ ;  /* 0x0000000705057c10 */ /* 0x004fe4000ff9e0ff */
[----:B----4-:R-:W-:-:S03]  /*c2330*/  IADD3 R15, P5, R15, UR7, RZ ;  /* 0x000000070f0f7c10 */ /* 0x010fc6000ffbe0ff */
[----:B------:R-:W-:Y:S01]  /*c2340*/  STL [R1+0x1e58], R5 ;  /* 0x001e580501007387 */ /* 0x000fe20000100800 */
[----:B---3--:R-:W-:Y:S02]  /*c2350*/  IADD3.X R12, R12, UR6, RZ, P4, !PT ;  /* 0x000000060c0c7c10 */ /* 0x008fe4000a7fe4ff */
[----:B------:R-:W-:-:S03]  /*c2360*/  IADD3.X R16, R16, UR6, RZ, P5, !PT ;  /* 0x0000000610107c10 */ /* 0x000fc6000affe4ff */
[----:B------:R2:W-:Y:S01]  /*c2370*/  STL [R1+0x1e54], R12 ;  /* 0x001e540c01007387 */ /* 0x0005e20000100800 */
[----:B-1----:R-:W-:-:S03]  /*c2380*/  MOV R37, R12 ;  /* 0x0000000c00257202 */ /* 0x002fc60000000f00 */
[----:B------:R-:W-:Y:S01]  /*c2390*/  STL [R1+0x1e60], R15 ;  /* 0x001e600f01007387 */ /* 0x000fe20000100800 */
[----:B------:R-:W-:-:S03]  /*c23a0*/  IMAD.MOV.U32 R36, RZ, RZ, R5 ;  /* 0x000000ffff247224 */ /* 0x000fc600078e0005 */
[----:B--2---:R-:W2:Y:S04]  /*c23b0*/  LDL.LU R12, [R1+0x2044] ;  /* 0x00204400010c7983 */ /* 0x004ea80000300800 */
        /* <DEDUP_REMOVED lines=11> */
[----:B------:R-:W-:Y:S01]  /*c2470*/  IADD3.X R14, R14, UR6, RZ, P5, !PT ;  /* 0x000000060e0e7c10 */ /* 0x000fe2000affe4ff */
[----:B-1----:R-:W-:Y:S01]  /*c2480*/  IMAD.MOV.U32 R36, RZ, RZ, R7 ;  /* 0x000000ffff247224 */ /* 0x002fe200078e0007 */
[----:B------:R-:W-:Y:S01]  /*c2490*/  MOV R37, R13 ;  /* 0x0000000d00257202 */ /* 0x000fe20000000f00 */
[----:B------:R-:W-:Y:S04]  /*c24a0*/  STL [R1+0x1f50], R8 ;  /* 0x001f500801007387 */ /* 0x000fe80000100800 */
[----:B----4-:R-:W4:Y:S04]  /*c24b0*/  LDL.LU R13, [R1+0x2058] ;  /* 0x00205800010d7983 */ /* 0x010f280000300800 */
        /* <DEDUP_REMOVED lines=9> */
[----:B------:R1:W-:Y:S01]  /*c2550*/  LDGSTS.E [R0+0x2e80], [R36.64], P2 ;  /* 0x02e8000024007fae */ /* 0x0003e20009121848 */
[----:B------:R-:W-:-:S03]  /*c2560*/  IADD3.X R9, R9, UR6, RZ, P4, !PT ;  /* 0x0000000609097c10 */ /* 0x000fc6000a7fe4ff */
[----:B------:R-:W-:Y:S01]  /*c2570*/  STL [R1+0x1f58], R4 ;  /* 0x001f580401007387 */ /* 0x000fe20000100800 */
[----:B-1----:R-:W-:Y:S01]  /*c2580*/  IMAD.MOV.U32 R36, RZ, RZ, R4 ;  /* 0x000000ffff247224 */ /* 0x002fe200078e0004 */
[----:B------:R-:W-:Y:S02]  /*c2590*/  MOV R37, R9 ;  /* 0x0000000900257202 */ /* 0x000fe40000000f00 */
[----:B------:R1:W-:Y:S01]  /*c25a0*/  STL [R1+0x1f54], R9 ;  /* 0x001f540901007387 */ /* 0x0003e20000100800 */
[----:B------:R-:W-:-:S03]  /*c25b0*/  IADD3.X R11, R11, UR6, RZ, P5, !PT ;  /* 0x000000060b0b7c10 */ /* 0x000fc6000affe4ff */
[----:B------:R-:W-:Y:S04]  /*c25c0*/  STL [R1+0x1f60], R10 ;  /* 0x001f600a01007387 */ /* 0x000fe80000100800 */
[----:B------:R1:W-:Y:S04]  /*c25d0*/  LDGSTS.E [R0+0x2f00], [R36.64], P3 ;  /* 0x02f0000024007fae */ /* 0x0003e80009921848 */
[----:B-1----:R-:W4:Y:S04]  /*c25e0*/  LDL.LU R9, [R1+0x2148] ;  /* 0x0021480001097983 */ /* 0x002f280000300800 */
[----:B------:R1:W-:Y:S04]  /*c25f0*/  STL [R1+0x1f5c], R11 ;  /* 0x001f5c0b01007387 */ /* 0x0003e80000100800 */
[----:B------:R-:W4:Y:S01]  /*c2600*/  LDL.LU R4, [R1+0x2150] ;  /* 0x0021500001047983 */ /* 0x000f220000300800 */
[----:B------:R-:W-:Y:S01]  /*c2610*/  MOV R37, R11 ;  /* 0x0000000b00257202 */ /* 0x000fe20000000f00 */
[----:B------:R-:W-:-:S02]  /*c2620*/  IMAD.MOV.U32 R36, RZ, RZ, R10 ;  /* 0x000000ffff247224 */ /* 0x000fc400078e000a */
[----:B-1----:R-:W4:Y:S01]  /*c2630*/  LDL.LU R11, [R1+0x2144] ;  /* 0x00214400010b7983 */ /* 0x002f220000300800 */
[----:B------:R-:W-:-:S03]  /*c2640*/  IADD3 R6, P4, R6, UR7, RZ ;  /* 0x0000000706067c10 */ /* 0x000fc6000ff9e0ff */
[----:B------:R-:W4:Y:S01]  /*c2650*/  LDL.LU R10, [R1+0x214c] ;  /* 0x00214c00010a7983 */ /* 0x000f220000300800 */
[----:B------:R-:W-:-:S03]  /*c2660*/  IADD3 R3, P5, R3, UR7, RZ ;  /* 0x0000000703037c10 */ /* 0x000fc6000ffbe0ff */
[----:B------:R1:W-:Y:S04]  /*c2670*/  STL [R1+0x2048], R6 ;  /* 0x0020480601007387 */ /* 0x0003e80000100800 */
[----:B------:R1:W-:Y:S02]  /*c2680*/  LDGSTS.E [R0+0x2f80], [R36.64], P0 ;  /* 0x02f8000024007fae */ /* 0x0003e40008121848 */
[----:B-1----:R-:W-:Y:S01]  /*c2690*/  IMAD.MOV.U32 R36, RZ, RZ, R6 ;  /* 0x000000ffff247224 */ /* 0x002fe200078e0006 */
[----:B--2---:R-:W-:-:S05]  /*c26a0*/  IADD3.X R12, R12, UR6, RZ, P4, !PT ;  /* 0x000000060c0c7c10 */ /* 0x004fca000a7fe4ff */
[----:B------:R1:W-:Y:S01]  /*c26b0*/  STL [R1+0x2044], R12 ;  /* 0x0020440c01007387 */ /* 0x0003e20000100800 */
[----:B---3--:R-:W-:-:S03]  /*c26c0*/  IADD3.X R5, R5, UR6, RZ, P5, !PT ;  /* 0x0000000605057c10 */ /* 0x008fc6000affe4ff */
[----:B------:R2:W-:Y:S01]  /*c26d0*/  STL [R1+0x2050], R3 ;  /* 0x0020500301007387 */ /* 0x0005e20000100800 */
[----:B------:R-:W-:-:S03]  /*c26e0*/  MOV R37, R12 ;  /* 0x0000000c00257202 */ /* 0x000fc60000000f00 */
[----:B------:R-:W3:Y:S04]  /*c26f0*/  LDL.LU R6, [R1+0x2158] ;  /* 0x0021580001067983 */ /* 0x000ee80000300800 */
[----:B------:R2:W-:Y:S04]  /*c2700*/  STL [R1+0x204c], R5 ;  /* 0x00204c0501007387 */ /* 0x0005e80000100800 */
[----:B------:R-:W3:Y:S04]  /*c2710*/  LDL.LU R15, [R1+0x2160] ;  /* 0x00216000010f7983 */ /* 0x000ee80000300800 */
[----:B-1----:R-:W3:Y:S04]  /*c2720*/  LDL.LU R12, [R1+0x2154] ;  /* 0x00215400010c7983 */ /* 0x002ee80000300800 */
[----:B------:R-:W3:Y:S04]  /*c2730*/  LDL.LU R16, [R1+0x215c] ;  /* 0x00215c0001107983 */ /* 0x000ee80000300800 */
[----:B------:R1:W-:Y:S01]  /*c2740*/  LDGSTS.E [R0+0x3e00], [R36.64], P1 ;  /* 0x03e0000024007fae */ /* 0x0003e20008921848 */
[----:B----4-:R-:W-:Y:S01]  /*c2750*/  IADD3 R13, P4, R13, UR7, RZ ;  /* 0x000000070d0d7c10 */ /* 0x010fe2000ff9e0ff */
[----:B-1----:R-:W-:Y:S01]  /*c2760*/  IMAD.MOV.U32 R36, RZ, RZ, R3 ;  /* 0x000000ffff247224 */ /* 0x002fe200078e0003 */
[----:B------:R-:W-:Y:S01]  /*c2770*/  MOV R37, R5 ;  /* 0x0000000500257202 */ /* 0x000fe20000000f00 */
[----:B--2---:R-:W2:Y:S04]  /*c2780*/  LDL.LU R3, [R1+0x2248] ;  /* 0x0022480001037983 */ /* 0x004ea80000300800 */
        /* <DEDUP_REMOVED lines=13> */
[----:B------:R1:W-:Y:S01]  /*c2860*/  LDGSTS.E [R0+0x3f00], [R36.64], P3 ;  /* 0x03f0000024007fae */ /* 0x0003e20009921848 */
[----:B------:R-:W-:Y:S01]  /*c2870*/  IADD3 R9, P4, R9, UR7, RZ ;  /* 0x0000000709097c10 */ /* 0x000fe2000ff9e0ff */
[----:B-1----:R-:W-:Y:S01]  /*c2880*/  IMAD.MOV.U32 R36, RZ, RZ, R7 ;  /* 0x000000ffff247224 */ /* 0x002fe200078e0007 */
[----:B------:R-:W-:Y:S01]  /*c2890*/  MOV R37, R8 ;  /* 0x0000000800257202 */ /* 0x000fe20000000f00 */
[----:B------:R-:W4:Y:S01]  /*c28a0*/  LDL.LU R7, [R1+0x2258] ;  /* 0x0022580001077983 */ /* 0x000f220000300800 */
[----:B------:R-:W-:-:S03]  /*c28b0*/  IADD3 R4, P5, R4, UR7, RZ ;  /* 0x0000000704047c10 */ /* 0x000fc6000ffbe0ff */
[----:B------:R-:W4:Y:S01]  /*c28c0*/  LDL.LU R8, [R1+0x2260] ;  /* 0x0022600001087983 */ /* 0x000f220000300800 */
[----:B------:R-:W-:-:S03]  /*c28d0*/  IADD3.X R11, R11, UR6, RZ, P4, !PT ;  /* 0x000000060b0b7c10 */ /* 0x000fc6000a7fe4ff */
[----:B------:R1:W-:Y:S01]  /*c28e0*/  STL [R1+0x2148], R9 ;  /* 0x0021480901007387 */ /* 0x0003e20000100800 */
[----:B------:R-:W-:-:S03]  /*c28f0*/  IADD3.X R10, R10, UR6, RZ, P5, !PT ;  /* 0x000000060a0a7c10 */ /* 0x000fc6000affe4ff */
[----:B------:R1:W-:Y:S04]  /*c2900*/  LDGSTS.E [R0+0x3f80], [R36.64], P0 ;  /* 0x03f8000024007fae */ /* 0x0003e80008121848 */
[----:B------:R1:W-:Y:S04]  /*c2910*/  STL [R1+0x2144], R11 ;  /* 0x0021440b01007387 */ /* 0x0003e80000100800 */
[----:B------:R-:W-:Y:S01]  /*c2920*/  STL [R1+0x2150], R4 ;  /* 0x0021500401007387 */ /* 0x000fe20000100800 */
[----:B-1----:R-:W-:-:S03]  /*c2930*/  IMAD.MOV.U32 R36, RZ, RZ, R9 ;  /* 0x000000ffff247224 */ /* 0x002fc600078e0009 */
[----:B------:R-:W4:Y:S01]  /*c2940*/  LDL.LU R9, [R1+0x2254] ;  /* 0x0022540001097983 */ /* 0x000f220000300800 */
[----:B------:R-:W-:-:S03]  /*c2950*/  MOV R37, R11 ;  /* 0x0000000b00257202 */ /* 0x000fc60000000f00 */
[----:B------:R1:W-:Y:S04]  /*c2960*/  STL [R1+0x214c], R10 ;  /* 0x00214c0a01007387 */ /* 0x0003e80000100800 */
[----:B------:R-:W4:Y:S04]  /*c2970*/  LDL.LU R11, [R1+0x225c] ;  /* 0x00225c00010b7983 */ /* 0x000f280000300800 */
[----:B------:R1:W-:Y:S02]  /*c2980*/  LDGSTS.E [R0+0x4e00], [R36.64], P1 ;  /* 0x04e0000024007fae */ /* 0x0003e40008921848 */
[----:B-1----:R-:W-:Y:S01]  /*c2990*/  IMAD.MOV.U32 R36, RZ, RZ, R4 ;  /* 0x000000ffff247224 */ /* 0x002fe200078e0004 */
[----:B------:R-:W-:-:S02]  /*c29a0*/  MOV R37, R10 ;  /* 0x0000000a00257202 */ /* 0x000fc40000000f00 */
[----:B------:R-:W4:Y:S04]  /*c29b0*/  LDL.LU R10, [R1+0x2348] ;  /* 0x00234800010a7983 */ /* 0x000f280000300800 */
        /* <DEDUP_REMOVED lines=8> */
[----:B-1----:R-:W-:-:S03]  /*c2a40*/  MOV R37, R12 ;  /* 0x0000000c00257202 */ /* 0x002fc60000000f00 */
[----:B------:R-:W-:Y:S01]  /*c2a50*/  STL [R1+0x2160], R15 ;  /* 0x0021600f01007387 */ /* 0x000fe20000100800 */
[----:B------:R-:W-:-:S03]  /*c2a60*/  IMAD.MOV.U32 R36, RZ, RZ, R6 ;  /* 0x000000ffff247224 */ /* 0x000fc600078e0006 */
[----:B---3--:R-:W3:Y:S04]  /*c2a70*/  LDL.LU R12, [R1+0x2344] ;  /* 0x00234400010c7983 */ /* 0x008ee80000300800 */
[----:B------:R-:W-:Y:S04]  /*c2a80*/  STL [R1+0x215c], R16 ;  /* 0x00215c1001007387 */ /* 0x000fe80000100800 */
[----:B------:R-:W3:Y:S01]  /*c2a90*/  LDL.LU R6, [R1+0x234c] ;  /* 0x00234c0001067983 */ /* 0x000ee20000300800 */
[----:B--2---:R-:W-:-:S03]  /*c2aa0*/  IADD3 R3, P4, R3, UR7, RZ ;  /* 0x0000000703037c10 */ /* 0x004fc6000ff9e0ff */
[----:B------:R1:W-:Y:S01]  /*c2ab0*/  LDGSTS.E [R0+0x4f00], [R36.64], P3 ;  /* 0x04f0000024007fae */ /* 0x0003e20009921848 */
[----:B----4-:R-:W-:-:S03]  /*c2ac0*/  IADD3 R5, P5, R5, UR7, RZ ;  /* 0x0000000705057c10 */ /* 0x010fc6000ffbe0ff */
        /* <DEDUP_REMOVED lines=14> */
[----:B--2---:R-:W-:Y:S01]  /*c2bb0*/  MOV R37, R14 ;  /* 0x0000000e00257202 */ /* 0x004fe20000000f00 */
[----:B------:R-:W-:-:S02]  /*c2bc0*/  IMAD.MOV.U32 R36, RZ, RZ, R5 ;  /* 0x000000ffff247224 */ /* 0x000fc400078e0005 */
[----:B-1----:R-:W4:Y:S01]  /*c2bd0*/  LDL.LU R14, [R1+0x2354] ;  /* 0x00235400010e7983 */ /* 0x002f220000300800 */
[----:B------:R-:W-:-:S03]  /*c2be0*/  IADD3 R7, P4, R7, UR7, RZ ;  /* 0x0000000707077c10 */ /* 0x000fc6000ff9e0ff */
[----:B------:R-:W4:Y:S01]  /*c2bf0*/  LDL.LU R5, [R1+0x235c] ;  /* 0x00235c0001057983 */ /* 0x000f220000300800 */
[----:B------:R-:W-:-:S03]  /*c2c00*/  IADD3 R8, P5, R8, UR7, RZ ;  /* 0x0000000708087c10 */ /* 0x000fc6000ffbe0ff */
[----:B------:R1:W-:Y:S04]  /*c2c10*/  LDGSTS.E [R0+0x5e80], [R36.64], P2 ;  /* 0x05e8000024007fae */ /* 0x0003e80009121848 */
[----:B------:R-:W-:Y:S01]  /*c2c20*/  STL [R1+0x2258], R7 ;  /* 0x0022580701007387 */ /* 0x000fe20000100800 */
        /* <DEDUP_REMOVED lines=19> */
[----:B---3--:R-:W-:-:S05]  /*c2d60*/  IADD3.X R12, R12, UR6, RZ, P4, !PT ;  /* 0x000000060c0c7c10 */ /* 0x008fca000a7fe4ff */
[----:B------:R1:W-:Y:S01]  /*c2d70*/  STL [R1+0x2344], R12 ;  /* 0x0023440c01007387 */ /* 0x0003e20000100800 */
[----:B------:R-:W-:-:S03]  /*c2d80*/  IADD3.X R6, R6, UR6, RZ, P5, !PT ;  /* 0x0000000606067c10 */ /* 0x000fc6000affe4ff */
[----:B------:R3:W-:Y:S01]  /*c2d90*/  STL [R1+0x2350], R4 ;  /* 0x0023500401007387 */ /* 0x0007e20000100800 */
[----:B------:R-:W-:-:S03]  /*c2da0*/  MOV R37, R12 ;  /* 0x0000000c00257202 */ /* 0x000fc60000000f00 */
[----:B------:R-:W2:Y:S04]  /*c2db0*/  LDL.LU R10, [R1+0x2458] ;  /* 0x00245800010a7983 */ /* 0x000ea80000300800 */
[----:B------:R3:W-:Y:S04]  /*c2dc0*/  STL [R1+0x234c], R6 ;  /* 0x00234c0601007387 */ /* 0x0007e80000100800 */
[----:B------:R-:W2:Y:S04]  /*c2dd0*/  LDL.LU R15, [R1+0x2460] ;  /* 0x00246000010f7983 */ /* 0x000ea80000300800 */
[----:B-1----:R-:W2:Y:S04]  /*c2de0*/  LDL.LU R12, [R1+0x2454] ;  /* 0x00245400010c7983 */ /* 0x002ea80000300800 */
[----:B------:R-:W2:Y:S04]  /*c2df0*/  LDL.LU R16, [R1+0x245c] ;  /* 0x00245c0001107983 */ /* 0x000ea80000300800 */
[----:B------:R1:W-:Y:S02]  /*c2e00*/  LDGSTS.E [R0+0x6e00], [R36.64], P1 ;  /* 0x06e0000024007fae */ /* 0x0003e40008921848 */
[----:B-1----:R-:W-:Y:S01]  /*c2e10*/  IMAD.MOV.U32 R36, RZ, RZ, R4 ;  /* 0x000000ffff247224 */ /* 0x002fe200078e0004 */
[----:B------:R-:W-:Y:S01]  /*c2e20*/  MOV R37, R6 ;  /* 0x0000000600257202 */ /* 0x000fe20000000f00 */
[----:B---3--:R-:W3:Y:S04]  /*c2e30*/  LDL.LU R4, [R1+0x2548] ;  /* 0x0025480001047983 */ /* 0x008ee80000300800 */
[----:B------:R-:W3:Y:S04]  /*c2e40*/  LDL.LU R6, [R1+0x2550] ;  /* 0x0025500001067983 */ /* 0x000ee80000300800 */
[----:B------:R1:W-:Y:S01]  /*c2e50*/  LDGSTS.E [R0+0x6e80], [R36.64], P2 ;  /* 0x06e8000024007fae */ /* 0x0003e20009121848 */
[----:B----4-:R-:W-:-:S05]  /*c2e60*/  IADD3 R13, P4, R13, UR7, RZ ;  /* 0x000000070d0d7c10 */ /* 0x010fca000ff9e0ff */
        /* <DEDUP_REMOVED lines=8> */
[----:B----4-:R-:W4:Y:S04]  /*c2ef0*/  LDL.LU R13, [R1+0x2544] ;  /* 0x00254400010d7983 */ /* 0x010f280000300800 */
[----:B------:R1:W-:Y:S04]  /*c2f00*/  STL [R1+0x235c], R5 ;  /* 0x00235c0501007387 */ /* 0x0003e80000100800 */
[----:B-1----:R-:W4:Y:S04]  /*c2f10*/  LDL.LU R14, [R1+0x254c] ;  /* 0x00254c00010e7983 */ /* 0x002f280000300800 */
        /* <DEDUP_REMOVED lines=15> */
[----:B------:R-:W-:-:S03]  /*c3010*/  MOV R37, R11 ;  /* 0x0000000b00257202 */ /* 0x000fc60000000f00 */
        /* <DEDUP_REMOVED lines=8> */
[----:B--2---:R-:W-:-:S05]  /*c30a0*/  IADD3 R10, P4, R10, UR7, RZ ;  /* 0x000000070a0a7c10 */ /* 0x004fca000ff9e0ff */
        /* <DEDUP_REMOVED lines=8> */
[----:B--2---:R-:W2:Y:S04]  /*c3130*/  LDL.LU R12, [R1+0x2644] ;  /* 0x00264400010c7983 */ /* 0x004ea80000300800 */
[----:B------:R-:W-:Y:S04]  /*c3140*/  STL [R1+0x245c], R16 ;  /* 0x00245c1001007387 */ /* 0x000fe80000100800 */
[----:B------:R-:W2:Y:S01]  /*c3150*/  LDL.LU R10, [R1+0x264c] ;  /* 0x00264c00010a7983 */ /* 0x000ea20000300800 */
[----:B---3--:R-:W-:-:S03]  /*c3160*/  IADD3 R4, P4, R4, UR7, RZ ;  /* 0x0000000704047c10 */ /* 0x008fc6000ff9e0ff */
[----:B------:R1:W-:Y:S01]  /*c3170*/  LDGSTS.E [R0+0x7f00], [R36.64], P3 ;  /* 0x07f0000024007fae */ /* 0x0003e20009921848 */
[----:B------:R-:W-:-:S03]  /*c3180*/  IADD3 R6, P5, R6, UR7, RZ ;  /* 0x0000000706067c10 */ /* 0x000fc6000ffbe0ff */
[----:B------:R-:W-:Y:S01]  /*c3190*/  STL [R1+0x2548], R4 ;  /* 0x0025480401007387 */ /* 0x000fe20000100800 */
[----:B-1----:R-:W-:Y:S01]  /*c31a0*/  IMAD.MOV.U32 R36, RZ, RZ, R15 ;  /* 0x000000ffff247224 */ /* 0x002fe200078e000f */
[----:B------:R-:W-:-:S05]  /*c31b0*/  MOV R37, R16 ;  /* 0x0000001000257202 */ /* 0x000fca0000000f00 */
[----:B------:R1:W-:Y:S02]  /*c31c0*/  LDGSTS.E [R0+0x7f80], [R36.64], P0 ;  /* 0x07f8000024007fae */ /* 0x0003e40008121848 */
[----:B-1----:R-:W-:Y:S01]  /*c31d0*/  IMAD.MOV.U32 R36, RZ, RZ, R4 ;  /* 0x000000ffff247224 */ /* 0x002fe200078e0004 */
[----:B----4-:R-:W-:-:S04]  /*c31e0*/  IADD3.X R13, R13, UR6, RZ, P4, !PT ;  /* 0x000000060d0d7c10 */ /* 0x010fc8000a7fe4ff */
        /* <DEDUP_REMOVED lines=10> */
[----:B-1----:R-:W4:Y:S01]  /*c3290*/  LDL.LU R14, [R1+0x2654] ;  /* 0x00265400010e7983 */ /* 0x002f220000300800 */
[----:B------:R-:W-:-:S03]  /*c32a0*/  IADD3 R3, P4, R3, UR7, RZ ;  /* 0x0000000703037c10 */ /* 0x000fc6000ff9e0ff */
[----:B------:R-:W4:Y:S01]  /*c32b0*/  LDL.LU R6, [R1+0x265c] ;  /* 0x00265c0001067983 */ /* 0x000f220000300800 */
[----:B------:R-:W-:-:S03]  /*c32c0*/  IADD3 R5, P5, R5, UR7, RZ ;  /* 0x0000000705057c10 */ /* 0x000fc6000ffbe0ff */
[----:B------:R1:W-:Y:S04]  /*c32d0*/  LDGSTS.E [R0+0x8e80], [R36.64], P2 ;  /* 0x08e8000024007fae */ /* 0x0003e80009121848 */
[----:B------:R-:W-:Y:S01]  /*c32e0*/  STL [R1+0x2558], R3 ;  /* 0x0025580301007387 */ /* 0x000fe20000100800 */
[----:B-1----:R-:W-:Y:S01]  /*c32f0*/  IMAD.MOV.U32 R36, RZ, RZ, R3 ;  /* 0x000000ffff247224 */ /* 0x002fe200078e0003 */
[----:B------:R-:W-:-:S04]  /*c3300*/  IADD3.X R9, R9, UR6, RZ, P4, !PT ;  /* 0x0000000609097c10 */ /* 0x000fc8000a7fe4ff */
        /* <DEDUP_REMOVED lines=19> */
[----:B------:R-:W-:-:S03]  /*c3440*/  IADD3.X R10, R10, UR6, RZ, P5, !PT ;  /* 0x000000060a0a7c10 */ /* 0x000fc6000affe4ff */
[----:B------:R2:W-:Y:S01]  /*c3450*/  STL [R1+0x2650], R8 ;  /* 0x0026500801007387 */ /* 0x0005e20000100800 */
[----:B------:R-:W-:-:S03]  /*c3460*/  MOV R37, R12 ;  /* 0x0000000c00257202 */ /* 0x000fc60000000f00 */
[----:B------:R-:W3:Y:S04]  /*c3470*/  LDL.LU R7, [R1+0x2758] ;  /* 0x0027580001077983 */ /* 0x000ee80000300800 */
[----:B------:R2:W-:Y:S04]  /*c3480*/  STL [R1+0x264c], R10 ;  /* 0x00264c0a01007387 */ /* 0x0005e80000100800 */
[----:B------:R-:W3:Y:S04]  /*c3490*/  LDL.LU R15, [R1+0x2760] ;  /* 0x00276000010f7983 */ /* 0x000ee80000300800 */
[----:B-1----:R-:W3:Y:S04]  /*c34a0*/  LDL.LU R12, [R1+0x2754] ;  /* 0x00275400010c7983 */ /* 0x002ee80000300800 */
[----:B------:R-:W3:Y:S04]  /*c34b0*/  LDL.LU R16, [R1+0x275c] ;  /* 0x00275c0001107983 */ /* 0x000ee80000300800 */
[----:B------:R1:W-:Y:S02]  /*c34c0*/  LDGSTS.E [R0+0x9e00], [R36.64], P1 ;  /* 0x09e0000024007fae */ /* 0x0003e40008921848 */
[----:B-1----:R-:W-:Y:S01]  /*c34d0*/  IMAD.MOV.U32 R36, RZ, RZ, R8 ;  /* 0x000000ffff247224 */ /* 0x002fe200078e0008 */
[----:B------:R-:W-:Y:S01]  /*c34e0*/  MOV R37, R10 ;  /* 0x0000000a00257202 */ /* 0x000fe20000000f00 */
[----:B--2---:R-:W2:Y:S04]  /*c34f0*/  LDL.LU R8, [R1+0x2848] ;  /* 0x0028480001087983 */ /* 0x004ea80000300800 */
[----:B------:R-:W2:Y:S04]  /*c3500*/  LDL.LU R10, [R1+0x2850] ;  /* 0x00285000010a7983 */ /* 0x000ea80000300800 */
        /* <DEDUP_REMOVED lines=13> */
[----:B------:R1:W-:Y:S02]  /*c35e0*/  LDGSTS.E [R0+0x9f00], [R36.64], P3 ;  /* 0x09f0000024007fae */ /* 0x0003e40009921848 */
[----:B-1----:R-:W-:Y:S01]  /*c35f0*/  IMAD.MOV.U32 R36, RZ, RZ, R4 ;  /* 0x000000ffff247224 */ /* 0x002fe200078e0004 */
[----:B------:R-:W-:Y:S01]  /*c3600*/  MOV R37, R6 ;  /* 0x0000000600257202 */ /* 0x000fe20000000f00 */
[----:B------:R-:W4:Y:S04]  /*c3610*/  LDL.LU R4, [R1+0x2858] ;  /* 0x0028580001047983 */ /* 0x000f280000300800 */
[----:B------:R-:W4:Y:S01]  /*c3620*/  LDL.LU R6, [R1+0x2860] ;  /* 0x0028600001067983 */ /* 0x000f220000300800 */
        /* <DEDUP_REMOVED lines=8> */
[----:B------:R-:W-:Y:S01]  /*c36b0*/  STL [R1+0x2750], R3 ;  /* 0x0027500301007387 */ /* 0x000fe20000100800 */
[----:B------:R-:W-:-:S03]  /*c36c0*/  MOV R37, R11 ;  /* 0x0000000b00257202 */ /* 0x000fc60000000f00 */
[----:B------:R-:W4:Y:S04]  /*c36d0*/  LDL.LU R9, [R1+0x2854] ;  /* 0x0028540001097983 */ /* 0x000f280000300800 */
[----:B------:R1:W-:Y:S04]  /*c36e0*/  STL [R1+0x274c], R5 ;  /* 0x00274c0501007387 */ /* 0x0003e80000100800 */
[----:B-1----:R-:W4:Y:S04]  /*c36f0*/  LDL.LU R11, [R1+0x285c] ;  /* 0x00285c00010b7983 */ /* 0x002f280000300800 */
        /* <DEDUP_REMOVED lines=37> */
[----:B-1----:R-:W2:Y:S01]  /*c3950*/  LDL.LU R14, [R1+0x2954] ;  /* 0x00295400010e7983 */ /* 0x002ea20000300800 */
[----:B------:R-:W-:-:S03]  /*c3960*/  IADD3 R4, P4, R4, UR7, RZ ;  /* 0x0000000704047c10 */ /* 0x000fc6000ff9e0ff */
[----:B------:R-:W2:Y:S01]  /*c3970*/  LDL.LU R10, [R1+0x295c] ;  /* 0x00295c00010a7983 */ /* 0x000ea20000300800 */
        /* <DEDUP_REMOVED lines=13> */
[----:B------:R-:W-:-:S03]  /*c3a50*/  MOV R37, R11 ;  /* 0x0000000b00257202 */ /* 0x000fc60000000f00 */
[----:B-1----:R-:W2:Y:S01]  /*c3a60*/  LDL.LU R11, [R1+0x2a44] ;  /* 0x002a4400010b7983 */ /* 0x002ea20000300800 */
[----:B------:R-:W-:Y:S01]  /*c3a70*/  IADD3 R5, P4, R5, UR7, RZ ;  /* 0x0000000705057c10 */ /* 0x000fe2000ff9e0ff */
[----:B------:R-:W-:Y:S02]  /*c3a80*/  IMAD.MOV.U32 R36, RZ, RZ, R6 ;  /* 0x000000ffff247224 */ /* 0x000fe400078e0006 */
[----:B------:R-:W2:Y:S01]  /*c3a90*/  LDL.LU R6, [R1+0x2a4c] ;  /* 0x002a4c0001067983 */ /* 0x000ea20000300800 */
[----:B------:R-:W-:-:S03]  /*c3aa0*/  IADD3 R3, P5, R3, UR7, RZ ;  /* 0x0000000703037c10 */ /* 0x000fc6000ffbe0ff */
[----:B------:R1:W-:Y:S04]  /*c3ab0*/  LDGSTS.E [R0+0xbf80], [R36.64], P0 ;  /* 0x0bf8000024007fae */ /* 0x0003e80008121848 */
[----:B------:R3:W-:Y:S01]  /*c3ac0*/  STL [R1+0x2948], R5 ;  /* 0x0029480501007387 */ /* 0x0007e20000100800 */
[----:B-1----:R-:W-:Y:S01]  /*c3ad0*/  IMAD.MOV.U32 R36, RZ, RZ, R5 ;  /* 0x000000ffff247224 */ /* 0x002fe200078e0005 */
[----:B---3--:R-:W-:-:S04]  /*c3ae0*/  IADD3.X R12, R12, UR6, RZ, P4, !PT ;  /* 0x000000060c0c7c10 */ /* 0x008fc8000a7fe4ff */
[----:B------:R-:W-:Y:S01]  /*c3af0*/  MOV R37, R12 ;  /* 0x0000000c00257202 */ /* 0x000fe20000000f00 */
[----:B------:R-:W-:Y:S01]  /*c3b00*/  STL [R1+0x2944], R12 ;  /* 0x0029440c01007387 */ /* 0x000fe20000100800 */
[----:B------:R-:W-:-:S03]  /*c3b10*/  IADD3.X R7, R7, UR6, RZ, P5, !PT ;  /* 0x0000000607077c10 */ /* 0x000fc6000affe4ff */
[----:B------:R-:W-:Y:S04]  /*c3b20*/  STL [R1+0x2950], R3 ;  /* 0x0029500301007387 */ /* 0x000fe80000100800 */
[----:B------:R-:W3:Y:S04]  /*c3b30*/  LDL.LU R5, [R1+0x2a58] ;  /* 0x002a580001057983 */ /* 0x000ee80000300800 */
[----:B------:R1:W-:Y:S04]  /*c3b40*/  STL [R1+0x294c], R7 ;  /* 0x00294c0701007387 */ /* 0x0003e80000100800 */
[----:B------:R1:W-:Y:S04]  /*c3b50*/  LDGSTS.E [R0+0xce00], [R36.64], P1 ;  /* 0x0ce0000024007fae */ /* 0x0003e80008921848 */
[----:B------:R-:W3:Y:S01]  /*c3b60*/  LDL.LU R15, [R1+0x2a60] ;  /* 0x002a6000010f7983 */ /* 0x000ee20000300800 */
[----:B-1----:R-:W-:-:S03]  /*c3b70*/  MOV R37, R7 ;  /* 0x0000000700257202 */ /* 0x002fc60000000f00 */
[----:B------:R-:W3:Y:S04]  /*c3b80*/  LDL.LU R7, [R1+0x2a54] ;  /* 0x002a540001077983 */ /* 0x000ee80000300800 */
[----:B------:R-:W3:Y:S01]  /*c3b90*/  LDL.LU R16, [R1+0x2a5c] ;  /* 0x002a5c0001107983 */ /* 0x000ee20000300800 */
[----:B------:R-:W-:-:S03]  /*c3ba0*/  IMAD.MOV.U32 R36, RZ, RZ, R3 ;  /* 0x000000ffff247224 */ /* 0x000fc600078e0003 */
[----:B------:R-:W3:Y:S04]  /*c3bb0*/  LDL.LU R3, [R1+0x2b98] ;  /* 0x002b980001037983 */ /* 0x000ee80000300800 */
[----:B------:R-:W3:Y:S04]  /*c3bc0*/  LDL.LU R12, [R1+0x2ba0] ;  /* 0x002ba000010c7983 */ /* 0x000ee80000300800 */
[----:B------:R1:W-:Y:S01]  /*c3bd0*/  LDGSTS.E [R0+0xce80], [R36.64], P2 ;  /* 0x0ce8000024007fae */ /* 0x0003e20009121848 */
[----:B----4-:R-:W-:-:S05]  /*c3be0*/  IADD3 R13, P4, R13, UR7, RZ ;  /* 0x000000070d0d7c10 */ /* 0x010fca000ff9e0ff */
[----:B------:R-:W-:Y:S01]  /*c3bf0*/  STL [R1+0x2958], R13 ;  /* 0x0029580d01007387 */ /* 0x000fe20000100800 */
[----:B------:R-:W-:Y:S02]  /*c3c00*/  IADD3 R8, P5, R8, UR7, RZ ;  /* 0x0000000708087c10 */ /* 0x000fe4000ffbe0ff */
[----:B--2---:R-:W-:Y:S02]  /*c3c10*/  IADD3.X R14, R14, UR6, RZ, P4, !PT ;  /* 0x000000060e0e7c10 */ /* 0x004fe4000a7fe4ff */
[----:B------:R-:W-:-:S03]  /*c3c20*/  IADD3.X R10, R10, UR6, RZ, P5, !PT ;  /* 0x000000060a0a7c10 */ /* 0x000fc6000affe4ff */
[----:B------:R2:W-:Y:S01]  /*c3c30*/  STL [R1+0x2954], R14 ;  /* 0x0029540e01007387 */ /* 0x0005e20000100800 */
[----:B-1----:R-:W-:-:S03]  /*c3c40*/  MOV R37, R14 ;  /* 0x0000000e00257202 */ /* 0x002fc60000000f00 */
[----:B------:R-:W-:Y:S01]  /*c3c50*/  STL [R1+0x2960], R8 ;  /* 0x0029600801007387 */ /* 0x000fe20000100800 */
[----:B------:R-:W-:-:S03]  /*c3c60*/  IMAD.MOV.U32 R36, RZ, RZ, R13 ;  /* 0x000000ffff247224 */ /* 0x000fc600078e000d */
[----:B--2---:R-:W2:Y:S04]  /*c3c70*/  LDL.LU R14, [R1+0x2b94] ;  /* 0x002b9400010e7983 */ /* 0x004ea80000300800 */
[----:B------:R1:W-:Y:S04]  /*c3c80*/  STL [R1+0x295c], R10 ;  /* 0x00295c0a01007387 */ /* 0x0003e80000100800 */
[----:B------:R-:W4:Y:S04]  /*c3c90*/  LDL.LU R13, [R1+0x2b9c] ;  /* 0x002b9c00010d7983 */ /* 0x000f280000300800 */
[----:B------:R1:W-:Y:S02]  /*c3ca0*/  LDGSTS.E [R0+0xcf00], [R36.64], P3 ;  /* 0x0cf0000024007fae */ /* 0x0003e40009921848 */
[----:B-1----:R-:W-:Y:S01]  /*c3cb0*/  IMAD.MOV.U32 R36, RZ, RZ, R8 ;  /* 0x000000ffff247224 */ /* 0x002fe200078e0008 */
[----:B------:R-:W-:-:S02]  /*c3cc0*/  MOV R37, R10 ;  /* 0x0000000a00257202 */ /* 0x000fc40000000f00 */
[----:B------:R-:W4:Y:S01]  /*c3cd0*/  LDL.LU R10, [R1+0x2ba8] ;  /* 0x002ba800010a7983 */ /* 0x000f220000300800 */
[----:B------:R-:W-:-:S03]  /*c3ce0*/  IADD3 R9, P4, R9, UR7, RZ ;  /* 0x0000000709097c10 */ /* 0x000fc6000ff9e0ff */
[----:B------:R-:W4:Y:S04]  /*c3cf0*/  LDL.LU R8, [R1+0x2bb0] ;  /* 0x002bb00001087983 */ /* 0x000f280000300800 */
[----:B------:R-:W-:Y:S01]  /*c3d00*/  STL [R1+0x2a48], R9 ;  /* 0x002a480901007387 */ /* 0x000fe20000100800 */
[----:B------:R-:W-:-:S03]  /*c3d10*/  IADD3 R4, P5, R4, UR7, RZ ;  /* 0x0000000704047c10 */ /* 0x000fc6000ffbe0ff */
[----:B------:R1:W-:Y:S01]  /*c3d20*/  LDGSTS.E [R0+0xcf80], [R36.64], P0 ;  /* 0x0cf8000024007fae */ /* 0x0003e20008121848 */
[----:B------:R-:W-:-:S05]  /*c3d30*/  IADD3.X R11, R11, UR6, RZ, P4, !PT ;  /* 0x000000060b0b7c10 */ /* 0x000fca000a7fe4ff */
[----:B------:R1:W-:Y:S01]  /*c3d40*/  STL [R1+0x2a44], R11 ;  /* 0x002a440b01007387 */ /* 0x0003e20000100800 */
[----:B------:R-:W-:Y:S02]  /*c3d50*/  IADD3.X R6, R6, UR6, RZ, P5, !PT ;  /* 0x0000000606067c10 */ /* 0x000fe4000affe4ff */
[----:B-1----:R-:W-:Y:S01]  /*c3d60*/  MOV R37, R11 ;  /* 0x0000000b00257202 */ /* 0x002fe20000000f00 */
[----:B------:R-:W-:Y:S01]  /*c3d70*/  STL [R1+0x2a50], R4 ;  /* 0x002a500401007387 */ /* 0x000fe20000100800 */
[----:B------:R-:W-:-:S03]  /*c3d80*/  IMAD.MOV.U32 R36, RZ, RZ, R9 ;  /* 0x000000ffff247224 */ /* 0x000fc600078e0009 */
[----:B------:R-:W4:Y:S04]  /*c3d90*/  LDL.LU R11, [R1+0x2ba4] ;  /* 0x002ba400010b7983 */ /* 0x000f280000300800 */
        /* <DEDUP_REMOVED lines=18> */
[----:B------:R-:W-:Y:S04]  /*c3ec0*/  STL [R1+0x2a5c], R16 ;  /* 0x002a5c1001007387 */ /* 0x000fe80000100800 */
[----:B------:R-:W3:Y:S01]  /*c3ed0*/  LDL.LU R5, [R1+0x2c5c] ;  /* 0x002c5c0001057983 */ /* 0x000ee20000300800 */
[----:B------:R-:W-:Y:S02]  /*c3ee0*/  IADD3 R3, P4, R3, UR7, RZ ;  /* 0x0000000703037c10 */ /* 0x000fe4000ff9e0ff */
[----:B------:R-:W-:Y:S01]  /*c3ef0*/  IADD3 R12, P5, R12, UR7, RZ ;  /* 0x000000070c0c7c10 */ /* 0x000fe2000ffbe0ff */
[----:B------:R1:W-:Y:S04]  /*c3f00*/  LDGSTS.E [R0+0xdf00], [R36.64], P3 ;  /* 0x0df0000024007fae */ /* 0x0003e80009921848 */
[----:B------:R2:W-:Y:S01]  /*c3f10*/  STL [R1+0x2b98], R3 ;  /* 0x002b980301007387 */ /* 0x0005e20000100800 */
[----:B-1----:R-:W-:Y:S01]  /*c3f20*/  IMAD.MOV.U32 R36, RZ, RZ, R15 ;  /* 0x000000ffff247224 */ /* 0x002fe200078e000f */
[----:B------:R-:W-:-:S05]  /*c3f30*/  MOV R37, R16 ;  /* 0x0000001000257202 */ /* 0x000fca0000000f00 */
[----:B------:R1:W-:Y:S01]  /*c3f40*/  LDGSTS.E [R0+0xdf80], [R36.64], P0 ;  /* 0x0df8000024007fae */ /* 0x0003e20008121848 */
[----:B--2---:R-:W-:Y:S01]  /*c3f50*/  IADD3.X R14, R14, UR6, RZ, P4, !PT ;  /* 0x000000060e0e7c10 */ /* 0x004fe2000a7fe4ff */
[----:B-1----:R-:W-:-:S04]  /*c3f60*/  IMAD.MOV.U32 R36, RZ, RZ, R3 ;  /* 0x000000ffff247224 */ /* 0x002fc800078e0003 */
[----:B------:R1:W-:Y:S01]  /*c3f70*/  STL [R1+0x2b94], R14 ;  /* 0x002b940e01007387 */ /* 0x0003e20000100800 */
[----:B----4-:R-:W-:-:S03]  /*c3f80*/  IADD3.X R13, R13, UR6, RZ, P5, !PT ;  /* 0x000000060d0d7c10 */ /* 0x010fc6000affe4ff */
[----:B------:R-:W-:Y:S04]  /*c3f90*/  STL [R1+0x2ba0], R12 ;  /* 0x002ba00c01007387 */ /* 0x000fe80000100800 */
[----:B------:R-:W2:Y:S04]  /*c3fa0*/  LDL.LU R17, [R1+0x2c68] ;  /* 0x002c680001117983 */ /* 0x000ea80000300800 */
[----:B------:R4:W-:Y:S04]  /*c3fb0*/  STL [R1+0x2b9c], R13 ;  /* 0x002b9c0d01007387 */ /* 0x0009e80000100800 */
[----:B------:R-:W2:Y:S04]  /*c3fc0*/  LDL.LU R3, [R1+0x2c70] ;  /* 0x002c700001037983 */ /* 0x000ea80000300800 */
[----:B------:R-:W2:Y:S01]  /*c3fd0*/  LDL.LU R42, [R1+0x2c64] ;  /* 0x002c6400012a7983 */ /* 0x000ea20000300800 */
[----:B------:R-:W-:-:S03]  /*c3fe0*/  IADD3 R10, P4, R10, UR7, RZ ;  /* 0x000000070a0a7c10 */ /* 0x000fc6000ff9e0ff */
[----:B------:R-:W2:Y:S01]  /*c3ff0*/  LDL.LU R16, [R1+0x2c6c] ;  /* 0x002c6c0001107983 */ /* 0x000ea20000300800 */
[----:B------:R-:W-:-:S03]  /*c4000*/  IADD3 R8, P5, R8, UR7, RZ ;  /* 0x0000000708087c10 */ /* 0x000fc6000ffbe0ff */
[----:B------:R-:W-:Y:S01]  /*c4010*/  STL [R1+0x2ba8], R10 ;  /* 0x002ba80a01007387 */ /* 0x000fe20000100800 */
[----:B------:R-:W-:-:S05]  /*c4020*/  MOV R37, R14 ;  /* 0x0000000e00257202 */ /* 0x000fca0000000f00 */
[----:B------:R1:W-:Y:S01]  /*c4030*/  LDGSTS.E [R0+0xee00], [R36.64], P1 ;  /* 0x0ee0000024007fae */ /* 0x0003e20008921848 */
[----:B------:R-:W-:-:S05]  /*c4040*/  IADD3.X R11, R11, UR6, RZ, P4, !PT ;  /* 0x000000060b0b7c10 */ /* 0x000fca000a7fe4ff */
[----:B------:R4:W-:Y:S01]  /*c4050*/  STL [R1+0x2ba4], R11 ;  /* 0x002ba40b01007387 */ /* 0x0009e20000100800 */
[----:B------:R-:W-:-:S03]  /*c4060*/  IADD3.X R9, R9, UR6, RZ, P5, !PT ;  /* 0x0000000609097c10 */ /* 0x000fc6000affe4ff */
[----:B------:R-:W-:Y:S04]  /*c4070*/  STL [R1+0x2bb0], R8 ;  /* 0x002bb00801007387 */ /* 0x000fe80000100800 */
[----:B-1----:R-:W2:Y:S01]  /*c4080*/  LDL.LU.64 R14, [R1+0x15e8] ;  /* 0x0015e800010e7983 */ /* 0x002ea20000300a00 */
[----:B------:R-:W-:Y:S01]  /*c4090*/  IMAD.MOV.U32 R36, RZ, RZ, R12 ;  /* 0x000000ffff247224 */ /* 0x000fe200078e000c */
[----:B------:R-:W-:Y:S02]  /*c40a0*/  MOV R37, R13 ;  /* 0x0000000d00257202 */ /* 0x000fe40000000f00 */
[----:B------:R1:W-:Y:S04]  /*c40b0*/  STL [R1+0x2bac], R9 ;  /* 0x002bac0901007387 */ /* 0x0003e80000100800 */
[----:B----4-:R-:W4:Y:S04]  /*c40c0*/  LDL.LU.64 R12, [R1+0x15e0] ;  /* 0x0015e000010c7983 */ /* 0x010f280000300a00 */
[----:B------:R-:W4:Y:S01]  /*c40d0*/  LDL.LU.64 R40, [R1+0x15d8] ;  /* 0x0015d80001287983 */ /* 0x000f220000300a00 */
[----:B------:R-:W-:-:S03]  /*c40e0*/  IADD3 R6, P4, R6, UR7, RZ ;  /* 0x0000000706067c10 */ /* 0x000fc6000ff9e0ff */
[----:B------:R1:W-:Y:S01]  /*c40f0*/  LDGSTS.E [R0+0xee80], [R36.64], P2 ;  /* 0x0ee8000024007fae */ /* 0x0003e20009121848 */
[----:B------:R-:W-:Y:S01]  /*c4100*/  IADD3 R4, P5, R4, UR7, RZ ;  /* 0x0000000704047c10 */ /* 0x000fe2000ffbe0ff */
[----:B-1----:R-:W-:Y:S01]  /*c4110*/  IMAD.MOV.U32 R36, RZ, RZ, R10 ;  /* 0x000000ffff247224 */ /* 0x002fe200078e000a */
[----:B------:R-:W-:Y:S02]  /*c4120*/  MOV R37, R11 ;  /* 0x0000000b00257202 */ /* 0x000fe40000000f00 */
[----:B------:R-:W4:Y:S04]  /*c4130*/  LDL.LU.64 R10, [R1+0x15d0] ;  /* 0x0015d000010a7983 */ /* 0x000f280000300a00 */
[----:B------:R1:W-:Y:S04]  /*c4140*/  LDGSTS.E [R0+0xef00], [R36.64], P3 ;  /* 0x0ef0000024007fae */ /* 0x0003e80009921848 */
[----:B------:R-:W-:Y:S01]  /*c4150*/  STL [R1+0x2c58], R6 ;  /* 0x002c580601007387 */ /* 0x000fe20000100800 */
[----:B-1----:R-:W-:Y:S01]  /*c4160*/  IMAD.MOV.U32 R36, RZ, RZ, R8 ;  /* 0x000000ffff247224 */ /* 0x002fe200078e0008 */
[----:B------:R-:W-:-:S05]  /*c4170*/  MOV R37, R9 ;  /* 0x0000000900257202 */ /* 0x000fca0000000f00 */
[----:B------:R1:W-:Y:S02]  /*c4180*/  LDGSTS.E [R0+0xef80], [R36.64], P0 ;  /* 0x0ef8000024007fae */ /* 0x0003e40008121848 */
[----:B-1----:R-:W-:Y:S01]  /*c4190*/  IMAD.MOV.U32 R36, RZ, RZ, R6 ;  /* 0x000000ffff247224 */ /* 0x002fe200078e0006 */
[----:B---3--:R-:W-:-:S05]  /*c41a0*/  IADD3.X R7, R7, UR6, RZ, P4, !PT ;  /* 0x0000000607077c10 */ /* 0x008fca000a7fe4ff */
[----:B------:R1:W-:Y:S01]  /*c41b0*/  STL [R1+0x2c54], R7 ;  /* 0x002c540701007387 */ /* 0x0003e20000100800 */
[----:B------:R-:W-:-:S03]  /*c41c0*/  IADD3.X R5, R5, UR6, RZ, P5, !PT ;  /* 0x0000000605057c10 */ /* 0x000fc6000affe4ff */
[----:B------:R-:W-:Y:S04]  /*c41d0*/  STL [R1+0x2c60], R4 ;  /* 0x002c600401007387 */ /* 0x000fe80000100800 */
[----:B------:R-:W3:Y:S01]  /*c41e0*/  LDL.LU.64 R8, [R1+0x1548] ;  /* 0x0015480001087983 */ /* 0x000ee20000300a00 */
[----:B------:R-:W-:-:S03]  /*c41f0*/  MOV R37, R7 ;  /* 0x0000000700257202 */ /* 0x000fc60000000f00 */
[----:B------:R1:W-:Y:S04]  /*c4200*/  STL [R1+0x2c5c], R5 ;  /* 0x002c5c0501007387 */ /* 0x0003e80000100800 */
[----:B-1----:R-:W3:Y:S04]  /*c4210*/  LDL.LU.64 R6, [R1+0x1540] ;  /* 0x0015400001067983 */ /* 0x002ee80000300a00 */
[----:B------:R-:W3:Y:S04]  /*c4220*/  LDL.LU.64 R44, [R1+0x1538] ;  /* 0x00153800012c7983 */ /* 0x000ee80000300a00 */
[----:B------:R1:W-:Y:S02]  /*c4230*/  LDGSTS.E [R0+0xfe00], [R36.64], P1 ;  /* 0x0fe0000024007fae */ /* 0x0003e40008921848 */
[----:B-1----:R-:W-:Y:S01]  /*c4240*/  IMAD.MOV.U32 R36, RZ, RZ, R4 ;  /* 0x000000ffff247224 */ /* 0x002fe200078e0004 */
[----:B------:R-:W-:-:S02]  /*c4250*/  MOV R37, R5 ;  /* 0x0000000500257202 */ /* 0x000fc40000000f00 */
[----:B------:R-:W3:Y:S04]  /*c4260*/  LDL.LU.64 R4, [R1+0x1530] ;  /* 0x0015300001047983 */ /* 0x000ee80000300a00 */
[----:B------:R-:W3:Y:S04]  /*c4270*/  LDL.LU.64 R38, [R1+0x1308] ;  /* 0x0013080001267983 */ /* 0x000ee80000300a00 */
[----:B------:R1:W-:Y:S01]  /*c4280*/  LDGSTS.E [R0+0xfe80], [R36.64], P2 ;  /* 0x0fe8000024007fae */ /* 0x0003e20009121848 */
[----:B--2---:R-:W-:-:S05]  /*c4290*/  IADD3 R17, P4, R17, UR7, RZ ;  /* 0x0000000711117c10 */ /* 0x004fca000ff9e0ff */
[----:B------:R-:W-:Y:S01]  /*c42a0*/  STL [R1+0x2c68], R17 ;  /* 0x002c681101007387 */ /* 0x000fe20000100800 */
[----:B------:R-:W-:Y:S02]  /*c42b0*/  IADD3 R3, P5, R3, UR7, RZ ;  /* 0x0000000703037c10 */ /* 0x000fe4000ffbe0ff */
[----:B------:R-:W-:Y:S01]  /*c42c0*/  IADD3.X R42, R42, UR6, RZ, P4, !PT ;  /* 0x000000062a2a7c10 */ /* 0x000fe2000a7fe4ff */
[----:B-1----:R-:W-:-:S03]  /*c42d0*/  IMAD.MOV.U32 R36, RZ, RZ, R17 ;  /* 0x000000ffff247224 */ /* 0x002fc600078e0011 */
[----:B------:R-:W-:Y:S01]  /*c42e0*/  MOV R37, R42 ;  /* 0x0000002a00257202 */ /* 0x000fe20000000f00 */
[----:B------:R1:W-:Y:S01]  /*c42f0*/  STL [R1+0x2c64], R42 ;  /* 0x002c642a01007387 */ /* 0x0003e20000100800 */
[----:B------:R-:W-:-:S03]  /*c4300*/  IADD3.X R16, R16, UR6, RZ, P5, !PT ;  /* 0x0000000610107c10 */ /* 0x000fc6000affe4ff */
[----:B------:R-:W-:Y:S04]  /*c4310*/  STL [R1+0x2c70], R3 ;  /* 0x002c700301007387 */ /* 0x000fe80000100800 */
[----:B------:R2:W-:Y:S04]  /*c4320*/  LDGSTS.E [R0+0xff00], [R36.64], P3 ;  /* 0x0ff0000024007fae */ /* 0x0005e80009921848 */
[----:B-1----:R-:W3:Y:S04]  /*c4330*/  LDL.LU.64 R42, [R1+0x1300] ;  /* 0x00130000012a7983 */ /* 0x002ee80000300a00 */
[----:B------:R1:W-:Y:S01]  /*c4340*/  STL [R1+0x2c6c], R16 ;  /* 0x002c6c1001007387 */ /* 0x0003e20000100800 */
[----:B--2---:R-:W-:-:S03]  /*c4350*/  MOV R37, R16 ;  /* 0x0000001000257202 */ /* 0x004fc60000000f00 */
[----:B-1----:R-:W2:Y:S01]  /*c4360*/  LDL.LU.64 R16, [R1+0x12f8] ;  /* 0x0012f80001107983 */ /* 0x002ea20000300a00 */
[----:B------:R-:W-:-:S04]  /*c4370*/  IADD3 R75, P4, R14, UR7, RZ ;  /* 0x000000070e4b7c10 */ /* 0x000fc8000ff9e0ff */
        /* <DEDUP_REMOVED lines=22> */
[----:B------:R-:W-:Y:S01]  /*c44e0*/  IADD3 R99, P4, R38, UR7, RZ ;  /* 0x0000000726637c10 */ /* 0x000fe2000ff9e0ff */
[----:B------:R-:W-:-:S03]  /*c44f0*/  IMAD.MOV.U32 R36, RZ, RZ, R3 ;  /* 0x000000ffff247224 */ /* 0x000fc600078e0003 */
[----:B------:R-:W-:Y:S02]  /*c4500*/  IADD3.X R100, R39, UR6, RZ, P4, !PT ;  /* 0x0000000627647c10 */ /* 0x000fe4000a7fe4ff */
[----:B------:R-:W3:Y:S04]  /*c4510*/  LDL.LU.64 R38, [R1+0x11f8] ;  /* 0x0011f80001267983 */ /* 0x000ee80000300a00 */
[----:B------:R1:W-:Y:S04]  /*c4520*/  LDGSTS.E [R0+0xff80], [R36.64], P0 ;  /* 0x0ff8000024007fae */ /* 0x0003e80008121848 */
[----:B-1----:R-:W3:Y:S01]  /*c4530*/  LDL.LU.64 R36, [R1+0x11f0] ;  /* 0x0011f00001247983 */ /* 0x002ee20000300a00 */
[----:B------:R-:W-:-:S04]  /*c4540*/  IADD3 R101, P4, R42, UR7, RZ ;  /* 0x000000072a657c10 */ /* 0x000fc8000ff9e0ff */
[----:B------:R-:W-:Y:S02]  /*c4550*/  IADD3.X R102, R43, UR6, RZ, P4, !PT ;  /* 0x000000062b667c10 */ /* 0x000fe4000a7fe4ff */
[----:B--2---:R-:W-:-:S04]  /*c4560*/  IADD3 R103, P4, R16, UR7, RZ ;  /* 0x0000000710677c10 */ /* 0x004fc8000ff9e0ff */
[----:B------:R-:W-:Y:S02]  /*c4570*/  IADD3.X R104, R17, UR6, RZ, P4, !PT ;  /* 0x0000000611687c10 */ /* 0x000fe4000a7fe4ff */
[----:B------:R-:W2:Y:S04]  /*c4580*/  LDL.LU.64 R16, [R1+0x1048] ;  /* 0x0010480001107983 */ /* 0x000ea80000300a00 */
[----:B------:R-:W2:Y:S01]  /*c4590*/  LDL.LU.64 R44, [R1+0x1040] ;  /* 0x00104000012c7983 */ /* 0x000ea20000300a00 */
[----:B------:R-:W-:-:S04]  /*c45a0*/  IADD3 R105, P4, R14, UR7, RZ ;  /* 0x000000070e697c10 */ /* 0x000fc8000ff9e0ff */
[----:B------:R-:W-:Y:S02]  /*c45b0*/  IADD3.X R106, R15, UR6, RZ, P4, !PT ;  /* 0x000000060f6a7c10 */ /* 0x000fe4000a7fe4ff */
[----:B------:R-:W2:Y:S01]  /*c45c0*/  LDL.LU.64 R14, [R1+0x1038] ;  /* 0x00103800010e7983 */ /* 0x000ea20000300a00 */
[----:B----4-:R-:W-:-:S04]  /*c45d0*/  IADD3 R107, P4, R12, UR7, RZ ;  /* 0x000000070c6b7c10 */ /* 0x010fc8000ff9e0ff */
[----:B------:R-:W-:Y:S02]  /*c45e0*/  IADD3.X R108, R13, UR6, RZ, P4, !PT ;  /* 0x000000060d6c7c10 */ /* 0x000fe4000a7fe4ff */
[----:B------:R-:W4:Y:S01]  /*c45f0*/  LDL.LU.64 R12, [R1+0x1030] ;  /* 0x00103000010c7983 */ /* 0x000f220000300a00 */
[----:B------:R-:W-:-:S03]  /*c4600*/  IADD3 R109, P4, R40, UR7, RZ ;  /* 0x00000007286d7c10 */ /* 0x000fc6000ff9e0ff */
[----:B------:R-:W4:Y:S01]  /*c4610*/  LDL.LU.64 R42, [R1+0xfe8] ;  /* 0x000fe800012a7983 */ /* 0x000f220000300a00 */
[----:B------:R-:W-:Y:S02]  /*c4620*/  IADD3.X R110, R41, UR6, RZ, P4, !PT ;  /* 0x00000006296e7c10 */ /* 0x000fe4000a7fe4ff */
        /* <DEDUP_REMOVED lines=54> */
[----:B------:R-:W-:Y:S02]  /*c4990*/  IADD3.X R144, R39, UR6, RZ, P4, !PT ;  /* 0x0000000627907c10 */ /* 0x000fe4000a7fe4ff */
[----:B------:R-:W-:Y:S01]  /*c49a0*/  IADD3 R145, P4, R36, UR7, RZ ;  /* 0x0000000724917c10 */ /* 0x000fe2000ff9e0ff */
[----:B------:R-:W3:Y:S03]  /*c49b0*/  LDL.LU.64 R58, [R1+0xd78] ;  /* 0x000d7800013a7983 */ /* 0x000ee60000300a00 */
[----:B------:R-:W-:Y:S01]  /*c49c0*/  IADD3.X R146, R37, UR6, RZ, P4, !PT ;  /* 0x0000000625927c10 */ /* 0x000fe2000a7fe4ff */
[----:B------:R-:W3:Y:S01]  /*c49d0*/  LDL.LU.64 R60, [R1+0xd70] ;  /* 0x000d7000013c7983 */ /* 0x000ee20000300a00 */
[----:B--2---:R-:W-:-:S04]  /*c49e0*/  IADD3 R147, P4, R16, UR7, RZ ;  /* 0x0000000710937c10 */ /* 0x004fc8000ff9e0ff */
        /* <DEDUP_REMOVED lines=38> */
[----:B--2---:R-:W-:-:S04]  /*c4c50*/  IADD3 R61, P4, R16, UR7, RZ ;  /* 0x00000007103d7c10 */ /* 0x004fc8000ff9e0ff */
        /* <DEDUP_REMOVED lines=8> */
[----:B------:R-:W-:Y:S01]  /*c4ce0*/  IADD3 R67, P4, R10, UR7, RZ ;  /* 0x000000070a437c10 */ /* 0x000fe2000ff9e0ff */
[----:B------:R-:W-:Y:S01]  /*c4cf0*/  IMAD.MOV.U32 R12, RZ, RZ, R83 ;  /* 0x000000ffff0c7224 */ /* 0x000fe200078e0053 */
[----:B------:R-:W-:Y:S02]  /*c4d00*/  MOV R15, R82 ;  /* 0x00000052000f7202 */ /* 0x000fe40000000f00 */
[----:B------:R-:W-:Y:S01]  /*c4d10*/  MOV R13, R88 ;  /* 0x00000058000d7202 */ /* 0x000fe20000000f00 */
[----:B------:R-:W-:Y:S01]  /*c4d20*/  IMAD.MOV.U32 R80, RZ, RZ, R101 ;  /* 0x000000ffff507224 */ /* 0x000fe200078e0065 */
[----:B------:R-:W-:Y:S01]  /*c4d30*/  IADD3.X R68, R11, UR6, RZ, P4, !PT ;  /* 0x000000060b447c10 */ /* 0x000fe2000a7fe4ff */
[----:B------:R-:W-:Y:S01]  /*c4d40*/  IMAD.MOV.U32 R10, RZ, RZ, R89 ;  /* 0x000000ffff0a7224 */ /* 0x000fe200078e0059 */
[----:B------:R-:W-:Y:S01]  /*c4d50*/  MOV R11, R90 ;  /* 0x0000005a000b7202 */ /* 0x000fe20000000f00 */
[----:B------:R1:W-:Y:S01]  /*c4d60*/  STL.64 [R1+0x15e8], R16 ;  /* 0x0015e81001007387 */ /* 0x0003e20000100a00 */
[----:B------:R-:W-:-:S03]  /*c4d70*/  MOV R81, R102 ;  /* 0x0000006600517202 */ /* 0x000fc60000000f00 */
[----:B------:R2:W-:Y:S01]  /*c4d80*/  STL.64 [R1+0x15e0], R14 ;  /* 0x0015e00e01007387 */ /* 0x0005e20000100a00 */
[----:B------:R-:W-:-:S03]  /*c4d90*/  IMAD.MOV.U32 R82, RZ, RZ, R103 ;  /* 0x000000ffff527224 */ /* 0x000fc600078e0067 */
[----:B------:R4:W-:Y:S01]  /*c4da0*/  STL.64 [R1+0x15d8], R12 ;  /* 0x0015d80c01007387 */ /* 0x0009e20000100a00 */
[----:B------:R-:W-:-:S03]  /*c4db0*/  MOV R83, R104 ;  /* 0x0000006800537202 */ /* 0x000fc60000000f00 */
        /* <DEDUP_REMOVED lines=42> */
[----:B------:R1:W-:Y:S01]  /*c5060*/  LDGSTS.E [R0+0x10e00], [R16.64], P1 ;  /* 0x10e0000010007fae */ /* 0x0003e20008921848 */
[----:B------:R-:W-:-:S03]  /*c5070*/  MOV R152, R151 ;  /* 0x0000009700987202 */ /* 0x000fc60000000f00 */
[----:B------:R2:W-:Y:S04]  /*c5080*/  LDGSTS.E [R0+0x10e80], [R14.64], P2 ;  /* 0x10e800000e007fae */ /* 0x0005e80009121848 */
[----:B------:R4:W-:Y:S04]  /*c5090*/  LDGSTS.E [R0+0x10f00], [R12.64], P3 ;  /* 0x10f000000c007fae */ /* 0x0009e80009921848 */
[----:B------:R1:W-:Y:S01]  /*c50a0*/  LDGSTS.E [R0+0x10f80], [R10.64], P0 ;  /* 0x10f800000a007fae */ /* 0x0003e20008121848 */
[----:B---3--:R-:W-:-:S04]  /*c50b0*/  IADD3 R69, P4, R8, UR7, RZ ;  /* 0x0000000708457c10 */ /* 0x008fc8000ff9e0ff */
        /* <DEDUP_REMOVED lines=10> */
[----:B------:R-:W-:Y:S01]  /*c5160*/  IADD3 R73, P4, R4, UR7, RZ ;  /* 0x0000000704497c10 */ /* 0x000fe2000ff9e0ff */
[----:B------:R-:W-:Y:S01]  /*c5170*/  IMAD.MOV.U32 R4, RZ, RZ, R95 ;  /* 0x000000ffff047224 */ /* 0x000fe200078e005f */
[----:B------:R-:W-:Y:S01]  /*c5180*/  MOV R95, R98 ;  /* 0x00000062005f7202 */ /* 0x000fe20000000f00 */
[----:B------:R3:W-:Y:S01]  /*c5190*/  LDGSTS.E [R0+0x11e00], [R8.64], P1 ;  /* 0x11e0000008007fae */ /* 0x0007e20008921848 */
[----:B------:R-:W-:-:S02]  /*c51a0*/  IADD3.X R74, R5, UR6, RZ, P4, !PT ;  /* 0x00000006054a7c10 */ /* 0x000fc4000a7fe4ff */
[----:B------:R-:W-:Y:S01]  /*c51b0*/  MOV R5, R96 ;  /* 0x0000006000057202 */ /* 0x000fe20000000f00 */
[----:B------:R3:W-:Y:S01]  /*c51c0*/  STL.64 [R1+0x1548], R8 ;  /* 0x0015480801007387 */ /* 0x0007e20000100a00 */
[----:B------:R-:W-:Y:S01]  /*c51d0*/  MOV R91, R106 ;  /* 0x0000006a005b7202 */ /* 0x000fe20000000f00 */
[----:B------:R-:W-:Y:S02]  /*c51e0*/  IMAD.MOV.U32 R100, RZ, RZ, R107 ;  /* 0x000000ffff647224 */ /* 0x000fe400078e006b */
[----:B------:R1:W-:Y:S01]  /*c51f0*/  STL.64 [R1+0x1540], R6 ;  /* 0x0015400601007387 */ /* 0x0003e20000100a00 */
[----:B------:R-:W-:Y:S01]  /*c5200*/  IMAD.MOV.U32 R98, RZ, RZ, R109 ;  /* 0x000000ffff627224 */ /* 0x000fe200078e006d */
[----:B------:R-:W-:Y:S02]  /*c5210*/  MOV R99, R110 ;  /* 0x0000006e00637202 */ /* 0x000fe40000000f00 */
[----:B------:R1:W-:Y:S01]  /*c5220*/  STL.64 [R1+0x1538], R4 ;  /* 0x0015380401007387 */ /* 0x0003e20000100a00 */
[----:B------:R-:W-:Y:S01]  /*c5230*/  IMAD.MOV.U32 R96, RZ, RZ, R111 ;  /* 0x000000ffff607224 */ /* 0x000fe200078e006f */
[----:B------:R-:W-:-:S02]  /*c5240*/  MOV R97, R112 ;  /* 0x0000007000617202 */ /* 0x000fc40000000f00 */
[----:B------:R-:W-:Y:S04]  /*c5250*/  STL.64 [R1+0x1530], R94 ;  /* 0x0015305e01007387 */ /* 0x000fe80000100a00 */
[----:B------:R-:W-:Y:S04]  /*c5260*/  STL.64 [R1+0x1308], R92 ;  /* 0x0013085c01007387 */ /* 0x000fe80000100a00 */
[----:B------:R1:W-:Y:S04]  /*c5270*/  STL.64 [R1+0x1300], R80 ;  /* 0x0013005001007387 */ /* 0x0003e80000100a00 */
[----:B------:R1:W-:Y:S04]  /*c5280*/  STL.64 [R1+0x12f8], R82 ;  /* 0x0012f85201007387 */ /* 0x0003e80000100a00 */
[----:B------:R1:W-:Y:S04]  /*c5290*/  STL.64 [R1+0x12f0], R90 ;  /* 0x0012f05a01007387 */ /* 0x0003e80000100a00 */
[----:B------:R-:W-:Y:S04]  /*c52a0*/  STL.64 [R1+0x1288], R100 ;  /* 0x0012886401007387 */ /* 0x000fe80000100a00 */
[----:B------:R-:W-:Y:S04]  /*c52b0*/  STL.64 [R1+0x1280], R98 ;  /* 0x0012806201007387 */ /* 0x000fe80000100a00 */
[----:B------:R-:W-:Y:S04]  /*c52c0*/  STL.64 [R1+0x1278], R96 ;  /* 0x0012786001007387 */ /* 0x000fe80000100a00 */
[----:B------:R1:W-:Y:S04]  /*c52d0*/  STL.64 [R1+0x1270], R88 ;  /* 0x0012705801007387 */ /* 0x0003e80000100a00 */
        /* <DEDUP_REMOVED lines=16> */
[----:B-1----:R1:W5:Y:S04]  /*c53e0*/  LDL.LU.64 R16, [R1+0x47d8] ;  /* 0x0047d80001107983 */ /* 0x0023680000300a00 */
[----:B------:R1:W-:Y:S04]  /*c53f0*/  STL.64 [R1+0xe48], R156 ;  /* 0x000e489c01007387 */ /* 0x0003e80000100a00 */
[----:B--2---:R1:W5:Y:S04]  /*c5400*/  LDL.LU.64 R14, [R1+0x47d0] ;  /* 0x0047d000010e7983 */ /* 0x0043680000300a00 */
[----:B------:R1:W-:Y:S04]  /*c5410*/  STL.64 [R1+0xe40], R154 ;  /* 0x000e409a01007387 */ /* 0x0003e80000100a00 */
[----:B----4-:R1:W5:Y:S04]  /*c5420*/  LDL.LU.64 R12, [R1+0x47c8] ;  /* 0x0047c800010c7983 */ /* 0x0103680000300a00 */
[----:B------:R1:W-:Y:S04]  /*c5430*/  STL.64 [R1+0xe38], R152 ;  /* 0x000e389801007387 */ /* 0x0003e80000100a00 */
[----:B------:R2:W-:Y:S04]  /*c5440*/  LDGSTS.E [R0+0x11e80], [R6.64], P2 ;  /* 0x11e8000006007fae */ /* 0x0005e80009121848 */
[----:B------:R1:W5:Y:S04]  /*c5450*/  LDL.LU.64 R10, [R1+0x47c0] ;  /* 0x0047c000010a7983 */ /* 0x0003680000300a00 */
[----:B------:R4:W-:Y:S04]  /*c5460*/  LDGSTS.E [R0+0x11f00], [R4.64], P3 ;  /* 0x11f0000004007fae */ /* 0x0009e80009921848 */
[----:B---3--:R1:W5:Y:S04]  /*c5470*/  LDL.LU.64 R8, [R1+0x47b8] ;  /* 0x0047b80001087983 */ /* 0x0083680000300a00 */
[----:B------:R3:W-:Y:S04]  /*c5480*/  LDGSTS.E [R0+0x11f80], [R94.64], P0 ;  /* 0x11f800005e007fae */ /* 0x0007e80008121848 */
[----:B--2---:R1:W5:Y:S04]  /*c5490*/  LDL.LU.64 R6, [R1+0x47b0] ;  /* 0x0047b00001067983 */ /* 0x0043680000300a00 */
[----:B------:R2:W-:Y:S04]  /*c54a0*/  LDGSTS.E [R0+0x12e00], [R92.64], P1 ;  /* 0x12e000005c007fae */ /* 0x0005e80008921848 */
[----:B----4-:R1:W5:Y:S04]  /*c54b0*/  LDL.LU.64 R4, [R1+0x47a8] ;  /* 0x0047a80001047983 */ /* 0x0103680000300a00 */
[----:B------:R4:W-:Y:S04]  /*c54c0*/  LDGSTS.E [R0+0x12e80], [R80.64], P2 ;  /* 0x12e8000050007fae */ /* 0x0009e80009121848 */
[----:B------:R1:W-:Y:S04]  /*c54d0*/  LDGSTS.E [R0+0x12f00], [R82.64], P3 ;  /* 0x12f0000052007fae */ /* 0x0003e80009921848 */
[----:B------:R2:W-:Y:S04]  /*c54e0*/  LDGSTS.E [R0+0x12f80], [R90.64], P0 ;  /* 0x12f800005a007fae */ /* 0x0005e80008121848 */
[----:B----4-:R-:W4:Y:S04]  /*c54f0*/  LDL.LU.64 R80, [R1+0xcb0] ;  /* 0x000cb00001507983 */ /* 0x010f280000300a00 */
[----:B-1----:R-:W4:Y:S04]  /*c5500*/  LDL.LU.64 R82, [R1+0xca8] ;  /* 0x000ca80001527983 */ /* 0x002f280000300a00 */
[----:B--2---:R-:W2:Y:S04]  /*c5510*/  LDL.LU.64 R90, [R1+0xca0] ;  /* 0x000ca000015a7983 */ /* 0x004ea80000300a00 */
[----:B---3--:R-:W3:Y:S04]  /*c5520*/  LDL.LU.64 R94, [R1+0xc98] ;  /* 0x000c9800015e7983 */ /* 0x008ee80000300a00 */
[----:B------:R-:W3:Y:S04]  /*c5530*/  LDL.LU.64 R92, [R1+0xc90] ;  /* 0x000c9000015c7983 */ /* 0x000ee80000300a00 */
        /* <DEDUP_REMOVED lines=23> */
[----:B----4-:R-:W-:-:S04]  /*c56b0*/  IADD3 R75, P4, R80, UR7, RZ ;  /* 0x00000007504b7c10 */ /* 0x010fc8000ff9e0ff */
[----:B------:R-:W-:Y:S02]  /*c56c0*/  IADD3.X R80, R81, UR6, RZ, P4, !PT ;  /* 0x0000000651507c10 */ /* 0x000fe4000a7fe4ff */
[----:B------:R-:W-:-:S04]  /*c56d0*/  IADD3 R81, P4, R82, UR7, RZ ;  /* 0x0000000752517c10 */ /* 0x000fc8000ff9e0ff */
[----:B------:R-:W-:Y:S02]  /*c56e0*/  IADD3.X R82, R83, UR6, RZ, P4, !PT ;  /* 0x0000000653527c10 */ /* 0x000fe4000a7fe4ff */
[----:B--2---:R-:W-:Y:S02]  /*c56f0*/  IADD3 R83, P4, R90, UR7, RZ ;  /* 0x000000075a537c10 */ /* 0x004fe4000ff9e0ff */
[----:B---3--:R-:W-:Y:S02]  /*c5700*/  IADD3 R88, P5, R94, UR7, RZ ;  /* 0x000000075e587c10 */ /* 0x008fe4000ffbe0ff */
[----:B------:R-:W-:Y:S02]  /*c5710*/  IADD3 R89, P6, R92, UR7, RZ ;  /* 0x000000075c597c10 */ /* 0x000fe4000ffde0ff */
[----:B------:R-:W-:Y:S02]  /*c5720*/  IADD3.X R90, R91, UR6, RZ, P4, !PT ;  /* 0x000000065b5a7c10 */ /* 0x000fe4000a7fe4ff */
[----:B------:R-:W-:-:S02]  /*c5730*/  IADD3.X R91, R95, UR6, RZ, P5, !PT ;  /* 0x000000065f5b7c10 */ /* 0x000fc4000affe4ff */
[----:B------:R-:W-:Y:S02]  /*c5740*/  IADD3.X R92, R93, UR6, RZ, P6, !PT ;  /* 0x000000065d5c7c10 */ /* 0x000fe4000b7fe4ff */
[----:B-1----:R-:W2:Y:S04]  /*c5750*/  LDL.LU.64 R94, [R1+0xc88] ;  /* 0x000c8800015e7983 */ /* 0x002ea80000300a00 */
[----:B------:R-:W3:Y:S04]  /*c5760*/  LDL.LU.64 R96, [R1+0xc80] ;  /* 0x000c800001607983 */ /* 0x000ee80000300a00 */
[----:B------:R-:W4:Y:S04]  /*c5770*/  LDL.LU.64 R98, [R1+0xc78] ;  /* 0x000c780001627983 */ /* 0x000f280000300a00 */
[----:B------:R-:W4:Y:S01]  /*c5780*/  LDL.LU.64 R100, [R1+0xc70] ;  /* 0x000c700001647983 */ /* 0x000f220000300a00 */
        /* <DEDUP_REMOVED lines=34> */
[----:B------:R1:W-:Y:S01]  /*c59b0*/  LDGSTS.E [R0+0x18f80], [R150.64], P0 ;  /* 0x18f8000096007fae */ /* 0x0003e20008121848 */
        /* <DEDUP_REMOVED lines=13> */
[----:B------:R-:W-:Y:S01]  /*c5a90*/  IMAD.MOV.U32 R211, RZ, RZ, 0x7f ;  /* 0x0000007fffd37424 */ /* 0x000fe200078e00ff */
[----:B------:R-:W-:Y:S01]  /*c5aa0*/  MOV R113, R74 ;  /* 0x0000004a00717202 */ /* 0x000fe20000000f00 */
[----:B------:R1:W-:Y:S01]  /*c5ab0*/  LDGSTS.E [R0+0x19e80], [R146.64], P2 ;  /* 0x19e8000092007fae */ /* 0x0003e20009121848 */
[----:B------:R-:W-:Y:S01]  /*c5ac0*/  IMAD.MOV.U32 R112, RZ, RZ, R73 ;  /* 0x000000ffff707224 */ /* 0x000fe200078e0049 */
[----:B------:R-:W-:Y:S01]  /*c5ad0*/  MOV R111, R80 ;  /* 0x00000050006f7202 */ /* 0x000fe20000000f00 */
[----:B------:R-:W-:Y:S01]  /*c5ae0*/  IMAD.MOV.U32 R110, RZ, RZ, R75 ;  /* 0x000000ffff6e7224 */ /* 0x000fe200078e004b */
[----:B------:R1:W-:Y:S01]  /*c5af0*/  STL.64 [R1+0xdb0], R134 ;  /* 0x000db08601007387 */ /* 0x0003e20000100a00 */
[----:B------:R-:W-:Y:S01]  /*c5b00*/  IMAD.MOV.U32 R108, RZ, RZ, R81 ;  /* 0x000000ffff6c7224 */ /* 0x000fe200078e0051 */
[----:B------:R-:W-:Y:S01]  /*c5b10*/  MOV R109, R82 ;  /* 0x00000052006d7202 */ /* 0x000fe20000000f00 */
[----:B------:R-:W-:Y:S01]  /*c5b20*/  IMAD.MOV.U32 R106, RZ, RZ, R83 ;  /* 0x000000ffff6a7224 */ /* 0x000fe200078e0053 */
[----:B------:R1:W-:Y:S01]  /*c5b30*/  LDGSTS.E [R0+0x19f00], [R144.64], P3 ;  /* 0x19f0000090007fae */ /* 0x0003e20009921848 */
[----:B------:R-:W-:Y:S01]  /*c5b40*/  MOV R107, R90 ;  /* 0x0000005a006b7202 */ /* 0x000fe20000000f00 */
[----:B------:R-:W-:Y:S01]  /*c5b50*/  IMAD.MOV.U32 R104, RZ, RZ, R88 ;  /* 0x000000ffff687224 */ /* 0x000fe200078e0058 */
[----:B------:R-:W-:Y:S01]  /*c5b60*/  MOV R105, R91 ;  /* 0x0000005b00697202 */ /* 0x000fe20000000f00 */
[----:B------:R1:W-:Y:S01]  /*c5b70*/  STL.64 [R1+0xd88], R132 ;  /* 0x000d888401007387 */ /* 0x0003e20000100a00 */
[----:B------:R-:W-:Y:S01]  /*c5b80*/  IADD3 R211, R211, c[0x0][0x180], RZ ;  /* 0x00006000d3d37a10 */ /* 0x000fe20007ffe0ff */
[----:B------:R-:W-:Y:S01]  /*c5b90*/  IMAD.MOV.U32 R102, RZ, RZ, R89 ;  /* 0x000000ffff667224 */ /* 0x000fe200078e0059 */
[----:B------:R-:W-:Y:S01]  /*c5ba0*/  MOV R103, R92 ;  /* 0x0000005c00677202 */ /* 0x000fe20000000f00 */
[----:B------:R1:W-:Y:S01]  /*c5bb0*/  LDGSTS.E [R0+0x19f80], [R142.64], P0 ;  /* 0x19f800008e007fae */ /* 0x0003e20008121848 */
[----:B------:R-:W-:-:S02]  /*c5bc0*/  SHF.R.S32.HI R3, RZ, 0x1f, R211 ;  /* 0x0000001fff037819 */ /* 0x000fc400000114d3 */
[----:B------:R-:W-:Y:S01]  /*c5bd0*/  IADD3 R171, R171, 0x1, RZ ;  /* 0x00000001abab7810 */ /* 0x000fe20007ffe0ff */
[----:B------:R1:W-:Y:S01]  /*c5be0*/  STL.64 [R1+0xd80], R130 ;  /* 0x000d808201007387 */ /* 0x0003e20000100a00 */
[----:B------:R-:W-:-:S03]  /*c5bf0*/  LEA.HI R3, R3, R211, RZ, 0x7 ;  /* 0x000000d303037211 */ /* 0x000fc600078f38ff */
[----:B------:R1:W-:Y:S01]  /*c5c00*/  LDGSTS.E [R0+0x1ae00], [R140.64], P1 ;  /* 0x1ae000008c007fae */ /* 0x0003e20008921848 */
[----:B------:R-:W-:-:S03]  /*c5c10*/  SHF.R.S32.HI R3, RZ, 0x7, R3 ;  /* 0x00000007ff037819 */ /* 0x000fc60000011403 */
[----:B------:R1:W-:Y:S04]  /*c5c20*/  STL.64 [R1+0xd78], R128 ;  /* 0x000d788001007387 */ /* 0x0003e80000100a00 */
[----:B------:R1:W-:Y:S04]  /*c5c30*/  LDGSTS.E [R0+0x1ae80], [R138.64], P2 ;  /* 0x1ae800008a007fae */ /* 0x0003e80009121848 */
        /* <DEDUP_REMOVED lines=26> */
[----:B------:R1:W-:Y:S04]  /*c5de0*/  LDGSTS.E [R0+0x1df80], [R110.64], P0 ;  /* 0x1df800006e007fae */ /* 0x0003e80008121848 */
[----:B------:R1:W-:Y:S04]  /*c5df0*/  LDGSTS.E [R0+0x1ee00], [R108.64], P1 ;  /* 0x1ee000006c007fae */ /* 0x0003e80008921848 */
[----:B------:R1:W-:Y:S04]  /*c5e00*/  LDGSTS.E [R0+0x1ee80], [R106.64], P2 ;  /* 0x1ee800006a007fae */ /* 0x0003e80009121848 */
[----:B------:R1:W-:Y:S04]  /*c5e10*/  LDGSTS.E [R0+0x1ef00], [R104.64], P3 ;  /* 0x1ef0000068007fae */ /* 0x0003e80009921848 */
[----:B------:R1:W-:Y:S01]  /*c5e20*/  LDGSTS.E [R0+0x1ef80], [R102.64], P0 ;  /* 0x1ef8000066007fae */ /* 0x0003e20008121848 */
[----:B--2---:R-:W-:-:S04]  /*c5e30*/  IADD3 R93, P4, R94, UR7, RZ ;  /* 0x000000075e5d7c10 */ /* 0x004fc8000ff9e0ff */
[----:B------:R-:W-:Y:S01]  /*c5e40*/  IADD3.X R94, R95, UR6, RZ, P4, !PT ;  /* 0x000000065f5e7c10 */ /* 0x000fe2000a7fe4ff */
[----:B------:R-:W-:Y:S01]  /*c5e50*/  IMAD.MOV.U32 R42, RZ, RZ, R93 ;  /* 0x000000ffff2a7224 */ /* 0x000fe200078e005d */
[----:B---3--:R-:W-:Y:S02]  /*c5e60*/  IADD3 R95, P4, R96, UR7, RZ ;  /* 0x00000007605f7c10 */ /* 0x008fe4000ff9e0ff */
[----:B------:R-:W-:Y:S02]  /*c5e70*/  MOV R43, R94 ;  /* 0x0000005e002b7202 */ /* 0x000fe40000000f00 */
[----:B------:R-:W-:Y:S01]  /*c5e80*/  IADD3.X R96, R97, UR6, RZ, P4, !PT ;  /* 0x0000000661607c10 */ /* 0x000fe2000a7fe4ff */
[----:B------:R-:W-:Y:S01]  /*c5e90*/  IMAD.MOV.U32 R40, RZ, RZ, R95 ;  /* 0x000000ffff287224 */ /* 0x000fe200078e005f */
[----:B----4-:R-:W-:Y:S01]  /*c5ea0*/  IADD3 R97, P4, R98, UR7, RZ ;  /* 0x0000000762617c10 */ /* 0x010fe2000ff9e0ff */
[----:B------:R1:W-:Y:S01]  /*c5eb0*/  STL.64 [R1+0xc88], R42 ;  /* 0x000c882a01007387 */ /* 0x0003e20000100a00 */
[----:B------:R-:W-:-:S02]  /*c5ec0*/  MOV R41, R96 ;  /* 0x0000006000297202 */ /* 0x000fc40000000f00 */
[----:B------:R-:W-:Y:S01]  /*c5ed0*/  IADD3.X R98, R99, UR6, RZ, P4, !PT ;  /* 0x0000000663627c10 */ /* 0x000fe2000a7fe4ff */
[----:B------:R-:W-:Y:S01]  /*c5ee0*/  IMAD.MOV.U32 R38, RZ, RZ, R97 ;  /* 0x000000ffff267224 */ /* 0x000fe200078e0061 */
[----:B------:R-:W-:Y:S01]  /*c5ef0*/  IADD3 R99, P4, R100, UR7, RZ ;  /* 0x0000000764637c10 */ /* 0x000fe2000ff9e0ff */
[----:B------:R1:W-:Y:S01]  /*c5f00*/  STL.64 [R1+0xc80], R40 ;  /* 0x000c802801007387 */ /* 0x0003e20000100a00 */
[----:B------:R-:W-:Y:S02]  /*c5f10*/  MOV R39, R98 ;  /* 0x0000006200277202 */ /* 0x000fe40000000f00 */
[----:B------:R-:W-:Y:S01]  /*c5f20*/  IADD3.X R100, R101, UR6, RZ, P4, !PT ;  /* 0x0000000665647c10 */ /* 0x000fe2000a7fe4ff */
[----:B------:R-:W-:Y:S01]  /*c5f30*/  IMAD.MOV.U32 R36, RZ, RZ, R99 ;  /* 0x000000ffff247224 */ /* 0x000fe200078e0063 */
[----:B------:R1:W-:Y:S02]  /*c5f40*/  LDGSTS.E [R0+0x1fe00], [R42.64], P1 ;  /* 0x1fe000002a007fae */ /* 0x0003e40008921848 */
[----:B------:R-:W-:-:S02]  /*c5f50*/  MOV R37, R100 ;  /* 0x0000006400257202 */ /* 0x000fc40000000f00 */
[----:B------:R1:W-:Y:S04]  /*c5f60*/  STL.64 [R1+0xc78], R38 ;  /* 0x000c782601007387 */ /* 0x0003e80000100a00 */
[----:B------:R1:W-:Y:S04]  /*c5f70*/  STL.64 [R1+0xc70], R36 ;  /* 0x000c702401007387 */ /* 0x0003e80000100a00 */
[----:B------:R1:W-:Y:S04]  /*c5f80*/  STL [R1+0x1c58], R171 ;  /* 0x001c58ab01007387 */ /* 0x0003e80000100800 */
[----:B------:R1:W-:Y:S04]  /*c5f90*/  LDGSTS.E [R0+0x1fe80], [R40.64], P2 ;  /* 0x1fe8000028007fae */ /* 0x0003e80009121848 */
[----:B------:R1:W-:Y:S04]  /*c5fa0*/  LDGSTS.E [R0+0x1ff00], [R38.64], P3 ;  /* 0x1ff0000026007fae */ /* 0x0003e80009921848 */
[----:B------:R1:W-:Y:S01]  /*c5fb0*/  LDGSTS.E [R0+0x1ff80], [R36.64], P0 ;  /* 0x1ff8000024007fae */ /* 0x0003e20008121848 */
[----:B------:R-:W-:-:S03]  /*c5fc0*/  ISETP.NE.U32.AND P0, PT, R171, R3, PT ;  /* 0x00000003ab00720c */ /* 0x000fc60003f05070 */
[----:B------:R-:W0:Y:S10]  /*c5fd0*/  LDGDEPBAR ;  /* 0x00000000000079af */ /* 0x000e340000000000 */
[----:B-1----:R-:W-:Y:S01]  /*c5fe0*/  @!P0 CALL.REL.NOINC `(.L_x_0) ;  /* 0x0000001000008944 */ /* 0x002fe20003c00000 */
[----:B------:R-:W-:Y:S05]  /*c5ff0*/  BRA `(.L_x_1) ;  /* 0xfff8e83000007947 */ /* 0x000fea000383ffff */
.L_x_0:
[----:B------:R-:W2:Y:S01]  /*c6000*/  LDL.LU R36, [R1+0x70] ;  /* 0x0000700001247983 */ /* 0x000ea20000300800 */
[----:B------:R-:W-:-:S04]  /*c6010*/  DEPBAR.LE SB0, 0x0 ;  /* 0x000080000000791a */ /* 0x000fc80000000000 */
[----:B------:R-:W2:Y:S04]  /*c6020*/  LDL.LU R37, [R1+0x74] ;  /* 0x0000740001257983 */ /* 0x000ea80000300800 */
[----:B------:R-:W2:Y:S04]  /*c6030*/  LDL.LU R38, [R1+0x80] ;  /* 0x0000800001267983 */ /* 0x000ea80000300800 */
[----:B------:R-:W2:Y:S04]  /*c6040*/  LDL.LU R39, [R1+0x84] ;  /* 0x0000840001277983 */ /* 0x000ea80000300800 */
[----:B-----5:R-:W1:Y:S02]  /*c6050*/  S2R R44, SR_TID.X ;  /* 0x00000000002c7919 */ /* 0x020e640000002100 */
[C---:B-1----:R-:W-:Y:S01]  /*c6060*/  SHF.L.U32 R0, R44.reuse, 0x6, RZ ;  /* 0x000000062c007819 */ /* 0x042fe200000006ff */
[----:B------:R-:W-:-:S03]  /*c6070*/  IMAD.SHL.U32 R2, R44, 0x20, RZ ;  /* 0x000000202c027824 */ /* 0x000fc600078e00ff */
[----:B------:R-:W-:-:S04]  /*c6080*/  LOP3.LUT R0, R0, 0x600, RZ, 0xc0, !PT ;  /* 0x0000060000007812 */ /* 0x000fc800078ec0ff */
[----:B------:R-:W-:Y:S02]  /*c6090*/  LOP3.LUT R0, R0, 0x60, R2, 0xf8, !PT ;  /* 0x0000006000007812 */ /* 0x000fe400078ef802 */
[----:B------:R-:W-:-:S04]  /*c60a0*/  SHF.L.U32 R2, R44, 0x2, RZ ;  /* 0x000000022c027819 */ /* 0x000fc800000006ff */
[----:B------:R-:W-:Y:S01]  /*c60b0*/  LOP3.LUT R0, R0, 0x70, R2, 0x78, !PT ;  /* 0x0000007000007812 */ /* 0x000fe200078e7802 */
[----:B------:R-:W-:Y:S06]  /*c60c0*/  BAR.SYNC.DEFER_BLOCKING 0x0 ;  /* 0x0000000000007b1d */ /* 0x000fec0000010000 */
[----:B--2---:R1:W-:Y:S04]  /*c60d0*/  STS.128 [R0], R36 ;  /* 0x0000002400007388 */ /* 0x0043e80000000c00 */
[----:B-1----:R-:W2:Y:S04]  /*c60e0*/  LDL.LU R36, [R1+0x78] ;  /* 0x0000780001247983 */ /* 0x002ea80000300800 */
[----:B------:R-:W2:Y:S04]  /*c60f0*/  LDL.LU R37, [R1+0x7c] ;  /* 0x00007c0001257983 */ /* 0x000ea80000300800 */
[----:B------:R-:W2:Y:S04]  /*c6100*/  LDL.LU R38, [R1+0x88] ;  /* 0x0000880001267983 */ /* 0x000ea80000300800 */
[----:B------:R-:W2:Y:S01]  /*c6110*/  LDL.LU R39, [R1+0x8c] ;  /* 0x00008c0001277983 */ /* 0x000ea20000300800 */
[C---:B------:R-:W-:Y:S01]  /*c6120*/  IMAD.SHL.U32 R2, R44.reuse, 0x100, RZ ;  /* 0x000001002c027824 */ /* 0x040fe200078e00ff */
[----:B------:R-:W-:Y:S01]  /*c6130*/  LOP3.LUT R3, R44, 0x1f, RZ, 0xc0, !PT ;  /* 0x0000001f2c037812 */ /* 0x000fe200078ec0ff */
[----:B------:R-:W-:Y:S01]  /*c6140*/  IMAD.MOV.U32 R42, RZ, RZ, R216 ;  /* 0x000000ffff2a7224 */ /* 0x000fe200078e00d8 */
[----:B------:R-:W-:-:S02]  /*c6150*/  MOV R43, R217 ;  /* 0x000000d9002b7202 */ /* 0x000fc40000000f00 */
[----:B------:R-:W-:Y:S01]  /*c6160*/  LOP3.LUT R2, R2, 0x600, RZ, 0xc0, !PT ;  /* 0x0000060002027812 */ /* 0x000fe200078ec0ff */
[----:B------:R-:W-:Y:S01]  /*c6170*/  IMAD.MOV.U32 R40, RZ, RZ, R212 ;  /* 0x000000ffff287224 */ /* 0x000fe200078e00d4 */
[----:B------:R-:W-:Y:S01]  /*c6180*/  MOV R41, R213 ;  /* 0x000000d500297202 */ /* 0x000fe20000000f00 */
[----:B------:R-:W-:Y:S01]  /*c6190*/  IMAD.MOV.U32 R216, RZ, RZ, R214 ;  /* 0x000000ffffd87224 */ /* 0x000fe200078e00d6 */
[----:B------:R-:W-:Y:S02]  /*c61a0*/  MOV R217, R215 ;  /* 0x000000d700d97202 */ /* 0x000fe40000000f00 */
[----:B------:R-:W-:Y:S01]  /*c61b0*/  LEA R2, R3, R2, 0x4 ;  /* 0x0000000203027211 */ /* 0x000fe200078e20ff */
[----:B------:R-:W-:Y:S04]  /*c61c0*/  STS.128 [R0+0x100], R40 ;  /* 0x0001002800007388 */ /* 0x000fe80000000c00 */
[----:B------:R-:W-:Y:S01]  /*c61d0*/  STS.128 [R0+0x180], R216 ;  /* 0x000180d800007388 */ /* 0x000fe20000000c00 */
[----:B------:R-:W-:-:S02]  /*c61e0*/  LOP3.LUT R128, R2, 0x20, RZ, 0x3c, !PT ;  /* 0x0000002002807812 */ /* 0x000fc400078e3cff */
[C---:B------:R-:W-:Y:S02]  /*c61f0*/  LOP3.LUT R3, R2.reuse, 0x40, RZ, 0x3c, !PT ;  /* 0x0000004002037812 */ /* 0x040fe400078e3cff */
[----:B------:R-:W-:Y:S01]  /*c6200*/  LOP3.LUT R252, R2, 0x60, RZ, 0x3c, !PT ;  /* 0x0000006002fc7812 */ /* 0x000fe200078e3cff */
[----:B--2---:R-:W-:Y:S01]  /*c6210*/  STS.128 [R0+0x80], R36 ;  /* 0x0000802400007388 */ /* 0x004fe20000000c00 */
[----:B------:R-:W-:-:S06]  /*c6220*/  NOP ;  /* 0x0000000000007918 */ /* 0x000fcc0000000000 */
[----:B------:R-:W1:Y:S04]  /*c6230*/  LDS.128 R40, [R2] ;  /* 0x0000000002287984 */ /* 0x000e680000000c00 */
[----:B------:R-:W2:Y:S04]  /*c6240*/  LDS.128 R48, [R128] ;  /* 0x0000000080307984 */ /* 0x000ea80000000c00 */
[----:B------:R-:W3:Y:S04]  /*c6250*/  LDS.128 R44, [R3] ;  /* 0x00000000032c7984 */ /* 0x000ee80000000c00 */
[----:B-1----:R-:W-:Y:S04]  /*c6260*/  STL.64 [R1+0xa0], R40 ;  /* 0x0000a02801007387 */ /* 0x002fe80000100a00 */
[----:B------:R-:W-:Y:S04]  /*c6270*/  STL.64 [R1+0xa8], R42 ;  /* 0x0000a82a01007387 */ /* 0x000fe80000100a00 */
[----:B------:R-:W1:Y:S01]  /*c6280*/  LDS.128 R40, [R252] ;  /* 0x00000000fc287984 */ /* 0x000e620000000c00 */
[----:B------:R-:W-:Y:S01]  /*c6290*/  IMAD.MOV.U32 R36, RZ, RZ, R84 ;  /* 0x000000ffff247224 */ /* 0x000fe200078e0054 */
[----:B------:R-:W-:Y:S01]  /*c62a0*/  MOV R37, R85 ;  /* 0x0000005500257202 */ /* 0x000fe20000000f00 */
[----:B------:R-:W-:Y:S01]  /*c62b0*/  IMAD.MOV.U32 R38, RZ, RZ, R228 ;  /* 0x000000ffff267224 */ /* 0x000fe200078e00e4 */
[----:B------:R-:W-:Y:S01]  /*c62c0*/  MOV R39, R229 ;  /* 0x000000e500277202 */ /* 0x000fe20000000f00 */
[----:B------:R-:W-:-:S06]  /*c62d0*/  NOP ;  /* 0x0000000000007918 */ /* 0x000fcc0000000000 */
[----:B------:R4:W-:Y:S04]  /*c62e0*/  STS.128 [R0], R36 ;  /* 0x0000002400007388 */ /* 0x0009e80000000c00 */
[----:B--2---:R-:W-:Y:S04]  /*c62f0*/  STL.64 [R1+0xc0], R48 ;  /* 0x0000c03001007387 */ /* 0x004fe80000100a00 */
[----:B------:R-:W-:Y:S04]  /*c6300*/  STL.64 [R1+0xc8], R50 ;  /* 0x0000c83201007387 */ /* 0x000fe80000100a00 */
[----:B---3--:R-:W-:Y:S01]  /*c6310*/  STL.64 [R1+0xe0], R44 ;  /* 0x0000e02c01007387 */ /* 0x008fe20000100a00 */
[----:B----4-:R-:W-:Y:S01]  /*c6320*/  IMAD.MOV.U32 R36, RZ, RZ, R236 ;  /* 0x000000ffff247224 */ /* 0x010fe200078e00ec */
[----:B------:R-:W-:Y:S01]  /*c6330*/  MOV R37, R237 ;  /* 0x000000ed00257202 */ /* 0x000fe20000000f00 */
[----:B------:R-:W-:Y:S01]  /*c6340*/  IMAD.MOV.U32 R38, RZ, RZ, R76 ;  /* 0x000000ffff267224 */ /* 0x000fe200078e004c */
[----:B------:R-:W-:Y:S01]  /*c6350*/  MOV R39, R77 ;  /* 0x0000004d00277202 */ /* 0x000fe20000000f00 */
[----:B------:R-:W-:Y:S04]  /*c6360*/  STL.64 [R1+0xe8], R46 ;  /* 0x0000e82e01007387 */ /* 0x000fe80000100a00 */
[----:B------:R2:W-:Y:S04]  /*c6370*/  STS.128 [R0+0x100], R36 ;  /* 0x0001002400007388 */ /* 0x0005e80000000c00 */
[----:B-1----:R-:W-:Y:S04]  /*c6380*/  STL.64 [R1+0xf0], R40 ;  /* 0x0000f02801007387 */ /* 0x002fe80000100a00 */
[----:B------:R-:W-:Y:S04]  /*c6390*/  STL.64 [R1+0xf8], R42 ;  /* 0x0000f82a01007387 */ /* 0x000fe80000100a00 */
[----:B--2---:R-:W2:Y:S04]  /*c63a0*/  LDL.LU R36, [R1+0x230] ;  /* 0x0002300001247983 */ /* 0x004ea80000300800 */
[----:B------:R-:W2:Y:S04]  /*c63b0*/  LDL.LU R37, [R1+0x234] ;  /* 0x0002340001257983 */ /* 0x000ea80000300800 */
[----:B------:R-:W2:Y:S04]  /*c63c0*/  LDL.LU R38, [R1+0x220] ;  /* 0x0002200001267983 */ /* 0x000ea80000300800 */
[----:B------:R-:W2:Y:S01]  /*c63d0*/  LDL.LU R39, [R1+0x224] ;  /* 0x0002240001277983 */ /* 0x000ea20000300800 */
[----:B------:R-:W-:Y:S01]  /*c63e0*/  IMAD.MOV.U32 R228, RZ, RZ, R86 ;  /* 0x000000ffffe47224 */ /* 0x000fe200078e0056 */
[----:B------:R-:W-:Y:S01]  /*c63f0*/  MOV R229, R87 ;  /* 0x0000005700e57202 */ /* 0x000fe20000000f00 */
[----:B------:R-:W-:Y:S01]  /*c6400*/  IMAD.MOV.U32 R76, RZ, RZ, R238 ;  /* 0x000000ffff4c7224 */ /* 0x000fe200078e00ee */
[----:B------:R-:W-:-:S03]  /*c6410*/  MOV R77, R239 ;  /* 0x000000ef004d7202 */ /* 0x000fc60000000f00 */
[----:B------:R-:W-:Y:S04]  /*c6420*/  STS.128 [R0+0x80], R228 ;  /* 0x000080e400007388 */ /* 0x000fe80000000c00 */
[----:B------:R-:W-:Y:S01]  /*c6430*/  STS.128 [R0+0x180], R76 ;  /* 0x0001804c00007388 */ /* 0x000fe20000000c00 */
[----:B------:R-:W-:-:S06]  /*c6440*/  NOP ;  /* 0x0000000000007918 */ /* 0x000fcc0000000000 */
[----:B------:R-:W1:Y:S04]  /*c6450*/  LDS.128 R40, [R2] ;  /* 0x0000000002287984 */ /* 0x000e680000000c00 */
[----:B------:R-:W3:Y:S04]  /*c6460*/  LDS.128 R48, [R128] ;  /* 0x0000000080307984 */ /* 0x000ee80000000c00 */
[----:B------:R-:W4:Y:S04]  /*c6470*/  LDS.128 R44, [R3] ;  /* 0x00000000032c7984 */ /* 0x000f280000000c00 */
[----:B-1----:R-:W-:Y:S04]  /*c6480*/  STL.64 [R1+0x80], R40 ;  /* 0x0000802801007387 */ /* 0x002fe80000100a00 */
[----:B------:R-:W-:Y:S04]  /*c6490*/  STL.64 [R1+0x88], R42 ;  /* 0x0000882a01007387 */ /* 0x000fe80000100a00 */
[----:B------:R-:W1:Y:S01]  /*c64a0*/  LDS.128 R40, [R252] ;  /* 0x00000000fc287984 */ /* 0x000e620000000c00 */
[----:B------:R-:W-:-:S06]  /*c64b0*/  NOP ;  /* 0x0000000000007918 */ /* 0x000fcc0000000000 */
[----:B---3--:R-:W-:Y:S04]  /*c64c0*/  STL.64 [R1+0x70], R48 ;  /* 0x0000703001007387 */ /* 0x008fe80000100a00 */
[----:B------:R-:W-:Y:S04]  /*c64d0*/  STL.64 [R1+0x78], R50 ;  /* 0x0000783201007387 */ /* 0x000fe80000100a00 */
[----:B----4-:R-:W-:Y:S04]  /*c64e0*/  STL.64 [R1+0xb0], R44 ;  /* 0x0000b02c01007387 */ /* 0x010fe80000100a00 */
[----:B------:R-:W-:Y:S04]  /*c64f0*/  STL.64 [R1+0xb8], R46 ;  /* 0x0000b82e01007387 */ /* 0x000fe80000100a00 */
[----:B-1----:R-:W-:Y:S04]  /*c6500*/  STL.64 [R1+0xd0], R40 ;  /* 0x0000d02801007387 */ /* 0x002fe80000100a00 */
[----:B------:R-:W-:Y:S04]  /*c6510*/  STL.64 [R1+0xd8], R42 ;  /* 0x0000d82a01007387 */ /* 0x000fe80000100a00 */
[----:B--2---:R1:W-:Y:S04]  /*c6520*/  STS.128 [R0], R36 ;  /* 0x0000002400007388 */ /* 0x0043e80000000c00 */
[----:B-1----:R-:W2:Y:S04]  /*c6530*/  LDL.LU R36, [R1+0x238] ;  /* 0x0002380001247983 */ /* 0x002ea80000300800 */
        /* <DEDUP_REMOVED lines=11> */
[----:B--2---:R1:W-:Y:S04]  /*c65f0*/  STS.128 [R0+0x80], R36 ;  /* 0x0000802400007388 */ /* 0x0043e80000000c00 */
[----:B-1----:R-:W2:Y:S04]  /*c6600*/  LDL.LU R36, [R1+0x7b0] ;  /* 0x0007b00001247983 */ /* 0x002ea80000300800 */
[----:B------:R-:W2:Y:S04]  /*c6610*/  LDL.LU R37, [R1+0x7b4] ;  /* 0x0007b40001257983 */ /* 0x000ea80000300800 */
[----:B------:R-:W2:Y:S04]  /*c6620*/  LDL.LU R38, [R1+0x7a0] ;  /* 0x0007a00001267983 */ /* 0x000ea80000300800 */
[----:B------:R-:W2:Y:S04]  /*c6630*/  LDL.LU R39, [R1+0x7a4] ;  /* 0x0007a40001277983 */ /* 0x000ea80000300800 */
[----:B---3--:R-:W-:Y:S04]  /*c6640*/  STS.128 [R0+0x100], R40 ;  /* 0x0001002800007388 */ /* 0x008fe80000000c00 */
[----:B----4-:R-:W-:Y:S01]  /*c6650*/  STS.128 [R0+0x180], R44 ;  /* 0x0001802c00007388 */ /* 0x010fe20000000c00 */
        /* <DEDUP_REMOVED lines=23> */
[----:B--2---:R1:W-:Y:S04]  /*c67d0*/  STS.128 [R0+0x80], R36 ;  /* 0x0000802400007388 */ /* 0x0043e80000000c00 */
[----:B-1----:R-:W2:Y:S04]  /*c67e0*/  LDL.LU R36, [R1+0x6f8] ;  /* 0x0006f80001247983 */ /* 0x002ea80000300800 */
[----:B------:R-:W2:Y:S04]  /*c67f0*/  LDL.LU R37, [R1+0x6fc] ;  /* 0x0006fc0001257983 */ /* 0x000ea80000300800 */
[----:B------:R-:W2:Y:S04]  /*c6800*/  LDL.LU R38, [R1+0x6e8] ;  /* 0x0006e80001267983 */ /* 0x000ea80000300800 */
[----:B------:R-:W2:Y:S04]  /*c6810*/  LDL.LU R39, [R1+0x6ec] ;  /* 0x0006ec0001277983 */ /* 0x000ea80000300800 */
[----:B---3--:R-:W-:Y:S04]  /*c6820*/  STS.128 [R0+0x100], R40 ;  /* 0x0001002800007388 */ /* 0x008fe80000000c00 */
[----:B--2---:R1:W-:Y:S01]  /*c6830*/  STS.128 [R0+0x180], R36 ;  /* 0x0001802400007388 */ /* 0x0043e20000000c00 */
[----:B------:R-:W-:-:S06]  /*c6840*/  NOP ;  /* 0x0000000000007918 */ /* 0x000fcc0000000000 */
[----:B------:R-:W2:Y:S04]  /*c6850*/  LDS.128 R40, [R2] ;  /* 0x0000000002287984 */ /* 0x000ea80000000c00 */
[----:B------:R-:W3:Y:S04]  /*c6860*/  LDS.128 R48, [R128] ;  /* 0x0000000080307984 */ /* 0x000ee80000000c00 */
[----:B------:R-:W3:Y:S04]  /*c6870*/  LDS.128 R44, [R3] ;  /* 0x00000000032c7984 */ /* 0x000ee80000000c00 */
[----:B-1----:R-:W4:Y:S04]  /*c6880*/  LDL.LU R36, [R1+0x60] ;  /* 0x0000600001247983 */ /* 0x002f280000300800 */
[----:B------:R-:W4:Y:S04]  /*c6890*/  LDL.LU R37, [R1+0x64] ;  /* 0x0000640001257983 */ /* 0x000f280000300800 */
[----:B------:R-:W4:Y:S04]  /*c68a0*/  LDL.LU R38, [R1+0x50] ;  /* 0x0000500001267983 */ /* 0x000f280000300800 */
[----:B------:R-:W4:Y:S04]  /*c68b0*/  LDL.LU R39, [R1+0x54] ;  /* 0x0000540001277983 */ /* 0x000f280000300800 */
[----:B--2---:R-:W-:Y:S04]  /*c68c0*/  STL.64 [R1+0x100], R40 ;  /* 0x0001002801007387 */ /* 0x004fe80000100a00 */
[----:B------:R-:W-:Y:S04]  /*c68d0*/  STL.64 [R1+0x108], R42 ;  /* 0x0001082a01007387 */ /* 0x000fe80000100a00 */
[----:B------:R-:W1:Y:S01]  /*c68e0*/  LDS.128 R40, [R252] ;  /* 0x00000000fc287984 */ /* 0x000e620000000c00 */
[----:B------:R-:W-:-:S06]  /*c68f0*/  NOP ;  /* 0x0000000000007918 */ /* 0x000fcc0000000000 */
[----:B---3--:R-:W-:Y:S04]  /*c6900*/  STL.64 [R1+0x110], R48 ;  /* 0x0001103001007387 */ /* 0x008fe80000100a00 */
[----:B------:R-:W-:Y:S04]  /*c6910*/  STL.64 [R1+0x118], R50 ;  /* 0x0001183201007387 */ /* 0x000fe80000100a00 */
[----:B------:R-:W-:Y:S04]  /*c6920*/  STL.64 [R1+0x130], R44 ;  /* 0x0001302c01007387 */ /* 0x000fe80000100a00 */
[----:B------:R-:W-:Y:S04]  /*c6930*/  STL.64 [R1+0x138], R46 ;  /* 0x0001382e01007387 */ /* 0x000fe80000100a00 */
[----:B-1----:R-:W-:Y:S04]  /*c6940*/  STL.64 [R1+0x160], R40 ;  /* 0x0001602801007387 */ /* 0x002fe80000100a00 */
[----:B------:R-:W-:Y:S04]  /*c6950*/  STL.64 [R1+0x168], R42 ;  /* 0x0001682a01007387 */ /* 0x000fe80000100a00 */
[----:B----4-:R1:W-:Y:S04]  /*c6960*/  STS.128 [R0], R36 ;  /* 0x0000002400007388 */ /* 0x0103e80000000c00 */
        /* <DEDUP_REMOVED lines=37> */
[----:B------:R-:W2:Y:S01]  /*c6bc0*/  LDL.LU R39, [R1+0x78c] ;  /* 0x00078c0001277983 */ /* 0x000ea20000300800 */
[----:B------:R-:W-:Y:S01]  /*c6bd0*/  IMAD.MOV.U32 R42, RZ, RZ, R244 ;  /* 0x000000ffff2a7224 */ /* 0x000fe200078e00f4 */
[----:B------:R-:W-:-:S02]  /*c6be0*/  MOV R43, R245 ;  /* 0x000000f5002b7202 */ /* 0x000fc40000000f00 */
[----:B------:R-:W3:Y:S04]  /*c6bf0*/  LDL.LU R40, [R1+0x6d0] ;  /* 0x0006d00001287983 */ /* 0x000ee80000300800 */
[----:B------:R-:W3:Y:S04]  /*c6c00*/  LDL.LU R41, [R1+0x6d4] ;  /* 0x0006d40001297983 */ /* 0x000ee80000300800 */
        /* <DEDUP_REMOVED lines=376> */
[----:B---3--:R1:W-:Y:S04]  /*c8390*/  STS.128 [R0+0x100], R40 ;  /* 0x0001002800007388 */ /* 0x0083e80000000c00 */
[----:B-1----:R-:W3:Y:S04]  /*c83a0*/  LDL.LU R40, [R1+0x200] ;  /* 0x0002000001287983 */ /* 0x002ee80000300800 */
[----:B------:R-:W3:Y:S04]  /*c83b0*/  LDL.LU R41, [R1+0x204] ;  /* 0x0002040001297983 */ /* 0x000ee80000300800 */
[----:B------:R-:W3:Y:S04]  /*c83c0*/  LDL.LU R42, [R1+0x1f0] ;  /* 0x0001f000012a7983 */ /* 0x000ee80000300800 */
[----:B------:R-:W3:Y:S04]  /*c83d0*/  LDL.LU R43, [R1+0x1f4] ;  /* 0x0001f400012b7983 */ /* 0x000ee80000300800 */
[----:B--2---:R-:W-:Y:S04]  /*c83e0*/  STS.128 [R0+0x80], R36 ;  /* 0x0000802400007388 */ /* 0x004fe80000000c00 */
[----:B----4-:R-:W-:Y:S01]  /*c83f0*/  STS.128 [R0+0x180], R44 ;  /* 0x0001802c00007388 */ /* 0x010fe20000000c00 */
[----:B------:R-:W-:-:S06]  /*c8400*/  NOP ;  /* 0x0000000000007918 */ /* 0x000fcc0000000000 */
[----:B------:R-:W1:Y:S04]  /*c8410*/  LDS.128 R36, [R2] ;  /* 0x0000000002247984 */ /* 0x000e680000000c00 */
[----:B------:R-:W2:Y:S04]  /*c8420*/  LDS.128 R48, [R128] ;  /* 0x0000000080307984 */ /* 0x000ea80000000c00 */
[----:B------:R-:W-:Y:S04]  /*c8430*/  LDS.128 R44, [R3] ;  /* 0x00000000032c7984 */ /* 0x000fe80000000c00 */
[----:B-1----:R-:W-:Y:S04]  /*c8440*/  STL.64 [R1+0x520], R36 ;  /* 0x0005202401007387 */ /* 0x002fe80000100a00 */
[----:B------:R-:W-:Y:S04]  /*c8450*/  STL.64 [R1+0x528], R38 ;  /* 0x0005282601007387 */ /* 0x000fe80000100a00 */
[----:B------:R-:W1:Y:S01]  /*c8460*/  LDS.128 R36, [R252] ;  /* 0x00000000fc247984 */ /* 0x000e620000000c00 */
[----:B------:R-:W-:-:S06]  /*c8470*/  NOP ;  /* 0x0000000000007918 */ /* 0x000fcc0000000000 */
[----:B--2---:R-:W-:Y:S04]  /*c8480*/  STL.64 [R1+0x40], R48 ;  /* 0x0000403001007387 */ /* 0x004fe80000100a00 */
[----:B------:R-:W-:Y:S04]  /*c8490*/  STL.64 [R1+0x48], R50 ;  /* 0x0000483201007387 */ /* 0x000fe80000100a00 */
[----:B-1----:R-:W-:Y:S04]  /*c84a0*/  STL [R1+0x47ac], R38 ;  /* 0x0047ac2601007387 */ /* 0x002fe80000100800 */
[----:B------:R-:W-:Y:S04]  /*c84b0*/  STL.64 [R1+0x30], R44 ;  /* 0x0000302c01007387 */ /* 0x000fe80000100a00 */
[----:B------:R-:W-:Y:S04]  /*c84c0*/  STL.64 [R1+0x38], R46 ;  /* 0x0000382e01007387 */ /* 0x000fe80000100a00 */
[----:B------:R-:W-:Y:S04]  /*c84d0*/  STL [R1+0x47a8], R39 ;  /* 0x0047a82701007387 */ /* 0x000fe80000100800 */
[----:B---3--:R1:W-:Y:S04]  /*c84e0*/  STS.128 [R0], R40 ;  /* 0x0000002800007388 */ /* 0x0083e80000000c00 */
        /* <DEDUP_REMOVED lines=16> */
[----:B--2---:R-:W-:Y:S04]  /*c85f0*/  STS.128 [R0+0x80], R40 ;  /* 0x0000802800007388 */ /* 0x004fe80000000c00 */
[----:B---3--:R-:W-:Y:S04]  /*c8600*/  STS.128 [R0+0x100], R44 ;  /* 0x0001002c00007388 */ /* 0x008fe80000000c00 */
[----:B----4-:R-:W-:Y:S01]  /*c8610*/  STS.128 [R0+0x180], R60 ;  /* 0x0001803c00007388 */ /* 0x010fe20000000c00 */
[----:B------:R-:W-:-:S06]  /*c8620*/  NOP ;  /* 0x0000000000007918 */ /* 0x000fcc0000000000 */
[----:B------:R-:W1:Y:S04]  /*c8630*/  LDS.128 R52, [R2] ;  /* 0x0000000002347984 */ /* 0x000e680000000c00 */
[----:B------:R-:W2:Y:S04]  /*c8640*/  LDS.128 R48, [R128] ;  /* 0x0000000080307984 */ /* 0x000ea80000000c00 */
[----:B------:R-:W3:Y:S04]  /*c8650*/  LDS.128 R44, [R3] ;  /* 0x00000000032c7984 */ /* 0x000ee80000000c00 */
[----:B------:R-:W4:Y:S01]  /*c8660*/  LDS.128 R40, [R252] ;  /* 0x00000000fc287984 */ /* 0x000f220000000c00 */
[----:B------:R-:W-:-:S06]  /*c8670*/  NOP ;  /* 0x0000000000007918 */ /* 0x000fcc0000000000 */
[----:B------:R1:W-:Y:S04]  /*c8680*/  STS.128 [R0], R56 ;  /* 0x0000003800007388 */ /* 0x0003e80000000c00 */
        /* <DEDUP_REMOVED lines=21> */
[----:B------:R-:W-:Y:S04]  /*c87e0*/  LDS.128 R64, [R128] ;  /* 0x0000000080407984 */ /* 0x000fe80000000c00 */
[----:B------:R-:W-:Y:S04]  /*c87f0*/  LDS.128 R60, [R3] ;  /* 0x00000000033c7984 */ /* 0x000fe80000000c00 */
[----:B------:R-:W-:Y:S01]  /*c8800*/  LDS.128 R56, [R252] ;  /* 0x00000000fc387984 */ /* 0x000fe20000000c00 */
[----:B------:R-:W-:-:S06]  /*c8810*/  NOP ;  /* 0x0000000000007918 */ /* 0x000fcc0000000000 */
[----:B------:R2:W-:Y:S04]  /*c8820*/  STS.128 [R0], R72 ;  /* 0x0000004800007388 */ /* 0x0005e80000000c00 */
[----:B--2---:R-:W2:Y:S04]  /*c8830*/  LDL.LU R72, [R1+0x1e8] ;  /* 0x0001e80001487983 */ /* 0x004ea80000300800 */
        /* <DEDUP_REMOVED lines=12> */
[----:B------:R-:W4:Y:S01]  /*c8900*/  LDL.LU R89, [R1+0xa24] ;  /* 0x000a240001597983 */ /* 0x000f220000300800 */
[----:B------:R-:W-:Y:S01]  /*c8910*/  IMAD.MOV.U32 R90, RZ, RZ, R172 ;  /* 0x000000ffff5a7224 */ /* 0x000fe200078e00ac */
[----:B------:R-:W-:-:S02]  /*c8920*/  MOV R91, R173 ;  /* 0x000000ad005b7202 */ /* 0x000fc40000000f00 */
[----:B------:R-:W4:Y:S04]  /*c8930*/  LDL.LU R172, [R1+0xa28] ;  /* 0x000a280001ac7983 */ /* 0x000f280000300800 */
[----:B------:R-:W4:Y:S04]  /*c8940*/  LDL.LU R173, [R1+0xa2c] ;  /* 0x000a2c0001ad7983 */ /* 0x000f280000300800 */
[----:B--2---:R-:W-:Y:S04]  /*c8950*/  STS.128 [R0+0x80], R72 ;  /* 0x0000804800007388 */ /* 0x004fe80000000c00 */
[----:B---3--:R-:W-:Y:S04]  /*c8960*/  STS.128 [R0+0x100], R76 ;  /* 0x0001004c00007388 */ /* 0x008fe80000000c00 */
[----:B----4-:R-:W-:Y:S01]  /*c8970*/  STS.128 [R0+0x180], R92 ;  /* 0x0001805c00007388 */ /* 0x010fe20000000c00 */
[----:B------:R-:W-:-:S06]  /*c8980*/  NOP ;  /* 0x0000000000007918 */ /* 0x000fcc0000000000 */
[----:B------:R-:W2:Y:S04]  /*c8990*/  LDS.128 R84, [R2] ;  /* 0x0000000002547984 */ /* 0x000ea80000000c00 */
[----:B------:R-:W3:Y:S04]  /*c89a0*/  LDS.128 R80, [R128] ;  /* 0x0000000080507984 */ /* 0x000ee80000000c00 */
[----:B------:R-:W4:Y:S04]  /*c89b0*/  LDS.128 R76, [R3] ;  /* 0x00000000034c7984 */ /* 0x000f280000000c00 */
[----:B------:R-:W1:Y:S01]  /*c89c0*/  LDS.128 R72, [R252] ;  /* 0x00000000fc487984 */ /* 0x000e620000000c00 */
        /* <DEDUP_REMOVED lines=14> */
[----:B------:R-:W-:Y:S04]  /*c8ab0*/  STS.128 [R0+0x80], R172 ;  /* 0x000080ac00007388 */ /* 0x000fe80000000c00 */
[----:B--2---:R-:W-:Y:S04]  /*c8ac0*/  STS.128 [R0+0x100], R88 ;  /* 0x0001005800007388 */ /* 0x004fe80000000c00 */
[----:B---3--:R-:W-:Y:S01]  /*c8ad0*/  STS.128 [R0+0x180], R108 ;  /* 0x0001806c00007388 */ /* 0x008fe20000000c00 */
[----:B------:R-:W-:-:S06]  /*c8ae0*/  NOP ;  /* 0x0000000000007918 */ /* 0x000fcc0000000000 */
[----:B------:R-:W2:Y:S04]  /*c8af0*/  LDS.128 R100, [R2] ;  /* 0x0000000002647984 */ /* 0x000ea80000000c00 */
[----:B------:R-:W-:Y:S04]  /*c8b00*/  LDS.128 R96, [R128] ;  /* 0x0000000080607984 */ /* 0x000fe80000000c00 */
[----:B------:R-:W-:Y:S04]  /*c8b10*/  LDS.128 R92, [R3] ;  /* 0x00000000035c7984 */ /* 0x000fe80000000c00 */
[----:B------:R-:W-:Y:S01]  /*c8b20*/  LDS.128 R88, [R252] ;  /* 0x00000000fc587984 */ /* 0x000fe20000000c00 */
[----:B------:R-:W-:-:S06]  /*c8b30*/  NOP ;  /* 0x0000000000007918 */ /* 0x000fcc0000000000 */
[----:B----4-:R3:W-:Y:S04]  /*c8b40*/  STS.128 [R0], R104 ;  /* 0x0000006800007388 */ /* 0x0107e80000000c00 */
[----:B---3--:R-:W3:Y:S04]  /*c8b50*/  LDL.LU R104, [R1+0x1c8] ;  /* 0x0001c80001687983 */ /* 0x008ee80000300800 */
        /* <DEDUP_REMOVED lines=14> */
[----:B------:R-:W-:Y:S01]  /*c8c40*/  MOV R123, R181 ;  /* 0x000000b5007b7202 */ /* 0x000fe20000000f00 */
[----:B---3--:R-:W-:Y:S04]  /*c8c50*/  STS.128 [R0+0x80], R104 ;  /* 0x0000806800007388 */ /* 0x008fe80000000c00 */
[----:B----4-:R-:W-:Y:S04]  /*c8c60*/  STS.128 [R0+0x100], R108 ;  /* 0x0001006c00007388 */ /* 0x010fe80000000c00 */
[----:B--2---:R-:W-:Y:S01]  /*c8c70*/  STS.128 [R0+0x180], R124 ;  /* 0x0001807c00007388 */ /* 0x004fe20000000c00 */
        /* <DEDUP_REMOVED lines=19> */
[----:B------:R-:W-:Y:S01]  /*c8db0*/  IMAD.MOV.U32 R180, RZ, RZ, R178 ;  /* 0x000000ffffb47224 */ /* 0x000fe200078e00b2 */
[----:B------:R-:W-:-:S05]  /*c8dc0*/  MOV R181, R179 ;  /* 0x000000b300b57202 */ /* 0x000fca0000000f00 */
[----:B------:R-:W-:Y:S04]  /*c8dd0*/  STS.128 [R0+0x80], R180 ;  /* 0x000080b400007388 */ /* 0x000fe80000000c00 */
[----:B--2---:R-:W-:Y:S04]  /*c8de0*/  STS.128 [R0+0x100], R120 ;  /* 0x0001007800007388 */ /* 0x004fe80000000c00 */
[----:B---3--:R2:W-:Y:S01]  /*c8df0*/  STS.128 [R0+0x180], R140 ;  /* 0x0001808c00007388 */ /* 0x0085e20000000c00 */
[----:B------:R-:W-:-:S06]  /*c8e00*/  NOP ;  /* 0x0000000000007918 */ /* 0x000fcc0000000000 */
[----:B------:R-:W3:Y:S04]  /*c8e10*/  LDS.128 R132, [R2] ;  /* 0x0000000002847984 */ /* 0x000ee80000000c00 */
[----:B------:R-:W-:Y:S04]  /*c8e20*/  LDS.128 R128, [R128] ;  /* 0x0000000080807984 */ /* 0x000fe80000000c00 */
[----:B------:R-:W-:Y:S04]  /*c8e30*/  LDS.128 R124, [R3] ;  /* 0x00000000037c7984 */ /* 0x000fe80000000c00 */
[----:B------:R-:W-:Y:S01]  /*c8e40*/  LDS.128 R120, [R252] ;  /* 0x00000000fc787984 */ /* 0x000fe20000000c00 */
[----:B------:R-:W-:-:S06]  /*c8e50*/  NOP ;  /* 0x0000000000007918 */ /* 0x000fcc0000000000 */
[----:B----4-:R4:W-:Y:S01]  /*c8e60*/  STS.128 [R0], R136 ;  /* 0x0000008800007388 */ /* 0x0109e20000000c00 */
[----:B--2---:R-:W-:Y:S01]  /*c8e70*/  IMAD.MOV.U32 R142, RZ, RZ, R248 ;  /* 0x000000ffff8e7224 */ /* 0x004fe200078e00f8 */
[----:B------:R-:W-:Y:S02]  /*c8e80*/  MOV R143, R249 ;  /* 0x000000f9008f7202 */ /* 0x000fe40000000f00 */
[----:B----4-:R-:W2:Y:S04]  /*c8e90*/  LDL.LU R136, [R1+0x1a8] ;  /* 0x0001a80001887983 */ /* 0x010ea80000300800 */
[----:B------:R-:W2:Y:S04]  /*c8ea0*/  LDL.LU R137, [R1+0x1ac] ;  /* 0x0001ac0001897983 */ /* 0x000ea80000300800 */
[----:B------:R-:W2:Y:S04]  /*c8eb0*/  LDL.LU R138, [R1+0x198] ;  /* 0x00019800018a7983 */ /* 0x000ea80000300800 */
[----:B------:R-:W2:Y:S04]  /*c8ec0*/  LDL.LU R139, [R1+0x19c] ;  /* 0x00019c00018b7983 */ /* 0x000ea80000300800 */
[----:B------:R-:W4:Y:S04]  /*c8ed0*/  LDL.LU R140, [R1] ;  /* 0x00000000018c7983 */ /* 0x000f280000300800 */
[----:B------:R-:W4:Y:S04]  /*c8ee0*/  LDL.LU R141, [R1+0x4] ;  /* 0x00000400018d7983 */ /* 0x000f280000300800 */
[----:B------:R-:W3:Y:S04]  /*c8ef0*/  LDL.LU R248, [R1+0x8] ;  /* 0x0000080001f87983 */ /* 0x000ee80000300800 */
[----:B------:R-:W3:Y:S01]  /*c8f00*/  LDL.LU R249, [R1+0xc] ;  /* 0x00000c0001f97983 */ /* 0x000ee20000300800 */
[----:B------:R-:W-:Y:S01]  /*c8f10*/  IMAD.MOV.U32 R152, RZ, RZ, R184 ;  /* 0x000000ffff987224 */ /* 0x000fe200078e00b8 */
[----:B------:R-:W-:Y:S01]  /*c8f20*/  MOV R153, R185 ;  /* 0x000000b900997202 */ /* 0x000fe20000000f00 */
[----:B------:R-:W-:Y:S01]  /*c8f30*/  IMAD.MOV.U32 R154, RZ, RZ, R188 ;  /* 0x000000ffff9a7224 */ /* 0x000fe200078e00bc */
[----:B------:R-:W-:Y:S01]  /*c8f40*/  MOV R155, R189 ;  /* 0x000000bd009b7202 */ /* 0x000fe20000000f00 */
[----:B--2---:R-:W-:Y:S04]  /*c8f50*/  STS.128 [R0+0x80], R136 ;  /* 0x0000808800007388 */ /* 0x004fe80000000c00 */
[----:B----4-:R-:W-:Y:S04]  /*c8f60*/  STS.128 [R0+0x100], R140 ;  /* 0x0001008c00007388 */ /* 0x010fe80000000c00 */
[----:B---3--:R2:W-:Y:S01]  /*c8f70*/  STS.128 [R0+0x180], R248 ;  /* 0x000180f800007388 */ /* 0x0085e20000000c00 */
[----:B------:R-:W-:-:S06]  /*c8f80*/  NOP ;  /* 0x0000000000007918 */ /* 0x000fcc0000000000 */
[----:B------:R-:W3:Y:S04]  /*c8f90*/  LDS.128 R148, [R2] ;  /* 0x0000000002947984 */ /* 0x000ee80000000c00 */
[----:B------:R-:W-:Y:S01]  /*c8fa0*/  LDS.128 R136, [R252] ;  /* 0x00000000fc887984 */ /* 0x000fe20000000c00 */
[C---:B--2---:R-:W-:Y:S02]  /*c8fb0*/  LOP3.LUT R250, R2.reuse, 0x20, RZ, 0x3c, !PT ;  /* 0x0000002002fa7812 */ /* 0x044fe400078e3cff */
[----:B------:R-:W-:-:S03]  /*c8fc0*/  LOP3.LUT R251, R2, 0x40, RZ, 0x3c, !PT ;  /* 0x0000004002fb7812 */ /* 0x000fc600078e3cff */
[----:B------:R-:W2:Y:S04]  /*c8fd0*/  LDS.128 R144, [R250] ;  /* 0x00000000fa907984 */ /* 0x000ea80000000c00 */
        /* <DEDUP_REMOVED lines=19> */
[----:B---3--:R-:W-:Y:S01]  /*c9110*/  STS.128 [R0+0x180], R172 ;  /* 0x000180ac00007388 */ /* 0x008fe20000000c00 */
[----:B------:R-:W-:-:S06]  /*c9120*/  NOP ;  /* 0x0000000000007918 */ /* 0x000fcc0000000000 */
[----:B------:R-:W1:Y:S04]  /*c9130*/  LDS.128 R164, [R2] ;  /* 0x0000000002a47984 */ /* 0x000e680000000c00 */
[----:B------:R-:W-:Y:S04]  /*c9140*/  LDS.128 R160, [R250] ;  /* 0x00000000faa07984 */ /* 0x000fe80000000c00 */
[----:B------:R-:W-:Y:S04]  /*c9150*/  LDS.128 R156, [R251] ;  /* 0x00000000fb9c7984 */ /* 0x000fe80000000c00 */
[----:B------:R-:W-:Y:S01]  /*c9160*/  LDS.128 R152, [R252] ;  /* 0x00000000fc987984 */ /* 0x000fe20000000c00 */
[----:B------:R-:W-:-:S06]  /*c9170*/  NOP ;  /* 0x0000000000007918 */ /* 0x000fcc0000000000 */
[----:B----4-:R2:W-:Y:S04]  /*c9180*/  STS.128 [R0], R168 ;  /* 0x000000a800007388 */ /* 0x0105e80000000c00 */
[----:B--2---:R-:W2:Y:S04]  /*c9190*/  LDL.LU R168, [R1+0x188] ;  /* 0x0001880001a87983 */ /* 0x004ea80000300800 */
[----:B------:R-:W2:Y:S04]  /*c91a0*/  LDL.LU R169, [R1+0x18c] ;  /* 0x00018c0001a97983 */ /* 0x000ea80000300800 */
        /* <DEDUP_REMOVED lines=14> */
[----:B------:R-:W-:Y:S04]  /*c9290*/  STS.128 [R0+0x100], R172 ;  /* 0x000100ac00007388 */ /* 0x000fe80000000c00 */
[----:B------:R-:W-:Y:S01]  /*c92a0*/  STS.128 [R0+0x180], R180 ;  /* 0x000180b400007388 */ /* 0x000fe20000000c00 */
[----:B------:R-:W-:Y:S01]  /*c92b0*/  IMAD.MOV.U32 R196, RZ, RZ, R194 ;  /* 0x000000ffffc47224 */ /* 0x000fe200078e00c2 */
[----:B------:R-:W-:-:S02]  /*c92c0*/  MOV R197, R195 ;  /* 0x000000c300c57202 */ /* 0x000fc40000000f00 */
        /* <DEDUP_REMOVED lines=31> */
[----:B------:R-:W-:Y:S01]  /*c94c0*/  MOV R209, R201 ;  /* 0x000000c900d17202 */ /* 0x000fe20000000f00 */
[----:B------:R-:W-:Y:S01]  /*c94d0*/  IMAD.MOV.U32 R210, RZ, RZ, R204 ;  /* 0x000000ffffd27224 */ /* 0x000fe200078e00cc */
[----:B------:R-:W-:Y:S01]  /*c94e0*/  MOV R211, R205 ;  /* 0x000000cd00d37202 */ /* 0x000fe20000000f00 */
[----:B------:R-:W-:Y:S01]  /*c94f0*/  IMAD.MOV.U32 R204, RZ, RZ, R202 ;  /* 0x000000ffffcc7224 */ /* 0x000fe200078e00ca */
[----:B------:R-:W-:Y:S01]  /*c9500*/  MOV R205, R203 ;  /* 0x000000cb00cd7202 */ /* 0x000fe20000000f00 */
[----:B----4-:R-:W2:Y:S04]  /*c9510*/  LDL.LU R192, [R1+0x738] ;  /* 0x0007380001c07983 */ /* 0x010ea80000300800 */
[----:B------:R-:W2:Y:S04]  /*c9520*/  LDL.LU R193, [R1+0x73c] ;  /* 0x00073c0001c17983 */ /* 0x000ea80000300800 */
[----:B------:R-:W2:Y:S04]  /*c9530*/  LDL.LU R194, [R1+0x728] ;  /* 0x0007280001c27983 */ /* 0x000ea80000300800 */
[----:B------:R-:W2:Y:S04]  /*c9540*/  LDL.LU R195, [R1+0x72c] ;  /* 0x00072c0001c37983 */ /* 0x000ea80000300800 */
        /* <DEDUP_REMOVED lines=21> */
[----:B------:R-:W-:Y:S04]  /*c96a0*/  STS.128 [R0+0x180], R212 ;  /* 0x000180d400007388 */ /* 0x000fe80000000c00 */
[----:B--2---:R-:W-:Y:S01]  /*c96b0*/  STS.128 [R0+0x80], R192 ;  /* 0x000080c000007388 */ /* 0x004fe20000000c00 */
[----:B------:R-:W-:-:S06]  /*c96c0*/  NOP ;  /* 0x0000000000007918 */ /* 0x000fcc0000000000 */
[----:B------:R-:W2:Y:S04]  /*c96d0*/  LDS.128 R196, [R2] ;  /* 0x0000000002c47984 */ /* 0x000ea80000000c00 */
[----:B------:R-:W1:Y:S04]  /*c96e0*/  LDS.128 R192, [R250] ;  /* 0x00000000fac07984 */ /* 0x000e680000000c00 */
[----:B------:R-:W1:Y:S04]  /*c96f0*/  LDS.128 R24, [R251] ;  /* 0x00000000fb187984 */ /* 0x000e680000000c00 */
[----:B------:R-:W1:Y:S01]  /*c9700*/  LDS.128 R20, [R252] ;  /* 0x00000000fc147984 */ /* 0x000e620000000c00 */
[----:B------:R-:W-:-:S06]  /*c9710*/  NOP ;  /* 0x0000000000007918 */ /* 0x000fcc0000000000 */
[----:B------:R-:W-:Y:S04]  /*c9720*/  STS.128 [R0], R208 ;  /* 0x000000d000007388 */ /* 0x000fe80000000c00 */
[----:B------:R-:W-:Y:S04]  /*c9730*/  STS.128 [R0+0x80], R204 ;  /* 0x000080cc00007388 */ /* 0x000fe80000000c00 */
[----:B----4-:R-:W-:Y:S04]  /*c9740*/  STS.128 [R0+0x100], R200 ;  /* 0x000100c800007388 */ /* 0x010fe80000000c00 */
[----:B---3--:R-:W-:Y:S01]  /*c9750*/  STS.128 [R0+0x180], R220 ;  /* 0x000180dc00007388 */ /* 0x008fe20000000c00 */
[----:B------:R-:W-:-:S06]  /*c9760*/  NOP ;  /* 0x0000000000007918 */ /* 0x000fcc0000000000 */
[----:B------:R-:W3:Y:S04]  /*c9770*/  LDS.128 R212, [R2] ;  /* 0x0000000002d47984 */ /* 0x000ee80000000c00 */
[----:B------:R-:W-:Y:S04]  /*c9780*/  LDS.128 R208, [R250] ;  /* 0x00000000fad07984 */ /* 0x000fe80000000c00 */
[----:B------:R-:W-:Y:S04]  /*c9790*/  LDS.128 R204, [R251] ;  /* 0x00000000fbcc7984 */ /* 0x000fe80000000c00 */
[----:B------:R-:W-:Y:S01]  /*c97a0*/  LDS.128 R200, [R252] ;  /* 0x00000000fcc87984 */ /* 0x000fe20000000c00 */
[----:B------:R-:W-:-:S06]  /*c97b0*/  NOP ;  /* 0x0000000000007918 */ /* 0x000fcc0000000000 */
[----:B------:R4:W-:Y:S04]  /*c97c0*/  STS.128 [R0], R216 ;  /* 0x000000d800007388 */ /* 0x0009e80000000c00 */
[----:B----4-:R-:W4:Y:S04]  /*c97d0*/  LDL.LU R216, [R1+0x718] ;  /* 0x0007180001d87983 */ /* 0x010f280000300800 */
        /* <DEDUP_REMOVED lines=17> */
[----:B----4-:R-:W-:Y:S01]  /*c98f0*/  STS.128 [R0+0x80], R216 ;  /* 0x000080d800007388 */ /* 0x010fe20000000c00 */
[----:B------:R-:W-:-:S06]  /*c9900*/  NOP ;  /* 0x0000000000007918 */ /* 0x000fcc0000000000 */
[----:B------:R-:W4:Y:S04]  /*c9910*/  LDS.128 R220, [R2] ;  /* 0x0000000002dc7984 */ /* 0x000f280000000c00 */
[----:B------:R-:W1:Y:S04]  /*c9920*/  LDS.128 R216, [R250] ;  /* 0x00000000fad87984 */ /* 0x000e680000000c00 */
[----:B------:R-:W1:Y:S04]  /*c9930*/  LDS.128 R16, [R251] ;  /* 0x00000000fb107984 */ /* 0x000e680000000c00 */
[----:B------:R-:W1:Y:S01]  /*c9940*/  LDS.128 R12, [R252] ;  /* 0x00000000fc0c7984 */ /* 0x000e620000000c00 */
[----:B------:R-:W-:-:S06]  /*c9950*/  NOP ;  /* 0x0000000000007918 */ /* 0x000fcc0000000000 */
[----:B--2---:R2:W-:Y:S04]  /*c9960*/  STS.128 [R0], R224 ;  /* 0x000000e000007388 */ /* 0x0045e80000000c00 */
        /* <DEDUP_REMOVED lines=21> */
[----:B------:R-:W2:Y:S04]  /*c9ac0*/  LDS.128 R224, [R2] ;  /* 0x0000000002e07984 */ /* 0x000ea80000000c00 */
[----:B------:R-:W-:Y:S04]  /*c9ad0*/  LDS.128 R228, [R250] ;  /* 0x00000000fae47984 */ /* 0x000fe80000000c00 */
[----:B------:R-:W-:Y:S04]  /*c9ae0*/  LDS.128 R232, [R251] ;  /* 0x00000000fbe87984 */ /* 0x000fe80000000c00 */
[----:B------:R-:W-:Y:S01]  /*c9af0*/  LDS.128 R236, [R252] ;  /* 0x00000000fcec7984 */ /* 0x000fe20000000c00 */
[----:B------:R-:W-:-:S06]  /*c9b00*/  NOP ;  /* 0x0000000000007918 */ /* 0x000fcc0000000000 */
[----:B------:R3:W-:Y:S04]  /*c9b10*/  STS.128 [R0], R240 ;  /* 0x000000f000007388 */ /* 0x0007e80000000c00 */
[----:B---3--:R-:W3:Y:S04]  /*c9b20*/  LDL.LU R240, [R1+0xa88] ;  /* 0x000a880001f07983 */ /* 0x008ee80000300800 */
[----:B------:R-:W3:Y:S04]  /*c9b30*/  LDL.LU R241, [R1+0xa8c] ;  /* 0x000a8c0001f17983 */ /* 0x000ee80000300800 */
[----:B------:R-:W3:Y:S04]  /*c9b40*/  LDL.LU R242, [R1+0xa78] ;  /* 0x000a780001f27983 */ /* 0x000ee80000300800 */
[----:B------:R-:W3:Y:S04]  /*c9b50*/  LDL.LU R243, [R1+0xa7c] ;  /* 0x000a7c0001f37983 */ /* 0x000ee80000300800 */
[----:B------:R-:W4:Y:S04]  /*c9b60*/  LDL.LU R39, [R1+0xc64] ;  /* 0x000c640001277983 */ /* 0x000f280000300800 */
[----:B------:R-:W2:Y:S04]  /*c9b70*/  LDL.LU R38, [R1+0x84] ;  /* 0x0000840001267983 */ /* 0x000ea80000300800 */
[----:B------:R-:W2:Y:S01]  /*c9b80*/  LDL.LU R248, [R1+0xc6c] ;  /* 0x000c6c0001f87983 */ /* 0x000ea20000300800 */
[----:B------:R-:W-:Y:S01]  /*c9b90*/  IMAD.MOV.U32 R244, RZ, RZ, R8 ;  /* 0x000000fffff47224 */ /* 0x000fe200078e0008 */
[----:B------:R-:W-:Y:S01]  /*c9ba0*/  MOV R245, R9 ;  /* 0x0000000900f57202 */ /* 0x000fe20000000f00 */
[----:B------:R-:W-:Y:S01]  /*c9bb0*/  IMAD.MOV.U32 R246, RZ, RZ, R4 ;  /* 0x000000fffff67224 */ /* 0x000fe200078e0004 */
[----:B------:R-:W-:Y:S01]  /*c9bc0*/  MOV R247, R5 ;  /* 0x0000000500f77202 */ /* 0x000fe20000000f00 */
[----:B------:R-:W-:-:S04]  /*c9bd0*/  IMAD.MOV.U32 R4, RZ, RZ, R10 ;  /* 0x000000ffff047224 */ /* 0x000fc800078e000a */
[----:B------:R-:W-:Y:S01]  /*c9be0*/  STS.128 [R0+0x100], R244 ;  /* 0x000100f400007388 */ /* 0x000fe20000000c00 */
[----:B------:R-:W-:-:S03]  /*c9bf0*/  MOV R5, R11 ;  /* 0x0000000b00057202 */ /* 0x000fc60000000f00 */
[----:B---3--:R3:W-:Y:S04]  /*c9c00*/  STS.128 [R0+0x80], R240 ;  /* 0x000080f000007388 */ /* 0x0087e80000000c00 */
[----:B---3--:R-:W3:Y:S04]  /*c9c10*/  LDL.LU R240, [R1+0xa0] ;  /* 0x0000a00001f07983 */ /* 0x008ee80000300800 */
[----:B------:R-:W3:Y:S04]  /*c9c20*/  LDL.LU R241, [R1+0x80] ;  /* 0x0000800001f17983 */ /* 0x000ee80000300800 */
[----:B------:R-:W3:Y:S04]  /*c9c30*/  LDL.LU R242, [R1+0x43ac] ;  /* 0x0043ac0001f27983 */ /* 0x000ee80000300800 */
[----:B------:R-:W3:Y:S04]  /*c9c40*/  LDL.LU R243, [R1+0xa4] ;  /* 0x0000a40001f37983 */ /* 0x000ee80000300800 */
[----:B------:R-:W3:Y:S04]  /*c9c50*/  LDL.LU R246, [R1+0xc0] ;  /* 0x0000c00001f67983 */ /* 0x000ee80000300800 */
[----:B------:R-:W3:Y:S04]  /*c9c60*/  LDL.LU R247, [R1+0x70] ;  /* 0x0000700001f77983 */ /* 0x000ee80000300800 */
[----:B------:R-:W3:Y:S01]  /*c9c70*/  LDL.LU R10, [R1+0x43b0] ;  /* 0x0043b000010a7983 */ /* 0x000ee20000300800 */
[----:B------:R-:W-:-:S03]  /*c9c80*/  ISETP.GE.AND P0, PT, R249, c[0x0][0x178], PT ;  /* 0x00005e00f9007a0c */ /* 0x000fc60003f06270 */
[----:B------:R1:W-:Y:S01]  /*c9c90*/  STS.128 [R0+0x180], R4 ;  /* 0x0001800400007388 */ /* 0x0003e20000000c00 */
[C---:B----4-:R-:W-:Y:S01]  /*c9ca0*/  ISETP.LT.AND P0, PT, R39.reuse, c[0x0][0x17c], !P0 ;  /* 0x00005f0027007a0c */ /* 0x050fe20004701270 */
[----:B------:R-:W-:Y:S02]  /*c9cb0*/  IMAD R3, R39, c[0x0][0x198], RZ ;  /* 0x0000660027037a24 */ /* 0x000fe400078e02ff */
[----:B-1----:R-:W-:-:S05]  /*c9cc0*/  IMAD R0, R249, c[0x0][0x194], RZ ;  /* 0x00006500f9007a24 */ /* 0x002fca00078e02ff */
[----:B------:R-:W-:-:S04]  /*c9cd0*/  LEA R4, P1, R0, c[0x0][0x170], 0x2 ;  /* 0x00005c0000047a11 */ /* 0x000fc800078210ff */
[----:B------:R-:W-:-:S05]  /*c9ce0*/  LEA.HI.X.SX32 R5, R0, c[0x0][0x174], 0x2, P1 ;  /* 0x00005d0000057a11 */ /* 0x000fca00008f16ff */
[----:B------:R-:W-:Y:S01]  /*c9cf0*/  IMAD.WIDE R6, R3, 0x4, R4 ;  /* 0x0000000403067825 */ /* 0x000fe200078e0204 */
[----:B------:R-:W-:-:S06]  /*c9d00*/  NOP ;  /* 0x0000000000007918 */ /* 0x000fcc0000000000 */
[C---:B--2---:R-:W-:Y:S01]  /*c9d10*/  IMAD R0, R248.reuse, c[0x0][0x194], RZ ;  /* 0x00006500f8007a24 */ /* 0x044fe200078e02ff */
[----:B---3--:R1:W-:Y:S01]  /*c9d20*/  @P0 STG.E [R6.64], R240 ;  /* 0x000000f006000986 */ /* 0x0083e2000c101908 */
[----:B------:R-:W-:-:S04]  /*c9d30*/  ISETP.GE.AND P0, PT, R248, c[0x0][0x178], PT ;  /* 0x00005e00f8007a0c */ /* 0x000fc80003f06270 */
[----:B------:R-:W-:Y:S01]  /*c9d40*/  ISETP.LT.AND P0, PT, R39, c[0x0][0x17c], !P0 ;  /* 0x00005f0027007a0c */ /* 0x000fe20004701270 */
[----:B-1----:R-:W2:Y:S04]  /*c9d50*/  LDL.LU R240, [R1+0xc4] ;  /* 0x0000c40001f07983 */ /* 0x002ea80000300800 */
[----:B------:R-:W3:Y:S04]  /*c9d60*/  LDL.LU R39, [R1+0x74] ;  /* 0x0000740001277983 */ /* 0x000ee80000300800 */
[----:B------:R-:W4:Y:S01]  /*c9d70*/  LDL.LU R244, [R1+0x43b4] ;  /* 0x0043b40001f47983 */ /* 0x000f220000300800 */
[----:B------:R-:W-:-:S03]  /*c9d80*/  LEA R6, P1, R0, c[0x0][0x170], 0x2 ;  /* 0x00005c0000067a11 */ /* 0x000fc600078210ff */
[----:B------:R-:W2:Y:S01]  /*c9d90*/  LDL.LU R11, [R1+0x43b8] ;  /* 0x0043b800010b7983 */ /* 0x000ea20000300800 */
[----:B------:R-:W-:-:S05]  /*c9da0*/  LEA.HI.X.SX32 R7, R0, c[0x0][0x174], 0x2, P1 ;  /* 0x00005d0000077a11 */ /* 0x000fca00008f16ff */
[----:B------:R-:W-:-:S05]  /*c9db0*/  IMAD.WIDE R8, R3, 0x4, R6 ;  /* 0x0000000403087825 */ /* 0x000fca00078e0206 */
[----:B------:R1:W-:Y:S01]  /*c9dc0*/  @P0 STG.E [R8.64], R241 ;  /* 0x000000f108000986 */ /* 0x0003e2000c101908 */
[----:B------:R-:W-:-:S04]  /*c9dd0*/  ISETP.GE.AND P0, PT, R242, c[0x0][0x17c], PT ;  /* 0x00005f00f2007a0c */ /* 0x000fc80003f06270 */
[----:B------:R-:W-:Y:S02]  /*c9de0*/  ISETP.LT.AND P1, PT, R249, c[0x0][0x178], !P0 ;  /* 0x00005e00f9007a0c */ /* 0x000fe40004721270 */
[----:B------:R-:W-:Y:S02]  /*c9df0*/  IADD3 R0, R3, c[0x0][0x198], RZ ;  /* 0x0000660003007a10 */ /* 0x000fe40007ffe0ff */
[----:B------:R-:W-:-:S03]  /*c9e00*/  ISETP.LT.AND P0, PT, R248, c[0x0][0x178], !P0 ;  /* 0x00005e00f8007a0c */ /* 0x000fc60004701270 */
[C---:B-1----:R-:W-:Y:S01]  /*c9e10*/  IMAD.WIDE R8, R0.reuse, 0x4, R4 ;  /* 0x0000000400087825 */ /* 0x042fe200078e0204 */
[----:B------:R-:W3:Y:S04]  /*c9e20*/  LDL.LU R241, [R1+0xe0] ;  /* 0x0000e00001f17983 */ /* 0x000ee80000300800 */
[----:B------:R-:W3:Y:S04]  /*c9e30*/  LDL.LU R242, [R1+0xb0] ;  /* 0x0000b00001f27983 */ /* 0x000ee80000300800 */
[----:B------:R1:W-:Y:S02]  /*c9e40*/  @P1 STG.E [R8.64], R243 ;  /* 0x000000f308001986 */ /* 0x0003e4000c101908 */
[----:B-1----:R-:W-:-:S05]  /*c9e50*/  IMAD.WIDE R8, R0, 0x4, R6 ;  /* 0x0000000400087825 */ /* 0x002fca00078e0206 */
[----:B------:R1:W-:Y:S01]  /*c9e60*/  @P0 STG.E [R8.64], R38 ;  /* 0x0000002608000986 */ /* 0x0003e2000c101908 */
[----:B------:R-:W-:-:S03]  /*c9e70*/  ISETP.GE.AND P0, PT, R10, c[0x0][0x17c], PT ;  /* 0x00005f000a007a0c */ /* 0x000fc60003f06270 */
[----:B------:R-:W3:Y:S04]  /*c9e80*/  LDL.LU R10, [R1+0x43bc] ;  /* 0x0043bc00010a7983 */ /* 0x000ee80000300800 */
[----:B------:R-:W3:Y:S04]  /*c9e90*/  LDL.LU R243, [R1+0xe4] ;  /* 0x0000e40001f37983 */ /* 0x000ee80000300800 */
[----:B-1----:R-:W3:Y:S01]  /*c9ea0*/  LDL.LU R38, [R1+0xb4] ;  /* 0x0000b40001267983 */ /* 0x002ee20000300800 */
[----:B------:R-:W-:Y:S02]  /*c9eb0*/  ISETP.LT.AND P1, PT, R249, c[0x0][0x178], !P0 ;  /* 0x00005e00f9007a0c */ /* 0x000fe40004721270 */
[----:B------:R-:W-:Y:S01]  /*c9ec0*/  IADD3 R0, R0, c[0x0][0x198], RZ ;  /* 0x0000660000007a10 */ /* 0x000fe20007ffe0ff */
[----:B------:R-:W3:Y:S01]  /*c9ed0*/  LDL.LU R3, [R1+0x43c0] ;  /* 0x0043c00001037983 */ /* 0x000ee20000300800 */
[----:B------:R-:W-:-:S03]  /*c9ee0*/  ISETP.LT.AND P0, PT, R248, c[0x0][0x178], !P0 ;  /* 0x00005e00f8007a0c */ /* 0x000fc60004701270 */
[C---:B------:R-:W-:Y:S01]  /*c9ef0*/  IMAD.WIDE R8, R0.reuse, 0x4, R4 ;  /* 0x0000000400087825 */ /* 0x040fe200078e0204 */
[----:B------:R-:W3:Y:S05]  /*c9f00*/  LDL.LU R245, [R1+0xf0] ;  /* 0x0000f00001f57983 */ /* 0x000eea0000300800 */
[----:B------:R1:W-:Y:S02]  /*c9f10*/  @P1 STG.E [R8.64], R246 ;  /* 0x000000f608001986 */ /* 0x0003e4000c101908 */
[C---:B-1----:R-:W-:Y:S02]  /*c9f20*/  IMAD.WIDE R8, R0.reuse, 0x4, R6 ;  /* 0x0000000400087825 */ /* 0x042fe400078e0206 */
[----:B------:R-:W3:Y:S04]  /*c9f30*/  LDL.LU R246, [R1+0xd0] ;  /* 0x0000d00001f67983 */ /* 0x000ee80000300800 */
[----:B------:R1:W-:Y:S01]  /*c9f40*/  @P0 STG.E [R8.64], R247 ;  /* 0x000000f708000986 */ /* 0x0003e2000c101908 */
[----:B------:R-:W-:-:S05]  /*c9f50*/  IADD3 R0, R0, c[0x0][0x198], RZ ;  /* 0x0000660000007a10 */ /* 0x000fca0007ffe0ff */
[----:B-1----:R-:W-:Y:S01]  /*c9f60*/  IMAD.WIDE R8, R0, 0x4, R4 ;  /* 0x0000000400087825 */ /* 0x002fe200078e0204 */
[----:B----4-:R-:W-:-:S04]  /*c9f70*/  ISETP.GE.AND P0, PT, R244, c[0x0][0x17c], PT ;  /* 0x00005f00f4007a0c */ /* 0x010fc80003f06270 */
[----:B------:R-:W-:Y:S02]  /*c9f80*/  ISETP.LT.AND P1, PT, R249, c[0x0][0x178], !P0 ;  /* 0x00005e00f9007a0c */ /* 0x000fe40004721270 */
[----:B------:R-:W-:-:S11]  /*c9f90*/  ISETP.LT.AND P0, PT, R248, c[0x0][0x178], !P0 ;  /* 0x00005e00f8007a0c */ /* 0x000fd60004701270 */
[----:B--2---:R1:W-:Y:S02]  /*c9fa0*/  @P1 STG.E [R8.64], R240 ;  /* 0x000000f008001986 */ /* 0x0043e4000c101908 */
[----:B-1----:R-:W-:-:S05]  /*c9fb0*/  IMAD.WIDE R8, R0, 0x4, R6 ;  /* 0x0000000400087825 */ /* 0x002fca00078e0206 */
[----:B---3--:R1:W-:Y:S01]  /*c9fc0*/  @P0 STG.E [R8.64], R39 ;  /* 0x0000002708000986 */ /* 0x0083e2000c101908 */
[----:B------:R-:W-:-:S04]  /*c9fd0*/  ISETP.GE.AND P0, PT, R11, c[0x0][0x17c], PT ;  /* 0x00005f000b007a0c */ /* 0x000fc80003f06270 */
[----:B------:R-:W-:Y:S02]  /*c9fe0*/  ISETP.LT.AND P1, PT, R249, c[0x0][0x178], !P0 ;  /* 0x00005e00f9007a0c */ /* 0x000fe40004721270 */
[----:B------:R-:W-:Y:S02]  /*c9ff0*/  IADD3 R0, R0, c[0x0][0x198], RZ ;  /* 0x0000660000007a10 */ /* 0x000fe40007ffe0ff */
[----:B------:R-:W-:-:S03]  /*ca000*/  ISETP.LT.AND P0, PT, R248, c[0x0][0x178], !P0 ;  /* 0x00005e00f8007a0c */ /* 0x000fc60004701270 */
[C---:B-1----:R-:W-:Y:S01]  /*ca010*/  IMAD.WIDE R8, R0.reuse, 0x4, R4 ;  /* 0x0000000400087825 */ /* 0x042fe200078e0204 */
[----:B------:R-:W2:Y:S05]  /*ca020*/  LDL.LU R39, [R1+0xf4] ;  /* 0x0000f40001277983 */ /* 0x000eaa0000300800 */
[----:B------:R1:W-:Y:S02]  /*ca030*/  @P1 STG.E [R8.64], R241 ;  /* 0x000000f108001986 */ /* 0x0003e4000c101908 */
[----:B-1----:R-:W-:-:S05]  /*ca040*/  IMAD.WIDE R8, R0, 0x4, R6 ;  /* 0x0000000400087825 */ /* 0x002fca00078e0206 */
[----:B------:R1:W-:Y:S01]  /*ca050*/  @P0 STG.E [R8.64], R242 ;  /* 0x000000f208000986 */ /* 0x0003e2000c101908 */
[----:B------:R-:W-:-:S04]  /*ca060*/  ISETP.GE.AND P0, PT, R10, c[0x0][0x17c], PT ;  /* 0x00005f000a007a0c */ /* 0x000fc80003f06270 */
[----:B------:R-:W-:Y:S02]  /*ca070*/  ISETP.LT.AND P1, PT, R249, c[0x0][0x178], !P0 ;  /* 0x00005e00f9007a0c */ /* 0x000fe40004721270 */
[----:B------:R-:W-:-:S05]  /*ca080*/  IADD3 R0, R0, c[0x0][0x198], RZ ;  /* 0x0000660000007a10 */ /* 0x000fca0007ffe0ff */
[----:B-1----:R-:W-:Y:S01]  /*ca090*/  IMAD.WIDE R8, R0, 0x4, R4 ;  /* 0x0000000400087825 */ /* 0x002fe200078e0204 */
[----:B------:R-:W3:Y:S05]  /*ca0a0*/  LDL.LU R242, [R1+0xd4] ;  /* 0x0000d40001f27983 */ /* 0x000eea0000300800 */
[----:B------:R1:W-:Y:S04]  /*ca0b0*/  @P1 STG.E [R8.64], R243 ;  /* 0x000000f308001986 */ /* 0x0003e8000c101908 */
[----:B-1----:R-:W4:Y:S04]  /*ca0c0*/  LDL.LU R243, [R1+0x43c4] ;  /* 0x0043c40001f37983 */ /* 0x002f280000300800 */
[----:B------:R-:W2:Y:S04]  /*ca0d0*/  LDL.LU R247, [R1+0xa8] ;  /* 0x0000a80001f77983 */ /* 0x000ea80000300800 */
[----:B------:R-:W2:Y:S01]  /*ca0e0*/  LDL.LU R11, [R1+0x43c8] ;  /* 0x0043c800010b7983 */ /* 0x000ea20000300800 */
[----:B------:R-:W-:Y:S01]  /*ca0f0*/  ISETP.LT.AND P0, PT, R248, c[0x0][0x178], !P0 ;  /* 0x00005e00f8007a0c */ /* 0x000fe20004701270 */
[----:B------:R-:W-:-:S12]  /*ca100*/  IMAD.WIDE R8, R0, 0x4, R6 ;  /* 0x0000000400087825 */ /* 0x000fd800078e0206 */
[----:B------:R1:W-:Y:S04]  /*ca110*/  @P0 STG.E [R8.64], R38 ;  /* 0x0000002608000986 */ /* 0x0003e8000c101908 */
[----:B-1----:R-:W3:Y:S04]  /*ca120*/  LDL.LU R38, [R1+0x88] ;  /* 0x0000880001267983 */ /* 0x002ee80000300800 */
[----:B------:R-:W3:Y:S01]  /*ca130*/  LDL.LU R10, [R1+0x43cc] ;  /* 0x0043cc00010a7983 */ /* 0x000ee20000300800 */
[----:B------:R-:W-:Y:S02]  /*ca140*/  ISETP.GE.AND P0, PT, R3, c[0x0][0x17c], PT ;  /* 0x00005f0003007a0c */ /* 0x000fe40003f06270 */
[----:B------:R-:W-:Y:S01]  /*ca150*/  IADD3 R0, R0, c[0x0][0x198], RZ ;  /* 0x0000660000007a10 */ /* 0x000fe20007ffe0ff */
[----:B------:R-:W3:Y:S01]  /*ca160*/  LDL.LU R240, [R1+0xac] ;  /* 0x0000ac0001f07983 */ /* 0x000ee20000300800 */
[----:B------:R-:W-:-:S02]  /*ca170*/  ISETP.LT.AND P1, PT, R249, c[0x0][0x178], !P0 ;  /* 0x00005e00f9007a0c */ /* 0x000fc40004721270 */
[----:B------:R-:W-:Y:S01]  /*ca180*/  ISETP.LT.AND P0, PT, R248, c[0x0][0x178], !P0 ;  /* 0x00005e00f8007a0c */ /* 0x000fe20004701270 */
[C---:B------:R-:W-:Y:S01]  /*ca190*/  IMAD.WIDE R8, R0.reuse, 0x4, R4 ;  /* 0x0000000400087825 */ /* 0x040fe200078e0204 */
[----:B------:R-:W3:Y:S04]  /*ca1a0*/  LDL.LU R241, [R1+0x8c] ;  /* 0x00008c0001f17983 */ /* 0x000ee80000300800 */
[----:B------:R-:W3:Y:S05]  /*ca1b0*/  LDL.LU R3, [R1+0x43d0] ;  /* 0x0043d00001037983 */ /* 0x000eea0000300800 */
[----:B------:R1:W-:Y:S02]  /*ca1c0*/  @P1 STG.E [R8.64], R245 ;  /* 0x000000f508001986 */ /* 0x0003e4000c101908 */
[----:B-1----:R-:W-:-:S05]  /*ca1d0*/  IMAD.WIDE R8, R0, 0x4, R6 ;  /* 0x0000000400087825 */ /* 0x002fca00078e0206 */
[----:B------:R1:W-:Y:S01]  /*ca1e0*/  @P0 STG.E [R8.64], R246 ;  /* 0x000000f608000986 */ /* 0x0003e2000c101908 */
[----:B------:R-:W-:-:S05]  /*ca1f0*/  IADD3 R0, R0, c[0x0][0x198], RZ ;  /* 0x0000660000007a10 */ /* 0x000fca0007ffe0ff */
[----:B-1----:R-:W-:Y:S01]  /*ca200*/  IMAD.WIDE R8, R0, 0x4, R4 ;  /* 0x0000000400087825 */ /* 0x002fe200078e0204 */
[----:B----4-:R-:W-:Y:S02]  /*ca210*/  ISETP.GE.AND P0, PT, R243, c[0x0][0x17c], PT ;  /* 0x00005f00f3007a0c */ /* 0x010fe40003f06270 */
[----:B------:R-:W4:Y:S02]  /*ca220*/  LDL.LU R243, [R1+0xc8] ;  /* 0x0000c80001f37983 */ /* 0x000f240000300800 */
[----:B------:R-:W-:Y:S02]  /*ca230*/  ISETP.LT.AND P1, PT, R249, c[0x0][0x178], !P0 ;  /* 0x00005e00f9007a0c */ /* 0x000fe40004721270 */
[----:B------:R-:W-:-:S11]  /*ca240*/  ISETP.LT.AND P0, PT, R248, c[0x0][0x178], !P0 ;  /* 0x00005e00f8007a0c */ /* 0x000fd60004701270 */
[----:B--2---:R1:W-:Y:S02]  /*ca250*/  @P1 STG.E [R8.64], R39 ;  /* 0x0000002708001986 */ /* 0x0043e4000c101908 */
[----:B-1----:R-:W-:Y:S02]  /*ca260*/  IMAD.WIDE R8, R0, 0x4, R6 ;  /* 0x0000000400087825 */ /* 0x002fe400078e0206 */
[----:B------:R-:W2:Y:S04]  /*ca270*/  LDL.LU R39, [R1+0x78] ;  /* 0x0000780001277983 */ /* 0x000ea80000300800 */
[----:B---3--:R1:W-:Y:S01]  /*ca280*/  @P0 STG.E [R8.64], R242 ;  /* 0x000000f208000986 */ /* 0x0083e2000c101908 */
[----:B------:R-:W-:-:S04]  /*ca290*/  ISETP.GE.AND P0, PT, R11, c[0x0][0x17c], PT ;  /* 0x00005f000b007a0c */ /* 0x000fc80003f06270 */
[----:B------:R-:W-:Y:S02]  /*ca2a0*/  ISETP.LT.AND P1, PT, R249, c[0x0][0x178], !P0 ;  /* 0x00005e00f9007a0c */ /* 0x000fe40004721270 */
[----:B------:R-:W-:Y:S02]  /*ca2b0*/  IADD3 R0, R0, c[0x0][0x198], RZ ;  /* 0x0000660000007a10 */ /* 0x000fe40007ffe0ff */
[----:B------:R-:W-:-:S03]  /*ca2c0*/  ISETP.LT.AND P0, PT, R248, c[0x0][0x178], !P0 ;  /* 0x00005e00f8007a0c */ /* 0x000fc60004701270 */
[C---:B-1----:R-:W-:Y:S01]  /*ca2d0*/  IMAD.WIDE R8, R0.reuse, 0x4, R4 ;  /* 0x0000000400087825 */ /* 0x042fe200078e0204 */
[----:B------:R-:W3:Y:S05]  /*ca2e0*/  LDL.LU R242, [R1+0xcc] ;  /* 0x0000cc0001f27983 */ /* 0x000eea0000300800 */
[----:B------:R1:W-:Y:S02]  /*ca2f0*/  @P1 STG.E [R8.64], R247 ;  /* 0x000000f708001986 */ /* 0x0003e4000c101908 */
[----:B-1----:R-:W-:-:S05]  /*ca300*/  IMAD.WIDE R8, R0, 0x4, R6 ;  /* 0x0000000400087825 */ /* 0x002fca00078e0206 */
[----:B------:R1:W-:Y:S01]  /*ca310*/  @P0 STG.E [R8.64], R38 ;  /* 0x0000002608000986 */ /* 0x0003e2000c101908 */
[----:B------:R-:W-:-:S03]  /*ca320*/  ISETP.GE.AND P0, PT, R10, c[0x0][0x17c], PT ;  /* 0x00005f000a007a0c */ /* 0x000fc60003f06270 */
[----:B------:R-:W3:Y:S04]  /*ca330*/  LDL.LU R10, [R1+0x43d4] ;  /* 0x0043d400010a7983 */ /* 0x000ee80000300800 */
[----:B-1----:R-:W3:Y:S01]  /*ca340*/  LDL.LU R38, [R1+0x7c] ;  /* 0x00007c0001267983 */ /* 0x002ee20000300800 */
[----:B------:R-:W-:Y:S02]  /*ca350*/  ISETP.LT.AND P1, PT, R249, c[0x0][0x178], !P0 ;  /* 0x00005e00f9007a0c */ /* 0x000fe40004721270 */
[----:B------:R-:W-:Y:S02]  /*ca360*/  IADD3 R0, R0, c[0x0][0x198], RZ ;  /* 0x0000660000007a10 */ /* 0x000fe40007ffe0ff */
[----:B------:R-:W-:-:S03]  /*ca370*/  ISETP.LT.AND P0, PT, R248, c[0x0][0x178], !P0 ;  /* 0x00005e00f8007a0c */ /* 0x000fc60004701270 */
[----:B------:R-:W-:-:S06]  /*ca380*/  IMAD.WIDE R8, R0, 0x4, R4 ;  /* 0x0000000400087825 */ /* 0x000fcc00078e0204 */
[----:B------:R1:W-:Y:S02]  /*ca390*/  @P1 STG.E [R8.64], R240 ;  /* 0x000000f008001986 */ /* 0x0003e4000c101908 */
[C---:B-1----:R-:W-:Y:S02]  /*ca3a0*/  IMAD.WIDE R8, R0.reuse, 0x4, R6 ;  /* 0x0000000400087825 */ /* 0x042fe400078e0206 */
[----:B------:R-:W3:Y:S04]  /*ca3b0*/  LDL.LU R240, [R1+0x43dc] ;  /* 0x0043dc0001f07983 */ /* 0x000ee80000300800 */
[----:B------:R1:W-:Y:S01]  /*ca3c0*/  @P0 STG.E [R8.64], R241 ;  /* 0x000000f108000986 */ /* 0x0003e2000c101908 */
[----:B------:R-:W-:Y:S02]  /*ca3d0*/  ISETP.GE.AND P0, PT, R3, c[0x0][0x17c], PT ;  /* 0x00005f0003007a0c */ /* 0x000fe40003f06270 */
[----:B------:R-:W-:Y:S01]  /*ca3e0*/  IADD3 R0, R0, c[0x0][0x198], RZ ;  /* 0x0000660000007a10 */ /* 0x000fe20007ffe0ff */
[----:B------:R-:W3:Y:S01]  /*ca3f0*/  LDL.LU R3, [R1+0x43d8] ;  /* 0x0043d80001037983 */ /* 0x000ee20000300800 */
[----:B------:R-:W-:-:S02]  /*ca400*/  ISETP.LT.AND P1, PT, R249, c[0x0][0x178], !P0 ;  /* 0x00005e00f9007a0c */ /* 0x000fc40004721270 */
[----:B------:R-:W-:Y:S01]  /*ca410*/  ISETP.LT.AND P0, PT, R248, c[0x0][0x178], !P0 ;  /* 0x00005e00f8007a0c */ /* 0x000fe20004701270 */
[C---:B-1----:R-:W-:Y:S01]  /*ca420*/  IMAD.WIDE R8, R0.reuse, 0x4, R4 ;  /* 0x0000000400087825 */ /* 0x042fe200078e0204 */
[----:B------:R-:W3:Y:S09]  /*ca430*/  LDL.LU R241, [R1+0xe8] ;  /* 0x0000e80001f17983 */ /* 0x000ef20000300800 */
[----:B----4-:R1:W-:Y:S02]  /*ca440*/  @P1 STG.E [R8.64], R243 ;  /* 0x000000f308001986 */ /* 0x0103e4000c101908 */
[C---:B-1----:R-:W-:Y:S01]  /*ca450*/  IMAD.WIDE R8, R0.reuse, 0x4, R6 ;  /* 0x0000000400087825 */ /* 0x042fe200078e0206 */
[----:B------:R-:W-:-:S04]  /*ca460*/  IADD3 R0, R0, c[0x0][0x198], RZ ;  /* 0x0000660000007a10 */ /* 0x000fc80007ffe0ff */
[----:B--2---:R1:W-:Y:S04]  /*ca470*/  @P0 STG.E [R8.64], R39 ;  /* 0x0000002708000986 */ /* 0x0043e8000c101908 */
[----:B-1----:R-:W2:Y:S04]  /*ca480*/  LDL.LU R39, [R1+0x43e4] ;  /* 0x0043e40001277983 */ /* 0x002ea80000300800 */
[----:B------:R-:W4:Y:S01]  /*ca490*/  LDL.LU R11, [R1+0x43e0] ;  /* 0x0043e000010b7983 */ /* 0x000f220000300800 */
[----:B------:R-:W-:Y:S01]  /*ca4a0*/  IMAD.WIDE R8, R0, 0x4, R4 ;  /* 0x0000000400087825 */ /* 0x000fe200078e0204 */
[----:B---3--:R-:W-:-:S02]  /*ca4b0*/  ISETP.GE.AND P0, PT, R10, c[0x0][0x17c], PT ;  /* 0x00005f000a007a0c */ /* 0x008fc40003f06270 */
[----:B------:R-:W3:Y:S02]  /*ca4c0*/  LDL.LU R10, [R1+0x43e8] ;  /* 0x0043e800010a7983 */ /* 0x000ee40000300800 */
[----:B------:R-:W-:Y:S02]  /*ca4d0*/  ISETP.LT.AND P1, PT, R249, c[0x0][0x178], !P0 ;  /* 0x00005e00f9007a0c */ /* 0x000fe40004721270 */
[----:B------:R-:W3:Y:S04]  /*ca4e0*/  LDL.LU R246, [R1+0xb8] ;  /* 0x0000b80001f67983 */ /* 0x000ee80000300800 */
[----:B------:R-:W3:Y:S04]  /*ca4f0*/  LDL.LU R247, [R1+0xec] ;  /* 0x0000ec0001f77983 */ /* 0x000ee80000300800 */
[----:B------:R-:W3:Y:S04]  /*ca500*/  LDL.LU R243, [R1+0xbc] ;  /* 0x0000bc0001f37983 */ /* 0x000ee80000300800 */
[----:B------:R-:W3:Y:S04]  /*ca510*/  LDL.LU R244, [R1+0x43ec] ;  /* 0x0043ec0001f47983 */ /* 0x000ee80000300800 */
[----:B------:R1:W-:Y:S01]  /*ca520*/  @P1 STG.E [R8.64], R242 ;  /* 0x000000f208001986 */ /* 0x0003e2000c101908 */
[----:B------:R-:W-:Y:S01]  /*ca530*/  ISETP.LT.AND P1, PT, R248, c[0x0][0x178], !P0 ;  /* 0x00005e00f8007a0c */ /* 0x000fe20004721270 */
[----:B-1----:R-:W-:-:S12]  /*ca540*/  IMAD.WIDE R8, R0, 0x4, R6 ;  /* 0x0000000400087825 */ /* 0x002fd800078e0206 */
[----:B------:R1:W-:Y:S04]  /*ca550*/  @P1 STG.E [R8.64], R38 ;  /* 0x0000002608001986 */ /* 0x0003e8000c101908 */
[----:B-1----:R-:W3:Y:S01]  /*ca560*/  LDL.LU R38, [R1+0x43f0] ;  /* 0x0043f00001267983 */ /* 0x002ee20000300800 */
[----:B------:R-:W-:Y:S02]  /*ca570*/  ISETP.GE.AND P3, PT, R240, c[0x0][0x17c], PT ;  /* 0x00005f00f0007a0c */ /* 0x000fe40003f66270 */
[----:B------:R-:W-:Y:S01]  /*ca580*/  ISETP.GE.AND P2, PT, R3, c[0x0][0x17c], PT ;  /* 0x00005f0003007a0c */ /* 0x000fe20003f46270 */
[----:B------:R-:W3:Y:S01]  /*ca590*/  LDL.LU R242, [R1+0xfc] ;  /* 0x0000fc0001f27983 */ /* 0x000ee20000300800 */
[----:B------:R-:W-:Y:S02]  /*ca5a0*/  ISETP.LT.AND P6, PT, R249, c[0x0][0x178], !P3 ;  /* 0x00005e00f9007a0c */ /* 0x000fe40005fc1270 */
[----:B------:R-:W-:-:S02]  /*ca5b0*/  IADD3 R3, R0, c[0x0][0x198], RZ ;  /* 0x0000660000037a10 */ /* 0x000fc40007ffe0ff */
[C---:B------:R-:W-:Y:S02]  /*ca5c0*/  ISETP.LT.AND P3, PT, R248.reuse, c[0x0][0x178], !P3 ;  /* 0x00005e00f8007a0c */ /* 0x040fe40005f61270 */
[----:B------:R-:W-:Y:S01]  /*ca5d0*/  ISETP.LT.AND P5, PT, R249, c[0x0][0x178], !P2 ;  /* 0x00005e00f9007a0c */ /* 0x000fe200057a1270 */
[C---:B------:R-:W-:Y:S01]  /*ca5e0*/  IMAD.WIDE R8, R3.reuse, 0x4, R4 ;  /* 0x0000000403087825 */ /* 0x040fe200078e0204 */
[----:B------:R-:W-:Y:S02]  /*ca5f0*/  ISETP.LT.AND P2, PT, R248, c[0x0][0x178], !P2 ;  /* 0x00005e00f8007a0c */ /* 0x000fe40005741270 */
[----:B------:R-:W-:-:S03]  /*ca600*/  IADD3 R0, R3, c[0x0][0x198], RZ ;  /* 0x0000660003007a10 */ /* 0x000fc60007ffe0ff */
[----:B------:R1:W-:Y:S02]  /*ca610*/  @P6 STG.E [R8.64], R241 ;  /* 0x000000f108006986 */ /* 0x0003e4000c101908 */
[----:B-1----:R-:W-:-:S04]  /*ca620*/  IMAD.WIDE R8, R3, 0x4, R6 ;  /* 0x0000000403087825 */ /* 0x002fc800078e0206 */
[----:B------:R-:W-:Y:S01]  /*ca630*/  IMAD.WIDE R240, R0, 0x4, R6 ;  /* 0x0000000400f07825 */ /* 0x000fe200078e0206 */
[----:B----4-:R-:W-:Y:S02]  /*ca640*/  ISETP.GE.AND P0, PT, R11, c[0x0][0x17c], PT ;  /* 0x00005f000b007a0c */ /* 0x010fe40003f06270 */
[----:B--2---:R-:W-:Y:S02]  /*ca650*/  ISETP.GE.AND P4, PT, R39, c[0x0][0x17c], PT ;  /* 0x00005f0027007a0c */ /* 0x004fe40003f86270 */
[----:B------:R-:W2:Y:S01]  /*ca660*/  LDL.LU R39, [R1+0xdc] ;  /* 0x0000dc0001277983 */ /* 0x000ea20000300800 */
[----:B---3--:R-:W-:Y:S01]  /*ca670*/  ISETP.GE.AND P1, PT, R10, c[0x0][0x17c], PT ;  /* 0x00005f000a007a0c */ /* 0x008fe20003f26270 */
[----:B------:R-:W-:Y:S02]  /*ca680*/  IMAD.WIDE R10, R0, 0x4, R4 ;  /* 0x00000004000a7825 */ /* 0x000fe400078e0204 */
[----:B------:R-:W-:Y:S04]  /*ca690*/  @P3 STG.E [R8.64], R246 ;  /* 0x000000f608003986 */ /* 0x000fe8000c101908 */
[----:B------:R-:W-:Y:S04]  /*ca6a0*/  @P5 STG.E [R10.64], R247 ;  /* 0x000000f70a005986 */ /* 0x000fe8000c101908 */
[----:B------:R1:W-:Y:S01]  /*ca6b0*/  @P2 STG.E [R240.64], R243 ;  /* 0x000000f3f0002986 */ /* 0x0003e2000c101908 */
[----:B------:R-:W-:-:S03]  /*ca6c0*/  ISETP.GE.AND P3, PT, R244, c[0x0][0x17c], PT ;  /* 0x00005f00f4007a0c */ /* 0x000fc60003f66270 */
[----:B------:R-:W3:Y:S04]  /*ca6d0*/  LDL.LU R244, [R1+0x120] ;  /* 0x0001200001f47983 */ /* 0x000ee80000300800 */
[----:B-1----:R-:W4:Y:S04]  /*ca6e0*/  LDL.LU R240, [R1+0xf8] ;  /* 0x0000f80001f07983 */ /* 0x002f280000300800 */
[----:B------:R-:W2:Y:S04]  /*ca6f0*/  LDL.LU R241, [R1+0xd8] ;  /* 0x0000d80001f17983 */ /* 0x000ea80000300800 */
[----:B------:R-:W3:Y:S04]  /*ca700*/  LDL.LU R246, [R1+0x43f4] ;  /* 0x0043f40001f67983 */ /* 0x000ee80000300800 */
[----:B------:R-:W3:Y:S04]  /*ca710*/  LDL.LU R245, [R1+0x100] ;  /* 0x0001000001f57983 */ /* 0x000ee80000300800 */
[----:B------:R-:W3:Y:S01]  /*ca720*/  LDL.LU R247, [R1+0x124] ;  /* 0x0001240001f77983 */ /* 0x000ee20000300800 */
[----:B------:R-:W-:-:S03]  /*ca730*/  ISETP.GE.AND P2, PT, R38, c[0x0][0x17c], PT ;  /* 0x00005f0026007a0c */ /* 0x000fc60003f46270 */
[----:B------:R-:W3:Y:S01]  /*ca740*/  LDL.LU R38, [R1+0x43f8] ;  /* 0x0043f80001267983 */ /* 0x000ee20000300800 */
[C---:B------:R-:W-:Y:S02]  /*ca750*/  ISETP.LT.AND P6, PT, R249.reuse, c[0x0][0x178], !P4 ;  /* 0x00005e00f9007a0c */ /* 0x040fe400067c1270 */
[----:B------:R-:W-:Y:S01]  /*ca760*/  ISETP.LT.AND P4, PT, R248, c[0x0][0x178], !P4 ;  /* 0x00005e00f8007a0c */ /* 0x000fe20006781270 */
[----:B------:R-:W3:Y:S01]  /*ca770*/  LDL.LU R243, [R1+0x104] ;  /* 0x0001040001f37983 */ /* 0x000ee20000300800 */
[----:B------:R-:W-:Y:S02]  /*ca780*/  IADD3 R0, R0, c[0x0][0x198], RZ ;  /* 0x0000660000007a10 */ /* 0x000fe40007ffe0ff */
[----:B------:R-:W-:Y:S02]  /*ca790*/  ISETP.LT.AND P5, PT, R249, c[0x0][0x178], !P0 ;  /* 0x00005e00f9007a0c */ /* 0x000fe400047a1270 */
[----:B------:R-:W-:Y:S01]  /*ca7a0*/  ISETP.LT.AND P0, PT, R248, c[0x0][0x178], !P0 ;  /* 0x00005e00f8007a0c */ /* 0x000fe20004701270 */
[C---:B------:R-:W-:Y:S01]  /*ca7b0*/  IMAD.WIDE R8, R0.reuse, 0x4, R4 ;  /* 0x0000000400087825 */ /* 0x040fe200078e0204 */
[----:B------:R-:W-:-:S03]  /*ca7c0*/  IADD3 R3, R0, c[0x0][0x198], RZ ;  /* 0x0000660000037a10 */ /* 0x000fc60007ffe0ff */
[--C-:B------:R-:W-:Y:S01]  /*ca7d0*/  IMAD.WIDE R10, R0, 0x4, R6.reuse ;  /* 0x00000004000a7825 */ /* 0x100fe200078e0206 */
[----:B------:R-:W-:Y:S01]  /*ca7e0*/  IADD3 R0, R3, c[0x0][0x198], RZ ;  /* 0x0000660003007a10 */ /* 0x000fe20007ffe0ff */
[----:B----4-:R1:W-:Y:S01]  /*ca7f0*/  @P6 STG.E [R8.64], R240 ;  /* 0x000000f008006986 */ /* 0x0103e2000c101908 */
[----:B------:R-:W-:Y:S02]  /*ca800*/  ISETP.LT.AND P6, PT, R249, c[0x0][0x178], !P1 ;  /* 0x00005e00f9007a0c */ /* 0x000fe40004fc1270 */
[----:B------:R-:W-:Y:S01]  /*ca810*/  ISETP.LT.AND P1, PT, R248, c[0x0][0x178], !P1 ;  /* 0x00005e00f8007a0c */ /* 0x000fe20004f21270 */
[----:B--2---:R2:W-:Y:S01]  /*ca820*/  @P4 STG.E [R10.64], R241 ;  /* 0x000000f10a004986 */ /* 0x0045e2000c101908 */
[----:B-1----:R-:W-:-:S03]  /*ca830*/  IMAD.WIDE R8, R3, 0x4, R6 ;  /* 0x0000000403087825 */ /* 0x002fc600078e0206 */
[----:B------:R-:W4:Y:S01]  /*ca840*/  LDL.LU R240, [R1+0x43fc] ;  /* 0x0043fc0001f07983 */ /* 0x000f220000300800 */
[----:B--2---:R-:W-:Y:S01]  /*ca850*/  IMAD.WIDE R10, R3, 0x4, R4 ;  /* 0x00000004030a7825 */ /* 0x004fe200078e0204 */
[----:B------:R-:W-:-:S04]  /*ca860*/  IADD3 R3, R0, c[0x0][0x198], RZ ;  /* 0x0000660000037a10 */ /* 0x000fc80007ffe0ff */
[----:B------:R1:W-:Y:S01]  /*ca870*/  @P5 STG.E [R10.64], R242 ;  /* 0x000000f20a005986 */ /* 0x0003e2000c101908 */
[----:B------:R-:W-:-:S03]  /*ca880*/  ISETP.LT.AND P5, PT, R249, c[0x0][0x178], !P3 ;  /* 0x00005e00f9007a0c */ /* 0x000fc60005fa1270 */
[----:B------:R2:W-:Y:S01]  /*ca890*/  @P0 STG.E [R8.64], R39 ;  /* 0x0000002708000986 */ /* 0x0005e2000c101908 */
[----:B---3--:R-:W-:-:S03]  /*ca8a0*/  ISETP.GE.AND P4, PT, R246, c[0x0][0x17c], PT ;  /* 0x00005f00f6007a0c */ /* 0x008fc60003f86270 */
[----:B------:R-:W3:Y:S01]  /*ca8b0*/  LDL.LU R246, [R1+0x110] ;  /* 0x0001100001f67983 */ /* 0x000ee20000300800 */
[----:B-1----:R-:W-:-:S04]  /*ca8c0*/  IMAD.WIDE R10, R0, 0x4, R4 ;  /* 0x00000004000a7825 */ /* 0x002fc800078e0204 */
[----:B--2---:R-:W-:Y:S01]  /*ca8d0*/  IMAD.WIDE R8, R0, 0x4, R6 ;  /* 0x0000000400087825 */ /* 0x004fe200078e0206 */
[----:B------:R-:W-:Y:S01]  /*ca8e0*/  @P6 STG.E [R10.64], R244 ;  /* 0x000000f40a006986 */ /* 0x000fe2000c101908 */
[----:B------:R-:W-:-:S03]  /*ca8f0*/  ISETP.GE.AND P0, PT, R38, c[0x0][0x17c], PT ;  /* 0x00005f0026007a0c */ /* 0x000fc60003f06270 */
[----:B------:R1:W-:Y:S04]  /*ca900*/  @P1 STG.E [R8.64], R245 ;  /* 0x000000f508001986 */ /* 0x0003e8000c101908 */
[----:B------:R-:W2:Y:S04]  /*ca910*/  LDL.LU R39, [R1+0x4400] ;  /* 0x0044000001277983 */ /* 0x000ea80000300800 */
[----:B------:R-:W3:Y:S01]  /*ca920*/  LDL.LU R242, [R1+0x144] ;  /* 0x0001440001f27983 */ /* 0x000ee20000300800 */
[----:B-1----:R-:W-:-:S03]  /*ca930*/  IMAD.WIDE R8, R3, 0x4, R4 ;  /* 0x0000000403087825 */ /* 0x002fc600078e0204 */
[----:B------:R-:W3:Y:S01]  /*ca940*/  LDL.LU R38, [R1+0x114] ;  /* 0x0001140001267983 */ /* 0x000ee20000300800 */
[----:B------:R-:W-:-:S03]  /*ca950*/  IADD3 R0, R3, c[0x0][0x198], RZ ;  /* 0x0000660003007a10 */ /* 0x000fc60007ffe0ff */
[----:B------:R-:W3:Y:S04]  /*ca960*/  LDL.LU R245, [R1+0x4404] ;  /* 0x0044040001f57983 */ /* 0x000ee80000300800 */
[----:B------:R1:W-:Y:S04]  /*ca970*/  @P5 STG.E [R8.64], R247 ;  /* 0x000000f708005986 */ /* 0x0003e8000c101908 */
[----:B------:R-:W3:Y:S04]  /*ca980*/  LDL.LU R244, [R1+0x220] ;  /* 0x0002200001f47983 */ /* 0x000ee80000300800 */
[----:B-1----:R-:W3:Y:S01]  /*ca990*/  LDL.LU R247, [R1+0x130] ;  /* 0x0001300001f77983 */ /* 0x002ee20000300800 */
[----:B------:R-:W-:-:S03]  /*ca9a0*/  IMAD.WIDE R8, R3, 0x4, R6 ;  /* 0x0000000403087825 */ /* 0x000fc600078e0206 */
[----:B------:R-:W3:Y:S01]  /*ca9b0*/  LDL.LU R3, [R1+0x140] ;  /* 0x0001400001037983 */ /* 0x000ee20000300800 */
[C---:B------:R-:W-:Y:S02]  /*ca9c0*/  ISETP.LT.AND P3, PT, R248.reuse, c[0x0][0x178], !P3 ;  /* 0x00005e00f8007a0c */ /* 0x040fe40005f61270 */
[C---:B------:R-:W-:Y:S02]  /*ca9d0*/  ISETP.LT.AND P6, PT, R249.reuse, c[0x0][0x178], !P2 ;  /* 0x00005e00f9007a0c */ /* 0x040fe400057c1270 */
[----:B------:R-:W-:Y:S02]  /*ca9e0*/  ISETP.LT.AND P2, PT, R248, c[0x0][0x178], !P2 ;  /* 0x00005e00f8007a0c */ /* 0x000fe40005741270 */
[----:B------:R-:W-:Y:S01]  /*ca9f0*/  ISETP.LT.AND P5, PT, R249, c[0x0][0x178], !P4 ;  /* 0x00005e00f9007a0c */ /* 0x000fe200067a1270 */
[----:B------:R-:W-:Y:S01]  /*caa00*/  IMAD.WIDE R10, R0, 0x4, R4 ;  /* 0x00000004000a7825 */ /* 0x000fe200078e0204 */
[----:B------:R-:W-:-:S05]  /*caa10*/  ISETP.LT.AND P4, PT, R248, c[0x0][0x178], !P4 ;  /* 0x00005e00f8007a0c */ /* 0x000fca0006781270 */
[----:B------:R1:W-:Y:S04]  /*caa20*/  @P3 STG.E [R8.64], R243 ;  /* 0x000000f308003986 */ /* 0x0003e8000c101908 */
[----:B-1----:R-:W3:Y:S01]  /*caa30*/  LDL.LU R243, [R1+0x224] ;  /* 0x0002240001f37983 */ /* 0x002ee20000300800 */
[----:B----4-:R-:W-:Y:S01]  /*caa40*/  ISETP.GE.AND P1, PT, R240, c[0x0][0x17c], PT ;  /* 0x00005f00f0007a0c */ /* 0x010fe20003f26270 */
[C---:B------:R-:W-:Y:S01]  /*caa50*/  IMAD.WIDE R240, R0.reuse, 0x4, R6 ;  /* 0x0000000400f07825 */ /* 0x040fe200078e0206 */
[----:B------:R-:W-:-:S05]  /*caa60*/  IADD3 R0, R0, c[0x0][0x198], RZ ;  /* 0x0000660000007a10 */ /* 0x000fca0007ffe0ff */
[C---:B------:R-:W-:Y:S01]  /*caa70*/  IMAD.WIDE R8, R0.reuse, 0x4, R4 ;  /* 0x0000000400087825 */ /* 0x040fe200078e0204 */
[----:B--2---:R-:W-:Y:S02]  /*caa80*/  ISETP.GE.AND P3, PT, R39, c[0x0][0x17c], PT ;  /* 0x00005f0027007a0c */ /* 0x004fe40003f66270 */
[----:B------:R-:W2:Y:S04]  /*caa90*/  LDL.LU R39, [R1+0x134] ;  /* 0x0001340001277983 */ /* 0x000ea80000300800 */
[----:B---3--:R1:W-:Y:S04]  /*caaa0*/  @P6 STG.E [R10.64], R3 ;  /* 0x000000030a006986 */ /* 0x0083e8000c101908 */
[----:B------:R3:W-:Y:S04]  /*caab0*/  @P2 STG.E [R240.64], R246 ;  /* 0x000000f6f0002986 */ /* 0x0007e8000c101908 */
[----:B------:R-:W-:Y:S01]  /*caac0*/  @P5 STG.E [R8.64], R242 ;  /* 0x000000f208005986 */ /* 0x000fe2000c101908 */
[----:B-1----:R-:W-:-:S03]  /*caad0*/  IMAD.WIDE R10, R0, 0x4, R6 ;  /* 0x00000004000a7825 */ /* 0x002fc600078e0206 */
[----:B---3--:R-:W3:Y:S04]  /*caae0*/  LDL.LU R241, [R1+0x230] ;  /* 0x0002300001f17983 */ /* 0x008ee80000300800 */
[----:B------:R1:W-:Y:S04]  /*caaf0*/  @P4 STG.E [R10.64], R38 ;  /* 0x000000260a004986 */ /* 0x0003e8000c101908 */
[----:B------:R-:W4:Y:S04]  /*cab00*/  LDL.LU R240, [R1+0x440c] ;  /* 0x00440c0001f07983 */ /* 0x000f280000300800 */
[----:B-1----:R-:W3:Y:S01]  /*cab10*/  LDL.LU R38, [R1+0x4410] ;  /* 0x0044100001267983 */ /* 0x002ee20000300800 */
[----:B------:R-:W-:-:S02]  /*cab20*/  IADD3 R3, R0, c[0x0][0x198], RZ ;  /* 0x0000660000037a10 */ /* 0x000fc40007ffe0ff */
[----:B------:R-:W-:Y:S02]  /*cab30*/  ISETP.GE.AND P2, PT, R245, c[0x0][0x17c], PT ;  /* 0x00005f00f5007a0c */ /* 0x000fe40003f46270 */
[----:B------:R-:W4:Y:S01]  /*cab40*/  LDL.LU R245, [R1+0x160] ;  /* 0x0001600001f57983 */ /* 0x000f220000300800 */
[C---:B------:R-:W-:Y:S01]  /*cab50*/  IMAD.WIDE R10, R3.reuse, 0x4, R4 ;  /* 0x00000004030a7825 */ /* 0x040fe200078e0204 */
[C---:B------:R-:W-:Y:S02]  /*cab60*/  IADD3 R0, R3.reuse, c[0x0][0x198], RZ ;  /* 0x0000660003007a10 */ /* 0x040fe40007ffe0ff */
[----:B------:R-:W4:Y:S01]  /*cab70*/  LDL.LU R246, [R1+0x234] ;  /* 0x0002340001f67983 */ /* 0x000f220000300800 */
[----:B------:R-:W-:-:S03]  /*cab80*/  IMAD.WIDE R8, R3, 0x4, R6 ;  /* 0x0000000403087825 */ /* 0x000fc600078e0206 */
[----:B------:R-:W4:Y:S04]  /*cab90*/  LDL.LU R242, [R1+0x164] ;  /* 0x0001640001f27983 */ /* 0x000f280000300800 */
[----:B------:R-:W4:Y:S01]  /*caba0*/  LDL.LU R3, [R1+0x4408] ;  /* 0x0044080001037983 */ /* 0x000f220000300800 */
[C---:B------:R-:W-:Y:S02]  /*cabb0*/  ISETP.LT.AND P6, PT, R249.reuse, c[0x0][0x178], !P0 ;  /* 0x00005e00f9007a0c */ /* 0x040fe400047c1270 */
[C---:B------:R-:W-:Y:S02]  /*cabc0*/  ISETP.LT.AND P0, PT, R248.reuse, c[0x0][0x178], !P0 ;  /* 0x00005e00f8007a0c */ /* 0x040fe40004701270 */
[----:B------:R-:W-:Y:S02]  /*cabd0*/  ISETP.LT.AND P5, PT, R249, c[0x0][0x178], !P1 ;  /* 0x00005e00f9007a0c */ /* 0x000fe40004fa1270 */
[----:B------:R-:W-:-:S07]  /*cabe0*/  ISETP.LT.AND P1, PT, R248, c[0x0][0x178], !P1 ;  /* 0x00005e00f8007a0c */ /* 0x000fce0004f21270 */
[----:B------:R1:W-:Y:S04]  /*cabf0*/  @P6 STG.E [R10.64], R244 ;  /* 0x000000f40a006986 */ /* 0x0003e8000c101908 */
[----:B------:R1:W-:Y:S02]  /*cac00*/  @P0 STG.E [R8.64], R247 ;  /* 0x000000f708000986 */ /* 0x0003e4000c101908 */
[C---:B-1----:R-:W-:Y:S02]  /*cac10*/  IMAD.WIDE R10, R0.reuse, 0x4, R4 ;  /* 0x00000004000a7825 */ /* 0x042fe400078e0204 */
[----:B------:R-:W4:Y:S02]  /*cac20*/  LDL.LU R244, [R1+0x4414] ;  /* 0x0044140001f47983 */ /* 0x000f240000300800 */
[----:B------:R-:W-:-:S02]  /*cac30*/  IMAD.WIDE R8, R0, 0x4, R6 ;  /* 0x0000000400087825 */ /* 0x000fc400078e0206 */
[----:B------:R1:W-:Y:S04]  /*cac40*/  @P5 STG.E [R10.64], R243 ;  /* 0x000000f30a005986 */ /* 0x0003e8000c101908 */
[----:B------:R-:W4:Y:S04]  /*cac50*/  LDL.LU R247, [R1+0x108] ;  /* 0x0001080001f77983 */ /* 0x000f280000300800 */
[----:B--2---:R2:W-:Y:S01]  /*cac60*/  @P1 STG.E [R8.64], R39 ;  /* 0x0000002708001986 */ /* 0x0045e2000c101908 */
[----:B---3--:R-:W-:-:S03]  /*cac70*/  ISETP.GE.AND P1, PT, R38, c[0x0][0x17c], PT ;  /* 0x00005f0026007a0c */ /* 0x008fc60003f26270 */
[----:B------:R-:W3:Y:S01]  /*cac80*/  LDL.LU R38, [R1+0x4418] ;  /* 0x0044180001267983 */ /* 0x000ee20000300800 */
[C---:B------:R-:W-:Y:S02]  /*cac90*/  ISETP.LT.AND P6, PT, R249.reuse, c[0x0][0x178], !P3 ;  /* 0x00005e00f9007a0c */ /* 0x040fe40005fc1270 */
[C---:B------:R-:W-:Y:S01]  /*caca0*/  ISETP.LT.AND P3, PT, R248.reuse, c[0x0][0x178], !P3 ;  /* 0x00005e00f8007a0c */ /* 0x040fe20005f61270 */
[----:B-1----:R-:W3:Y:S01]  /*cacb0*/  LDL.LU R243, [R1+0x12c] ;  /* 0x00012c0001f37983 */ /* 0x002ee20000300800 */
[----:B------:R-:W-:Y:S02]  /*cacc0*/  ISETP.LT.AND P5, PT, R249, c[0x0][0x178], !P2 ;  /* 0x00005e00f9007a0c */ /* 0x000fe400057a1270 */
[----:B------:R-:W-:Y:S01]  /*cacd0*/  ISETP.LT.AND P2, PT, R248, c[0x0][0x178], !P2 ;  /* 0x00005e00f8007a0c */ /* 0x000fe20005741270 */
[----:B--2---:R-:W2:Y:S01]  /*cace0*/  LDL.LU R39, [R1+0x10c] ;  /* 0x00010c0001277983 */ /* 0x004ea20000300800 */
[----:B----4-:R-:W-:Y:S02]  /*cacf0*/  ISETP.GE.AND P4, PT, R3, c[0x0][0x17c], PT ;  /* 0x00005f0003007a0c */ /* 0x010fe40003f86270 */
[----:B------:R-:W-:-:S05]  /*cad00*/  IADD3 R3, R0, c[0x0][0x198], RZ ;  /* 0x0000660000037a10 */ /* 0x000fca0007ffe0ff */
[C-C-:B------:R-:W-:Y:S01]  /*cad10*/  IMAD.WIDE R8, R3.reuse, 0x4, R4.reuse ;  /* 0x0000000403087825 */ /* 0x140fe200078e0204 */
[----:B------:R-:W-:Y:S02]  /*cad20*/  IADD3 R0, R3, c[0x0][0x198], RZ ;  /* 0x0000660003007a10 */ /* 0x000fe40007ffe0ff */
[----:B------:R-:W-:Y:S02]  /*cad30*/  ISETP.GE.AND P0, PT, R240, c[0x0][0x17c], PT ;  /* 0x00005f00f0007a0c */ /* 0x000fe40003f06270 */
[----:B------:R1:W-:Y:S01]  /*cad40*/  @P6 STG.E [R8.64], R241 ;  /* 0x000000f108006986 */ /* 0x0003e2000c101908 */
[----:B------:R-:W-:-:S04]  /*cad50*/  IMAD.WIDE R10, R0, 0x4, R4 ;  /* 0x00000004000a7825 */ /* 0x000fc800078e0204 */
[----:B-1----:R-:W-:-:S04]  /*cad60*/  IMAD.WIDE R8, R3, 0x4, R6 ;  /* 0x0000000403087825 */ /* 0x002fc800078e0206 */
[----:B------:R-:W-:Y:S01]  /*cad70*/  IMAD.WIDE R240, R0, 0x4, R6 ;  /* 0x0000000400f07825 */ /* 0x000fe200078e0206 */
[----:B------:R-:W-:Y:S04]  /*cad80*/  @P3 STG.E [R8.64], R245 ;  /* 0x000000f508003986 */ /* 0x000fe8000c101908 */
[----:B------:R-:W-:Y:S04]  /*cad90*/  @P5 STG.E [R10.64], R246 ;  /* 0x000000f60a005986 */ /* 0x000fe8000c101908 */
[----:B------:R1:W-:Y:S04]  /*cada0*/  @P2 STG.E [R240.64], R242 ;  /* 0x000000f2f0002986 */ /* 0x0003e8000c101908 */
[----:B-1----:R-:W4:Y:S04]  /*cadb0*/  LDL.LU R240, [R1+0x128] ;  /* 0x0001280001f07983 */ /* 0x002f280000300800 */
[----:B------:R-:W2:Y:S01]  /*cadc0*/  LDL.LU R246, [R1+0x441c] ;  /* 0x00441c0001f67983 */ /* 0x000ea20000300800 */
[----:B------:R-:W-:-:S03]  /*cadd0*/  ISETP.GE.AND P3, PT, R244, c[0x0][0x17c], PT ;  /* 0x00005f00f4007a0c */ /* 0x000fc60003f66270 */
[----:B------:R-:W2:Y:S04]  /*cade0*/  LDL.LU R241, [R1+0x148] ;  /* 0x0001480001f17983 */ /* 0x000ea80000300800 */
[----:B------:R-:W2:Y:S04]  /*cadf0*/  LDL.LU R244, [R1+0x118] ;  /* 0x0001180001f47983 */ /* 0x000ea80000300800 */
[----:B------:R-:W2:Y:S01]  /*cae00*/  LDL.LU R245, [R1+0x14c] ;  /* 0x00014c0001f57983 */ /* 0x000ea20000300800 */
[----:B---3--:R-:W-:-:S03]  /*cae10*/  ISETP.GE.AND P2, PT, R38, c[0x0][0x17c], PT ;  /* 0x00005f0026007a0c */ /* 0x008fc60003f46270 */
        /* <DEDUP_REMOVED lines=11> */
[----:B----4-:R1:W-:Y:S04]  /*caed0*/  @P6 STG.E [R8.64], R240 ;  /* 0x000000f008006986 */ /* 0x0103e8000c101908 */
[----:B------:R4:W-:Y:S01]  /*caee0*/  @P4 STG.E [R10.64], R247 ;  /* 0x000000f70a004986 */ /* 0x0009e2000c101908 */
[----:B--2---:R-:W-:Y:S02]  /*caef0*/  ISETP.GE.AND P4, PT, R246, c[0x0][0x17c], PT ;  /* 0x00005f00f6007a0c */ /* 0x004fe40003f86270 */
[----:B------:R-:W-:Y:S01]  /*caf00*/  ISETP.LT.AND P6, PT, R249, c[0x0][0x178], !P1 ;  /* 0x00005e00f9007a0c */ /* 0x000fe20004fc1270 */
[C---:B-1----:R-:W-:Y:S01]  /*caf10*/  IMAD.WIDE R8, R3.reuse, 0x4, R6 ;  /* 0x0000000403087825 */ /* 0x042fe200078e0206 */
[----:B------:R-:W2:Y:S03]  /*caf20*/  LDL.LU R240, [R1+0x4424] ;  /* 0x0044240001f07983 */ /* 0x000ea60000300800 */
[----:B----4-:R-:W-:Y:S01]  /*caf30*/  IMAD.WIDE R10, R3, 0x4, R4 ;  /* 0x00000004030a7825 */ /* 0x010fe200078e0204 */
[----:B------:R-:W4:Y:S01]  /*caf40*/  LDL.LU R246, [R1+0x228] ;  /* 0x0002280001f67983 */ /* 0x000f220000300800 */
[----:B------:R-:W-:-:S03]  /*caf50*/  ISETP.LT.AND P1, PT, R248, c[0x0][0x178], !P1 ;  /* 0x00005e00f8007a0c */ /* 0x000fc60004f21270 */
[----:B------:R1:W-:Y:S04]  /*caf60*/  @P5 STG.E [R10.64], R243 ;  /* 0x000000f30a005986 */ /* 0x0003e8000c101908 */
[----:B------:R-:W4:Y:S04]  /*caf70*/  LDL.LU R247, [R1+0x138] ;  /* 0x0001380001f77983 */ /* 0x000f280000300800 */
[----:B------:R1:W-:Y:S01]  /*caf80*/  @P0 STG.E [R8.64], R39 ;  /* 0x0000002708000986 */ /* 0x0003e2000c101908 */
[----:B------:R-:W-:Y:S01]  /*caf90*/  ISETP.LT.AND P5, PT, R249, c[0x0][0x178], !P3 ;  /* 0x00005e00f9007a0c */ /* 0x000fe20005fa1270 */
[----:B-1----:R-:W-:-:S02]  /*cafa0*/  IMAD.WIDE R10, R0, 0x4, R4 ;  /* 0x00000004000a7825 */ /* 0x002fc400078e0204 */
[----:B------:R-:W4:Y:S02]  /*cafb0*/  LDL.LU R39, [R1+0x4428] ;  /* 0x0044280001277983 */ /* 0x000f240000300800 */
[C---:B------:R-:W-:Y:S01]  /*cafc0*/  IMAD.WIDE R8, R0.reuse, 0x4, R6 ;  /* 0x0000000400087825 */ /* 0x040fe200078e0206 */
[----:B------:R-:W-:Y:S01]  /*cafd0*/  IADD3 R3, R0, c[0x0][0x198], RZ ;  /* 0x0000660000037a10 */ /* 0x000fe20007ffe0ff */
[----:B------:R-:W-:Y:S04]  /*cafe0*/  @P6 STG.E [R10.64], R241 ;  /* 0x000000f10a006986 */ /* 0x000fe8000c101908 */
[----:B------:R1:W-:Y:S04]  /*caff0*/  @P1 STG.E [R8.64], R244 ;  /* 0x000000f408001986 */ /* 0x0003e8000c101908 */
[----:B------:R-:W4:Y:S01]  /*cb000*/  LDL.LU R243, [R1+0x22c] ;  /* 0x00022c0001f37983 */ /* 0x000f220000300800 */
[----:B-1----:R-:W-:-:S05]  /*cb010*/  IMAD.WIDE R8, R3, 0x4, R4 ;  /* 0x0000000403087825 */ /* 0x002fca00078e0204 */
[----:B------:R1:W-:Y:S01]  /*cb020*/  @P5 STG.E [R8.64], R245 ;  /* 0x000000f508005986 */ /* 0x0003e2000c101908 */
[----:B---3--:R-:W-:-:S03]  /*cb030*/  ISETP.GE.AND P0, PT, R38, c[0x0][0x17c], PT ;  /* 0x00005f0026007a0c */ /* 0x008fc60003f06270 */
[----:B------:R-:W3:Y:S04]  /*cb040*/  LDL.LU R38, [R1+0x13c] ;  /* 0x00013c0001267983 */ /* 0x000ee80000300800 */
[----:B-1----:R-:W3:Y:S01]  /*cb050*/  LDL.LU R245, [R1+0x442c] ;  /* 0x00442c0001f57983 */ /* 0x002ee20000300800 */
[C---:B------:R-:W-:Y:S02]  /*cb060*/  ISETP.LT.AND P3, PT, R248.reuse, c[0x0][0x178], !P3 ;  /* 0x00005e00f8007a0c */ /* 0x040fe40005f61270 */
[----:B------:R-:W-:Y:S02]  /*cb070*/  ISETP.LT.AND P6, PT, R249, c[0x0][0x178], !P2 ;  /* 0x00005e00f9007a0c */ /* 0x000fe400057c1270 */
[C---:B------:R-:W-:Y:S01]  /*cb080*/  IADD3 R0, R3.reuse, c[0x0][0x198], RZ ;  /* 0x0000660003007a10 */ /* 0x040fe20007ffe0ff */
[----:B------:R-:W-:Y:S01]  /*cb090*/  IMAD.WIDE R8, R3, 0x4, R6 ;  /* 0x0000000403087825 */ /* 0x000fe200078e0206 */
[----:B------:R-:W-:Y:S01]  /*cb0a0*/  ISETP.LT.AND P2, PT, R248, c[0x0][0x178], !P2 ;  /* 0x00005e00f8007a0c */ /* 0x000fe20005741270 */
[----:B------:R-:W3:Y:S02]  /*cb0b0*/  LDL.LU R244, [R1+0x168] ;  /* 0x0001680001f47983 */ /* 0x000ee40000300800 */
[----:B------:R-:W-:-:S04]  /*cb0c0*/  IMAD.WIDE R10, R0, 0x4, R4 ;  /* 0x00000004000a7825 */ /* 0x000fc800078e0204 */
[----:B------:R1:W-:Y:S01]  /*cb0d0*/  @P3 STG.E [R8.64], R242 ;  /* 0x000000f208003986 */ /* 0x0003e2000c101908 */
[----:B------:R-:W-:Y:S02]  /*cb0e0*/  ISETP.LT.AND P5, PT, R249, c[0x0][0x178], !P4 ;  /* 0x00005e00f9007a0c */ /* 0x000fe400067a1270 */
[----:B------:R-:W-:Y:S01]  /*cb0f0*/  ISETP.LT.AND P4, PT, R248, c[0x0][0x178], !P4 ;  /* 0x00005e00f8007a0c */ /* 0x000fe20006781270 */
[----:B-1----:R-:W3:Y:S01]  /*cb100*/  LDL.LU R242, [R1+0x23c] ;  /* 0x00023c0001f27983 */ /* 0x002ee20000300800 */
[----:B--2---:R-:W-:Y:S01]  /*cb110*/  ISETP.GE.AND P1, PT, R240, c[0x0][0x17c], PT ;  /* 0x00005f00f0007a0c */ /* 0x004fe20003f26270 */
[C---:B------:R-:W-:Y:S02]  /*cb120*/  IMAD.WIDE R240, R0.reuse, 0x4, R6 ;  /* 0x0000000400f07825 */ /* 0x040fe400078e0206 */
[----:B----4-:R-:W-:Y:S04]  /*cb130*/  @P6 STG.E [R10.64], R246 ;  /* 0x000000f60a006986 */ /* 0x010fe8000c101908 */
[----:B------:R1:W-:Y:S01]  /*cb140*/  @P2 STG.E [R240.64], R247 ;  /* 0x000000f7f0002986 */ /* 0x0003e2000c101908 */
[----:B------:R-:W-:-:S02]  /*cb150*/  IADD3 R0, R0, c[0x0][0x198], RZ ;  /* 0x0000660000007a10 */ /* 0x000fc40007ffe0ff */
[----:B------:R-:W-:Y:S02]  /*cb160*/  ISETP.GE.AND P3, PT, R39, c[0x0][0x17c], PT ;  /* 0x00005f0027007a0c */ /* 0x000fe40003f66270 */
[----:B------:R-:W2:Y:S04]  /*cb170*/  LDL.LU R39, [R1+0x16c] ;  /* 0x00016c0001277983 */ /* 0x000ea80000300800 */
[----:B-1----:R-:W4:Y:S01]  /*cb180*/  LDL.LU R241, [R1+0x238] ;  /* 0x0002380001f17983 */ /* 0x002f220000300800 */
[----:B------:R-:W-:-:S04]  /*cb190*/  IMAD.WIDE R8, R0, 0x4, R4 ;  /* 0x0000000400087825 */ /* 0x000fc800078e0204 */
[----:B------:R-:W-:Y:S01]  /*cb1a0*/  IMAD.WIDE R10, R0, 0x4, R6 ;  /* 0x00000004000a7825 */ /* 0x000fe200078e0206 */
[----:B------:R-:W-:Y:S04]  /*cb1b0*/  @P5 STG.E [R8.64], R243 ;  /* 0x000000f308005986 */ /* 0x000fe8000c101908 */
[----:B---3--:R1:W-:Y:S01]  /*cb1c0*/  @P4 STG.E [R10.64], R38 ;  /* 0x000000260a004986 */ /* 0x0083e2000c101908 */
[----:B------:R-:W-:-:S03]  /*cb1d0*/  ISETP.GE.AND P2, PT, R245, c[0x0][0x17c], PT ;  /* 0x00005f00f5007a0c */ /* 0x000fc60003f46270 */
[----:B------:R-:W3:Y:S04]  /*cb1e0*/  LDL.LU R245, [R1+0x290] ;  /* 0x0002900001f57983 */ /* 0x000ee80000300800 */
[----:B------:R-:W3:Y:S04]  /*cb1f0*/  LDL.LU R240, [R1+0x4434] ;  /* 0x0044340001f07983 */ /* 0x000ee80000300800 */
[----:B-1----:R-:W3:Y:S01]  /*cb200*/  LDL.LU R38, [R1+0x4438] ;  /* 0x0044380001267983 */ /* 0x002ee20000300800 */
[----:B------:R-:W-:-:S03]  /*cb210*/  IADD3 R3, R0, c[0x0][0x198], RZ ;  /* 0x0000660000037a10 */ /* 0x000fc60007ffe0ff */
[----:B------:R-:W3:Y:S01]  /*cb220*/  LDL.LU R246, [R1+0x50] ;  /* 0x0000500001f67983 */ /* 0x000ee20000300800 */
[C---:B------:R-:W-:Y:S01]  /*cb230*/  IADD3 R0, R3.reuse, c[0x0][0x198], RZ ;  /* 0x0000660003007a10 */ /* 0x040fe20007ffe0ff */
[C---:B------:R-:W-:Y:S02]  /*cb240*/  IMAD.WIDE R10, R3.reuse, 0x4, R4 ;  /* 0x00000004030a7825 */ /* 0x040fe400078e0204 */
[----:B------:R-:W3:Y:S02]  /*cb250*/  LDL.LU R247, [R1+0x294] ;  /* 0x0002940001f77983 */ /* 0x000ee40000300800 */
[----:B------:R-:W-:Y:S02]  /*cb260*/  IMAD.WIDE R8, R3, 0x4, R6 ;  /* 0x0000000403087825 */ /* 0x000fe400078e0206 */
[----:B------:R-:W3:Y:S01]  /*cb270*/  LDL.LU R243, [R1+0x54] ;  /* 0x0000540001f37983 */ /* 0x000ee20000300800 */
[----:B------:R-:W-:-:S03]  /*cb280*/  ISETP.LT.AND P6, PT, R249, c[0x0][0x178], !P0 ;  /* 0x00005e00f9007a0c */ /* 0x000fc600047c1270 */
[----:B------:R-:W3:Y:S01]  /*cb290*/  LDL.LU R3, [R1+0x4430] ;  /* 0x0044300001037983 */ /* 0x000ee20000300800 */
[C---:B------:R-:W-:Y:S02]  /*cb2a0*/  ISETP.LT.AND P0, PT, R248.reuse, c[0x0][0x178], !P0 ;  /* 0x00005e00f8007a0c */ /* 0x040fe40004701270 */
[----:B------:R-:W-:Y:S02]  /*cb2b0*/  ISETP.LT.AND P5, PT, R249, c[0x0][0x178], !P1 ;  /* 0x00005e00f9007a0c */ /* 0x000fe40004fa1270 */
[----:B------:R-:W-:-:S05]  /*cb2c0*/  ISETP.LT.AND P1, PT, R248, c[0x0][0x178], !P1 ;  /* 0x00005e00f8007a0c */ /* 0x000fca0004f21270 */
[----:B----4-:R-:W-:Y:S04]  /*cb2d0*/  @P6 STG.E [R10.64], R241 ;  /* 0x000000f10a006986 */ /* 0x010fe8000c101908 */
[----:B------:R1:W-:Y:S04]  /*cb2e0*/  @P0 STG.E [R8.64], R244 ;  /* 0x000000f408000986 */ /* 0x0003e8000c101908 */
[----:B-1----:R-:W4:Y:S01]  /*cb2f0*/  LDL.LU R244, [R1+0x443c] ;  /* 0x00443c0001f47983 */ /* 0x002f220000300800 */
[----:B------:R-:W-:-:S04]  /*cb300*/  IMAD.WIDE R10, R0, 0x4, R4 ;  /* 0x00000004000a7825 */ /* 0x000fc800078e0204 */
[----:B------:R-:W-:Y:S01]  /*cb310*/  IMAD.WIDE R8, R0, 0x4, R6 ;  /* 0x0000000400087825 */ /* 0x000fe200078e0206 */
[----:B------:R1:W-:Y:S04]  /*cb320*/  @P5 STG.E [R10.64], R242 ;  /* 0x000000f20a005986 */ /* 0x0003e8000c101908 */
        /* <DEDUP_REMOVED lines=9> */
[----:B------:R-:W-:Y:S02]  /*cb3c0*/  ISETP.GE.AND P4, PT, R3, c[0x0][0x17c], PT ;  /* 0x00005f0003007a0c */ /* 0x000fe40003f86270 */
[----:B------:R-:W-:-:S05]  /*cb3d0*/  IADD3 R3, R0, c[0x0][0x198], RZ ;  /* 0x0000660000037a10 */ /* 0x000fca0007ffe0ff */
[C-C-:B------:R-:W-:Y:S01]  /*cb3e0*/  IMAD.WIDE R8, R3.reuse, 0x4, R4.reuse ;  /* 0x0000000403087825 */ /* 0x140fe200078e0204 */
[----:B------:R-:W-:Y:S02]  /*cb3f0*/  IADD3 R0, R3, c[0x0][0x198], RZ ;  /* 0x0000660003007a10 */ /* 0x000fe40007ffe0ff */
[----:B------:R-:W-:Y:S02]  /*cb400*/  ISETP.GE.AND P0, PT, R240, c[0x0][0x17c], PT ;  /* 0x00005f00f0007a0c */ /* 0x000fe40003f06270 */
[----:B------:R1:W-:Y:S01]  /*cb410*/  @P6 STG.E [R8.64], R245 ;  /* 0x000000f508006986 */ /* 0x0003e2000c101908 */
[----:B------:R-:W-:-:S04]  /*cb420*/  IMAD.WIDE R10, R0, 0x4, R4 ;  /* 0x00000004000a7825 */ /* 0x000fc800078e0204 */
[----:B------:R-:W-:-:S04]  /*cb430*/  IMAD.WIDE R240, R0, 0x4, R6 ;  /* 0x0000000400f07825 */ /* 0x000fc800078e0206 */
[----:B-1----:R-:W-:-:S05]  /*cb440*/  IMAD.WIDE R8, R3, 0x4, R6 ;  /* 0x0000000403087825 */ /* 0x002fca00078e0206 */
[----:B------:R-:W-:Y:S04]  /*cb450*/  @P3 STG.E [R8.64], R246 ;  /* 0x000000f608003986 */ /* 0x000fe8000c101908 */
[----:B------:R-:W-:Y:S04]  /*cb460*/  @P5 STG.E [R10.64], R247 ;  /* 0x000000f70a005986 */ /* 0x000fe8000c101908 */
[----:B------:R1:W-:Y:S01]  /*cb470*/  @P2 STG.E [R240.64], R243 ;  /* 0x000000f3f0002986 */ /* 0x0003e2000c101908 */
[----:B----4-:R-:W-:-:S03]  /*cb480*/  ISETP.GE.AND P3, PT, R244, c[0x0][0x17c], PT ;  /* 0x00005f00f4007a0c */ /* 0x010fc60003f66270 */
[----:B------:R-:W4:Y:S04]  /*cb490*/  LDL.LU R244, [R1+0x2e0] ;  /* 0x0002e00001f47983 */ /* 0x000f280000300800 */
[----:B-1----:R-:W2:Y:S04]  /*cb4a0*/  LDL.LU R240, [R1+0x2b0] ;  /* 0x0002b00001f07983 */ /* 0x002ea80000300800 */
[----:B------:R-:W4:Y:S04]  /*cb4b0*/  LDL.LU R241, [R1+0x60] ;  /* 0x0000600001f17983 */ /* 0x000f280000300800 */
[----:B------:R-:W4:Y:S04]  /*cb4c0*/  LDL.LU R246, [R1+0x4444] ;  /* 0x0044440001f67983 */ /* 0x000f280000300800 */
[----:B------:R-:W4:Y:S04]  /*cb4d0*/  LDL.LU R245, [R1+0x2a0] ;  /* 0x0002a00001f57983 */ /* 0x000f280000300800 */
[----:B------:R-:W4:Y:S01]  /*cb4e0*/  LDL.LU R247, [R1+0x2e4] ;  /* 0x0002e40001f77983 */ /* 0x000f220000300800 */
        /* <DEDUP_REMOVED lines=12> */
[----:B--2---:R1:W-:Y:S01]  /*cb5b0*/  @P6 STG.E [R8.64], R240 ;  /* 0x000000f008006986 */ /* 0x0043e2000c101908 */
[----:B------:R-:W-:Y:S02]  /*cb5c0*/  ISETP.LT.AND P6, PT, R249, c[0x0][0x178], !P1 ;  /* 0x00005e00f9007a0c */ /* 0x000fe40004fc1270 */
[----:B------:R-:W-:Y:S01]  /*cb5d0*/  ISETP.LT.AND P1, PT, R248, c[0x0][0x178], !P1 ;  /* 0x00005e00f8007a0c */ /* 0x000fe20004f21270 */
[----:B----4-:R2:W-:Y:S01]  /*cb5e0*/  @P4 STG.E [R10.64], R241 ;  /* 0x000000f10a004986 */ /* 0x0105e2000c101908 */
[----:B-1----:R-:W-:-:S03]  /*cb5f0*/  IMAD.WIDE R8, R3, 0x4, R6 ;  /* 0x0000000403087825 */ /* 0x002fc600078e0206 */
[----:B------:R-:W4:Y:S01]  /*cb600*/  LDL.LU R240, [R1+0x444c] ;  /* 0x00444c0001f07983 */ /* 0x000f220000300800 */
[----:B--2---:R-:W-:Y:S01]  /*cb610*/  IMAD.WIDE R10, R3, 0x4, R4 ;  /* 0x00000004030a7825 */ /* 0x004fe200078e0204 */
[----:B------:R-:W-:-:S04]  /*cb620*/  IADD3 R3, R0, c[0x0][0x198], RZ ;  /* 0x0000660000037a10 */ /* 0x000fc80007ffe0ff */
[----:B------:R1:W-:Y:S01]  /*cb630*/  @P5 STG.E [R10.64], R242 ;  /* 0x000000f20a005986 */ /* 0x0003e2000c101908 */
[----:B------:R-:W-:-:S03]  /*cb640*/  ISETP.LT.AND P5, PT, R249, c[0x0][0x178], !P3 ;  /* 0x00005e00f9007a0c */ /* 0x000fc60005fa1270 */
[----:B------:R2:W-:Y:S01]  /*cb650*/  @P0 STG.E [R8.64], R39 ;  /* 0x0000002708000986 */ /* 0x0005e2000c101908 */
[----:B------:R-:W-:-:S03]  /*cb660*/  ISETP.GE.AND P4, PT, R246, c[0x0][0x17c], PT ;  /* 0x00005f00f6007a0c */ /* 0x000fc60003f86270 */
[----:B------:R-:W4:Y:S01]  /*cb670*/  LDL.LU R246, [R1+0x2c0] ;  /* 0x0002c00001f67983 */ /* 0x000f220000300800 */
[----:B-1----:R-:W-:-:S04]  /*cb680*/  IMAD.WIDE R10, R0, 0x4, R4 ;  /* 0x00000004000a7825 */ /* 0x002fc800078e0204 */
[----:B--2---:R-:W-:Y:S01]  /*cb690*/  IMAD.WIDE R8, R0, 0x4, R6 ;  /* 0x0000000400087825 */ /* 0x004fe200078e0206 */
[----:B------:R-:W-:Y:S04]  /*cb6a0*/  @P6 STG.E [R10.64], R244 ;  /* 0x000000f40a006986 */ /* 0x000fe8000c101908 */
[----:B------:R1:W-:Y:S04]  /*cb6b0*/  @P1 STG.E [R8.64], R245 ;  /* 0x000000f508001986 */ /* 0x0003e8000c101908 */
[----:B------:R-:W2:Y:S04]  /*cb6c0*/  LDL.LU R39, [R1+0x4450] ;  /* 0x0044500001277983 */ /* 0x000ea80000300800 */
[----:B------:R-:W2:Y:S01]  /*cb6d0*/  LDL.LU R242, [R1+0x304] ;  /* 0x0003040001f27983 */ /* 0x000ea20000300800 */
[C---:B-1----:R-:W-:Y:S01]  /*cb6e0*/  IMAD.WIDE R8, R3.reuse, 0x4, R4 ;  /* 0x0000000403087825 */ /* 0x042fe200078e0204 */
[----:B------:R-:W-:-:S04]  /*cb6f0*/  IADD3 R0, R3, c[0x0][0x198], RZ ;  /* 0x0000660003007a10 */ /* 0x000fc80007ffe0ff */
[----:B------:R1:W-:Y:S02]  /*cb700*/  @P5 STG.E [R8.64], R247 ;  /* 0x000000f708005986 */ /* 0x0003e4000c101908 */
[----:B-1----:R-:W-:Y:S01]  /*cb710*/  IMAD.WIDE R8, R3, 0x4, R6 ;  /* 0x0000000403087825 */ /* 0x002fe200078e0206 */
[----:B---3--:R-:W-:Y:S02]  /*cb720*/  ISETP.GE.AND P0, PT, R38, c[0x0][0x17c], PT ;  /* 0x00005f0026007a0c */ /* 0x008fe40003f06270 */
[----:B------:R-:W3:Y:S04]  /*cb730*/  LDL.LU R38, [R1+0x2c4] ;  /* 0x0002c40001267983 */ /* 0x000ee80000300800 */
[----:B------:R-:W3:Y:S04]  /*cb740*/  LDL.LU R245, [R1+0x4454] ;  /* 0x0044540001f57983 */ /* 0x000ee80000300800 */
[----:B------:R-:W3:Y:S04]  /*cb750*/  LDL.LU R244, [R1+0x298] ;  /* 0x0002980001f47983 */ /* 0x000ee80000300800 */
[----:B------:R-:W3:Y:S04]  /*cb760*/  LDL.LU R247, [R1+0x58] ;  /* 0x0000580001f77983 */ /* 0x000ee80000300800 */
[----:B------:R-:W3:Y:S01]  /*cb770*/  LDL.LU R3, [R1+0x300] ;  /* 0x0003000001037983 */ /* 0x000ee20000300800 */
[----:B------:R-:W-:-:S02]  /*cb780*/  ISETP.LT.AND P3, PT, R248, c[0x0][0x178], !P3 ;  /* 0x00005e00f8007a0c */ /* 0x000fc40005f61270 */
        /* <DEDUP_REMOVED lines=519> */
[----:B----4-:R1:W-:Y:S04]  /*cd800*/  @P6 STG.E [R8.64], R240 ;  /* 0x000000f008006986 */ /* 0x0103e8000c101908 */
[----:B------:R4:W-:Y:S01]  /*cd810*/  @P4 STG.E [R10.64], R246 ;  /* 0x000000f60a004986 */ /* 0x0009e2000c101908 */
[----:B--2---:R-:W-:Y:S01]  /*cd820*/  ISETP.GE.AND P4, PT, R245, c[0x0][0x17c], PT ;  /* 0x00005f00f5007a0c */ /* 0x004fe20003f86270 */
[C---:B-1----:R-:W-:Y:S02]  /*cd830*/  IMAD.WIDE R8, R3.reuse, 0x4, R6 ;  /* 0x0000000403087825 */ /* 0x042fe400078e0206 */
[----:B------:R-:W2:Y:S02]  /*cd840*/  LDL.LU R240, [R1+0x4568] ;  /* 0x0045680001f07983 */ /* 0x000ea40000300800 */
[----:B----4-:R-:W-:-:S02]  /*cd850*/  IMAD.WIDE R10, R3, 0x4, R4 ;  /* 0x00000004030a7825 */ /* 0x010fc400078e0204 */
[----:B------:R-:W4:Y:S04]  /*cd860*/  LDL.LU R245, [R1+0x418] ;  /* 0x0004180001f57983 */ /* 0x000f280000300800 */
[----:B------:R-:W-:Y:S04]  /*cd870*/  @P5 STG.E [R10.64], R243 ;  /* 0x000000f30a005986 */ /* 0x000fe8000c101908 */
[----:B------:R-:W4:Y:S04]  /*cd880*/  LDL.LU R246, [R1+0x258] ;  /* 0x0002580001f67983 */ /* 0x000f280000300800 */
[----:B------:R1:W-:Y:S04]  /*cd890*/  @P0 STG.E [R8.64], R39 ;  /* 0x0000002708000986 */ /* 0x0003e8000c101908 */
[----:B-1----:R-:W4:Y:S04]  /*cd8a0*/  LDL.LU R39, [R1+0x457c] ;  /* 0x00457c0001277983 */ /* 0x002f280000300800 */
[----:B------:R-:W4:Y:S01]  /*cd8b0*/  LDL.LU R243, [R1+0x41c] ;  /* 0x00041c0001f37983 */ /* 0x000f220000300800 */
[----:B---3--:R-:W-:-:S03]  /*cd8c0*/  ISETP.GE.AND P0, PT, R38, c[0x0][0x17c], PT ;  /* 0x00005f0026007a0c */ /* 0x008fc60003f06270 */
[----:B------:R-:W3:Y:S01]  /*cd8d0*/  LDL.LU R38, [R1+0x25c] ;  /* 0x00025c0001267983 */ /* 0x000ee20000300800 */
[----:B------:R-:W-:Y:S02]  /*cd8e0*/  ISETP.LT.AND P6, PT, R249, c[0x0][0x178], !P1 ;  /* 0x00005e00f9007a0c */ /* 0x000fe40004fc1270 */
[----:B------:R-:W-:Y:S02]  /*cd8f0*/  ISETP.LT.AND P1, PT, R248, c[0x0][0x178], !P1 ;  /* 0x00005e00f8007a0c */ /* 0x000fe40004f21270 */
[----:B------:R-:W-:Y:S02]  /*cd900*/  IADD3 R0, R3, c[0x0][0x198], RZ ;  /* 0x0000660003007a10 */ /* 0x000fe40007ffe0ff */
[----:B------:R-:W-:-:S03]  /*cd910*/  ISETP.LT.AND P5, PT, R249, c[0x0][0x178], !P3 ;  /* 0x00005e00f9007a0c */ /* 0x000fc60005fa1270 */
[C---:B------:R-:W-:Y:S01]  /*cd920*/  IMAD.WIDE R10, R0.reuse, 0x4, R4 ;  /* 0x00000004000a7825 */ /* 0x040fe200078e0204 */
[----:B------:R-:W-:-:S03]  /*cd930*/  IADD3 R3, R0, c[0x0][0x198], RZ ;  /* 0x0000660000037a10 */ /* 0x000fc60007ffe0ff */
[----:B------:R-:W-:Y:S01]  /*cd940*/  IMAD.WIDE R8, R0, 0x4, R6 ;  /* 0x0000000400087825 */ /* 0x000fe200078e0206 */
[----:B------:R-:W-:Y:S04]  /*cd950*/  @P6 STG.E [R10.64], R241 ;  /* 0x000000f10a006986 */ /* 0x000fe8000c101908 */
[----:B------:R1:W-:Y:S01]  /*cd960*/  @P1 STG.E [R8.64], R244 ;  /* 0x000000f408001986 */ /* 0x0003e2000c101908 */
[----:B------:R-:W-:Y:S01]  /*cd970*/  ISETP.LT.AND P3, PT, R248, c[0x0][0x178], !P3 ;  /* 0x00005e00f8007a0c */ /* 0x000fe20005f61270 */
[----:B-1----:R-:W-:-:S05]  /*cd980*/  IMAD.WIDE R8, R3, 0x4, R4 ;  /* 0x0000000403087825 */ /* 0x002fca00078e0204 */
[----:B------:R1:W-:Y:S01]  /*cd990*/  @P5 STG.E [R8.64], R242 ;  /* 0x000000f208005986 */ /* 0x0003e2000c101908 */
[----:B------:R-:W-:Y:S02]  /*cd9a0*/  ISETP.LT.AND P6, PT, R249, c[0x0][0x178], !P2 ;  /* 0x00005e00f9007a0c */ /* 0x000fe400057c1270 */
[----:B------:R-:W-:Y:S02]  /*cd9b0*/  ISETP.LT.AND P2, PT, R248, c[0x0][0x178], !P2 ;  /* 0x00005e00f8007a0c */ /* 0x000fe40005741270 */
[C---:B------:R-:W-:Y:S01]  /*cd9c0*/  IADD3 R0, R3.reuse, c[0x0][0x198], RZ ;  /* 0x0000660003007a10 */ /* 0x040fe20007ffe0ff */
[----:B-1----:R-:W3:Y:S01]  /*cd9d0*/  LDL.LU R242, [R1+0x4584] ;  /* 0x0045840001f27983 */ /* 0x002ee20000300800 */
[----:B------:R-:W-:-:S03]  /*cd9e0*/  IMAD.WIDE R8, R3, 0x4, R6 ;  /* 0x0000000403087825 */ /* 0x000fc600078e0206 */
[----:B------:R-:W3:Y:S01]  /*cd9f0*/  LDL.LU R244, [R1+0x268] ;  /* 0x0002680001f47983 */ /* 0x000ee20000300800 */
[----:B------:R-:W-:-:S03]  /*cda00*/  IMAD.WIDE R10, R0, 0x4, R4 ;  /* 0x00000004000a7825 */ /* 0x000fc600078e0204 */
[----:B------:R1:W-:Y:S01]  /*cda10*/  @P3 STG.E [R8.64], R247 ;  /* 0x000000f708003986 */ /* 0x0003e2000c101908 */
[----:B------:R-:W-:Y:S02]  /*cda20*/  ISETP.LT.AND P5, PT, R249, c[0x0][0x178], !P4 ;  /* 0x00005e00f9007a0c */ /* 0x000fe400067a1270 */
[----:B------:R-:W-:Y:S01]  /*cda30*/  ISETP.LT.AND P4, PT, R248, c[0x0][0x178], !P4 ;  /* 0x00005e00f8007a0c */ /* 0x000fe20006781270 */
[----:B-1----:R-:W3:Y:S01]  /*cda40*/  LDL.LU R247, [R1+0x43c] ;  /* 0x00043c0001f77983 */ /* 0x002ee20000300800 */
[----:B--2---:R-:W-:Y:S01]  /*cda50*/  ISETP.GE.AND P1, PT, R240, c[0x0][0x17c], PT ;  /* 0x00005f00f0007a0c */ /* 0x004fe20003f26270 */
[C---:B------:R-:W-:Y:S02]  /*cda60*/  IMAD.WIDE R240, R0.reuse, 0x4, R6 ;  /* 0x0000000400f07825 */ /* 0x040fe400078e0206 */
[----:B----4-:R-:W-:Y:S01]  /*cda70*/  @P6 STG.E [R10.64], R245 ;  /* 0x000000f50a006986 */ /* 0x010fe2000c101908 */
[----:B------:R-:W-:-:S03]  /*cda80*/  IADD3 R0, R0, c[0x0][0x198], RZ ;  /* 0x0000660000007a10 */ /* 0x000fc60007ffe0ff */
[----:B------:R1:W-:Y:S02]  /*cda90*/  @P2 STG.E [R240.64], R246 ;  /* 0x000000f6f0002986 */ /* 0x0003e4000c101908 */
[C---:B------:R-:W-:Y:S01]  /*cdaa0*/  IMAD.WIDE R8, R0.reuse, 0x4, R4 ;  /* 0x0000000400087825 */ /* 0x040fe200078e0204 */
[----:B------:R-:W-:Y:S02]  /*cdab0*/  ISETP.GE.AND P3, PT, R39, c[0x0][0x17c], PT ;  /* 0x00005f0027007a0c */ /* 0x000fe40003f66270 */
[----:B------:R-:W2:Y:S04]  /*cdac0*/  LDL.LU R39, [R1+0x26c] ;  /* 0x00026c0001277983 */ /* 0x000ea80000300800 */
[----:B-1----:R-:W4:Y:S01]  /*cdad0*/  LDL.LU R241, [R1+0x438] ;  /* 0x0004380001f17983 */ /* 0x002f220000300800 */
[----:B------:R-:W-:-:S03]  /*cdae0*/  IMAD.WIDE R10, R0, 0x4, R6 ;  /* 0x00000004000a7825 */ /* 0x000fc600078e0206 */
[----:B------:R-:W2:Y:S04]  /*cdaf0*/  LDL.LU R245, [R1+0x458] ;  /* 0x0004580001f57983 */ /* 0x000ea80000300800 */
[----:B------:R-:W-:Y:S04]  /*cdb00*/  @P5 STG.E [R8.64], R243 ;  /* 0x000000f308005986 */ /* 0x000fe8000c101908 */
[----:B------:R-:W2:Y:S04]  /*cdb10*/  LDL.LU R240, [R1+0x458c] ;  /* 0x00458c0001f07983 */ /* 0x000ea80000300800 */
[----:B---3--:R1:W-:Y:S04]  /*cdb20*/  @P4 STG.E [R10.64], R38 ;  /* 0x000000260a004986 */ /* 0x0083e8000c101908 */
[----:B-1----:R-:W3:Y:S01]  /*cdb30*/  LDL.LU R38, [R1+0x4590] ;  /* 0x0045900001267983 */ /* 0x002ee20000300800 */
[----:B------:R-:W-:-:S03]  /*cdb40*/  IADD3 R3, R0, c[0x0][0x198], RZ ;  /* 0x0000660000037a10 */ /* 0x000fc60007ffe0ff */
[----:B------:R-:W3:Y:S01]  /*cdb50*/  LDL.LU R246, [R1+0x428] ;  /* 0x0004280001f67983 */ /* 0x000ee20000300800 */
[C---:B------:R-:W-:Y:S01]  /*cdb60*/  IADD3 R0, R3.reuse, c[0x0][0x198], RZ ;  /* 0x0000660003007a10 */ /* 0x040fe20007ffe0ff */
[----:B------:R-:W-:-:S04]  /*cdb70*/  IMAD.WIDE R10, R3, 0x4, R4 ;  /* 0x00000004030a7825 */ /* 0x000fc800078e0204 */
[----:B------:R-:W-:Y:S01]  /*cdb80*/  IMAD.WIDE R8, R3, 0x4, R6 ;  /* 0x0000000403087825 */ /* 0x000fe200078e0206 */
[C---:B------:R-:W-:Y:S02]  /*cdb90*/  ISETP.LT.AND P6, PT, R249.reuse, c[0x0][0x178], !P0 ;  /* 0x00005e00f9007a0c */ /* 0x040fe400047c1270 */
[----:B------:R-:W-:Y:S02]  /*cdba0*/  ISETP.LT.AND P0, PT, R248, c[0x0][0x178], !P0 ;  /* 0x00005e00f8007a0c */ /* 0x000fe40004701270 */
[----:B------:R-:W-:Y:S02]  /*cdbb0*/  ISETP.GE.AND P2, PT, R242, c[0x0][0x17c], PT ;  /* 0x00005f00f2007a0c */ /* 0x000fe40003f46270 */
[----:B------:R-:W3:Y:S04]  /*cdbc0*/  LDL.LU R242, [R1+0x45c] ;  /* 0x00045c0001f27983 */ /* 0x000ee80000300800 */
[----:B------:R-:W3:Y:S04]  /*cdbd0*/  LDL.LU R243, [R1+0x42c] ;  /* 0x00042c0001f37983 */ /* 0x000ee80000300800 */
[----:B------:R-:W3:Y:S01]  /*cdbe0*/  LDL.LU R3, [R1+0x4588] ;  /* 0x0045880001037983 */ /* 0x000ee20000300800 */
[----:B------:R-:W-:-:S02]  /*cdbf0*/  ISETP.LT.AND P5, PT, R249, c[0x0][0x178], !P1 ;  /* 0x00005e00f9007a0c */ /* 0x000fc40004fa1270 */
[----:B------:R-:W-:Y:S01]  /*cdc00*/  ISETP.LT.AND P1, PT, R248, c[0x0][0x178], !P1 ;  /* 0x00005e00f8007a0c */ /* 0x000fe20004f21270 */
        /* <DEDUP_REMOVED lines=16> */
[----:B------:R-:W-:-:S02]  /*cdd10*/  ISETP.GE.AND P4, PT, R3, c[0x0][0x17c], PT ;  /* 0x00005f0003007a0c */ /* 0x000fc40003f86270 */
[----:B------:R-:W-:-:S05]  /*cdd20*/  IADD3 R3, R0, c[0x0][0x198], RZ ;  /* 0x0000660000037a10 */ /* 0x000fca0007ffe0ff */
[C---:B------:R-:W-:Y:S01]  /*cdd30*/  IMAD.WIDE R8, R3.reuse, 0x4, R4 ;  /* 0x0000000403087825 */ /* 0x040fe200078e0204 */
[----:B------:R-:W-:-:S04]  /*cdd40*/  IADD3 R0, R3, c[0x0][0x198], RZ ;  /* 0x0000660003007a10 */ /* 0x000fc80007ffe0ff */
        /* <DEDUP_REMOVED lines=42> */
[----:B------:R1:W-:Y:S01]  /*cdff0*/  @P1 STG.E [R8.64], R245 ;  /* 0x000000f508001986 */ /* 0x0003e2000c101908 */
[C---:B------:R-:W-:Y:S01]  /*ce000*/  IADD3 R0, R3.reuse, c[0x0][0x198], RZ ;  /* 0x0000660003007a10 */ /* 0x040fe20007ffe0ff */
[----:B-1----:R-:W-:-:S05]  /*ce010*/  IMAD.WIDE R8, R3, 0x4, R4 ;  /* 0x0000000403087825 */ /* 0x002fca00078e0204 */
[----:B------:R1:W-:Y:S02]  /*ce020*/  @P5 STG.E [R8.64], R242 ;  /* 0x000000f208005986 */ /* 0x0003e4000c101908 */
[----:B-1----:R-:W-:Y:S01]  /*ce030*/  IMAD.WIDE R8, R3, 0x4, R6 ;  /* 0x0000000403087825 */ /* 0x002fe200078e0206 */
[----:B---3--:R-:W-:Y:S02]  /*ce040*/  ISETP.GE.AND P0, PT, R38, c[0x0][0x17c], PT ;  /* 0x00005f0026007a0c */ /* 0x008fe40003f06270 */
[----:B------:R-:W2:Y:S04]  /*ce050*/  LDL.LU R38, [R1+0x45d0] ;  /* 0x0045d00001267983 */ /* 0x000ea80000300800 */
[----:B------:R-:W3:Y:S04]  /*ce060*/  LDL.LU R247, [R1+0x4a4] ;  /* 0x0004a40001f77983 */ /* 0x000ee80000300800 */
[----:B------:R-:W3:Y:S04]  /*ce070*/  LDL.LU R39, [R1+0x474] ;  /* 0x0004740001277983 */ /* 0x000ee80000300800 */
[----:B------:R-:W3:Y:S04]  /*ce080*/  LDL.LU R245, [R1+0x45d4] ;  /* 0x0045d40001f57983 */ /* 0x000ee80000300800 */
[----:B------:R-:W3:Y:S04]  /*ce090*/  LDL.LU R244, [R1+0x490] ;  /* 0x0004900001f47983 */ /* 0x000ee80000300800 */
[----:B------:R-:W3:Y:S01]  /*ce0a0*/  LDL.LU R3, [R1+0x4a0] ;  /* 0x0004a00001037983 */ /* 0x000ee20000300800 */
[----:B------:R-:W-:-:S02]  /*ce0b0*/  ISETP.LT.AND P3, PT, R248, c[0x0][0x178], !P3 ;  /* 0x00005e00f8007a0c */ /* 0x000fc40005f61270 */
[----:B------:R-:W-:Y:S01]  /*ce0c0*/  ISETP.LT.AND P6, PT, R249, c[0x0][0x178], !P2 ;  /* 0x00005e00f9007a0c */ /* 0x000fe200057c1270 */
[----:B------:R-:W3:Y:S01]  /*ce0d0*/  LDL.LU R242, [R1+0x4c4] ;  /* 0x0004c40001f27983 */ /* 0x000ee20000300800 */
[----:B------:R-:W-:Y:S01]  /*ce0e0*/  ISETP.LT.AND P2, PT, R248, c[0x0][0x178], !P2 ;  /* 0x00005e00f8007a0c */ /* 0x000fe20005741270 */
[----:B------:R-:W-:-:S08]  /*ce0f0*/  IMAD.WIDE R10, R0, 0x4, R4 ;  /* 0x00000004000a7825 */ /* 0x000fd000078e0204 */
[----:B------:R1:W-:Y:S01]  /*ce100*/  @P3 STG.E [R8.64], R243 ;  /* 0x000000f308003986 */ /* 0x0003e2000c101908 */
[----:B----4-:R-:W-:Y:S01]  /*ce110*/  ISETP.GE.AND P1, PT, R240, c[0x0][0x17c], PT ;  /* 0x00005f00f0007a0c */ /* 0x010fe20003f26270 */
[----:B------:R-:W-:Y:S01]  /*ce120*/  IMAD.WIDE R240, R0, 0x4, R6 ;  /* 0x0000000400f07825 */ /* 0x000fe200078e0206 */
[----:B--2---:R-:W-:Y:S02]  /*ce130*/  ISETP.GE.AND P3, PT, R38, c[0x0][0x17c], PT ;  /* 0x00005f0026007a0c */ /* 0x004fe40003f66270 */
[----:B------:R-:W2:Y:S04]  /*ce140*/  LDL.LU R38, [R1+0x45d8] ;  /* 0x0045d80001267983 */ /* 0x000ea80000300800 */
[----:B-1----:R-:W4:Y:S04]  /*ce150*/  LDL.LU R243, [R1+0x494] ;  /* 0x0004940001f37983 */ /* 0x002f280000300800 */
[----:B---3--:R-:W-:Y:S04]  /*ce160*/  @P6 STG.E [R10.64], R3 ;  /* 0x000000030a006986 */ /* 0x008fe8000c101908 */
[----:B------:R1:W-:Y:S04]  /*ce170*/  @P2 STG.E [R240.64], R246 ;  /* 0x000000f6f0002986 */ /* 0x0003e8000c101908 */
[----:B-1----:R-:W3:Y:S01]  /*ce180*/  LDL.LU R241, [R1+0x4c0] ;  /* 0x0004c00001f17983 */ /* 0x002ee20000300800 */
[----:B------:R-:W-:-:S02]  /*ce190*/  ISETP.LT.AND P5, PT, R249, c[0x0][0x178], !P4 ;  /* 0x00005e00f9007a0c */ /* 0x000fc400067a1270 */
[----:B------:R-:W-:Y:S02]  /*ce1a0*/  ISETP.LT.AND P4, PT, R248, c[0x0][0x178], !P4 ;  /* 0x00005e00f8007a0c */ /* 0x000fe40006781270 */
[----:B------:R-:W-:Y:S02]  /*ce1b0*/  IADD3 R0, R0, c[0x0][0x198], RZ ;  /* 0x0000660000007a10 */ /* 0x000fe40007ffe0ff */
[----:B------:R-:W-:Y:S02]  /*ce1c0*/  ISETP.GE.AND P2, PT, R245, c[0x0][0x17c], PT ;  /* 0x00005f00f5007a0c */ /* 0x000fe40003f46270 */
[----:B------:R-:W4:Y:S01]  /*ce1d0*/  LDL.LU R245, [R1+0x4d0] ;  /* 0x0004d00001f57983 */ /* 0x000f220000300800 */
[----:B------:R-:W-:Y:S01]  /*ce1e0*/  IMAD.WIDE R8, R0, 0x4, R4 ;  /* 0x0000000400087825 */ /* 0x000fe200078e0204 */
[----:B------:R-:W-:-:S03]  /*ce1f0*/  ISETP.LT.AND P6, PT, R249, c[0x0][0x178], !P0 ;  /* 0x00005e00f9007a0c */ /* 0x000fc600047c1270 */
[----:B------:R-:W-:Y:S01]  /*ce200*/  IMAD.WIDE R10, R0, 0x4, R6 ;  /* 0x00000004000a7825 */ /* 0x000fe200078e0206 */
[----:B------:R-:W-:Y:S01]  /*ce210*/  ISETP.LT.AND P0, PT, R248, c[0x0][0x178], !P0 ;  /* 0x00005e00f8007a0c */ /* 0x000fe20004701270 */
[----:B------:R-:W4:Y:S01]  /*ce220*/  LDL.LU R240, [R1+0x45dc] ;  /* 0x0045dc0001f07983 */ /* 0x000f220000300800 */
[----:B------:R-:W-:-:S03]  /*ce230*/  IADD3 R3, R0, c[0x0][0x198], RZ ;  /* 0x0000660000037a10 */ /* 0x000fc60007ffe0ff */
[----:B------:R-:W-:Y:S04]  /*ce240*/  @P5 STG.E [R8.64], R247 ;  /* 0x000000f708005986 */ /* 0x000fe8000c101908 */
[----:B------:R1:W-:Y:S04]  /*ce250*/  @P4 STG.E [R10.64], R39 ;  /* 0x000000270a004986 */ /* 0x0003e8000c101908 */
[----:B-1----:R-:W4:Y:S01]  /*ce260*/  LDL.LU R39, [R1+0x45e0] ;  /* 0x0045e00001277983 */ /* 0x002f220000300800 */
[----:B------:R-:W-:-:S03]  /*ce270*/  IMAD.WIDE R10, R3, 0x4, R4 ;  /* 0x00000004030a7825 */ /* 0x000fc600078e0204 */
[----:B------:R-:W4:Y:S01]  /*ce280*/  LDL.LU R246, [R1+0x4b0] ;  /* 0x0004b00001f67983 */ /* 0x000f220000300800 */
[----:B------:R-:W-:-:S03]  /*ce290*/  IMAD.WIDE R8, R3, 0x4, R6 ;  /* 0x0000000403087825 */ /* 0x000fc600078e0206 */
[----:B------:R-:W4:Y:S01]  /*ce2a0*/  LDL.LU R247, [R1+0x4d4] ;  /* 0x0004d40001f77983 */ /* 0x000f220000300800 */
[----:B------:R-:W-:Y:S02]  /*ce2b0*/  ISETP.LT.AND P5, PT, R249, c[0x0][0x178], !P1 ;  /* 0x00005e00f9007a0c */ /* 0x000fe40004fa1270 */
[----:B------:R-:W-:Y:S02]  /*ce2c0*/  IADD3 R0, R3, c[0x0][0x198], RZ ;  /* 0x0000660003007a10 */ /* 0x000fe40007ffe0ff */
[----:B--2---:R-:W-:Y:S02]  /*ce2d0*/  ISETP.GE.AND P4, PT, R38, c[0x0][0x17c], PT ;  /* 0x00005f0026007a0c */ /* 0x004fe40003f86270 */
[----:B------:R-:W2:Y:S04]  /*ce2e0*/  LDL.LU R38, [R1+0x4b4] ;  /* 0x0004b40001267983 */ /* 0x000ea80000300800 */
[----:B---3--:R-:W-:Y:S04]  /*ce2f0*/  @P6 STG.E [R10.64], R241 ;  /* 0x000000f10a006986 */ /* 0x008fe8000c101908 */
[----:B------:R1:W-:Y:S04]  /*ce300*/  @P0 STG.E [R8.64], R244 ;  /* 0x000000f408000986 */ /* 0x0003e8000c101908 */
[----:B-1----:R-:W3:Y:S01]  /*ce310*/  LDL.LU R244, [R1+0x45f8] ;  /* 0x0045f80001f47983 */ /* 0x002ee20000300800 */
[----:B------:R-:W-:-:S05]  /*ce320*/  IMAD.WIDE R10, R0, 0x4, R4 ;  /* 0x00000004000a7825 */ /* 0x000fca00078e0204 */
[----:B------:R1:W-:Y:S04]  /*ce330*/  @P5 STG.E [R10.64], R242 ;  /* 0x000000f20a005986 */ /* 0x0003e8000c101908 */
[----:B-1----:R-:W3:Y:S01]  /*ce340*/  LDL.LU R242, [R1+0x45fc] ;  /* 0x0045fc0001f27983 */ /* 0x002ee20000300800 */
[----:B------:R-:W-:Y:S02]  /*ce350*/  ISETP.LT.AND P1, PT, R248, c[0x0][0x178], !P1 ;  /* 0x00005e00f8007a0c */ /* 0x000fe40004f21270 */
[----:B------:R-:W-:Y:S01]  /*ce360*/  ISETP.LT.AND P6, PT, R249, c[0x0][0x178], !P3 ;  /* 0x00005e00f9007a0c */ /* 0x000fe20005fc1270 */
[C---:B------:R-:W-:Y:S01]  /*ce370*/  IMAD.WIDE R8, R0.reuse, 0x4, R6 ;  /* 0x0000000400087825 */ /* 0x040fe200078e0206 */
[----:B------:R-:W-:Y:S02]  /*ce380*/  IADD3 R3, R0, c[0x0][0x198], RZ ;  /* 0x0000660000037a10 */ /* 0x000fe40007ffe0ff */
[----:B------:R-:W-:-:S02]  /*ce390*/  ISETP.LT.AND P3, PT, R248, c[0x0][0x178], !P3 ;  /* 0x00005e00f8007a0c */ /* 0x000fc40005f61270 */
[----:B------:R-:W-:Y:S02]  /*ce3a0*/  ISETP.LT.AND P5, PT, R249, c[0x0][0x178], !P2 ;  /* 0x00005e00f9007a0c */ /* 0x000fe400057a1270 */
[----:B------:R-:W-:-:S03]  /*ce3b0*/  ISETP.LT.AND P2, PT, R248, c[0x0][0x178], !P2 ;  /* 0x00005e00f8007a0c */ /* 0x000fc60005741270 */
[----:B----4-:R1:W-:Y:S01]  /*ce3c0*/  @P1 STG.E [R8.64], R243 ;  /* 0x000000f308001986 */ /* 0x0103e2000c101908 */
[C---:B------:R-:W-:Y:S02]  /*ce3d0*/  IADD3 R0, R3.reuse, c[0x0][0x198], RZ ;  /* 0x0000660003007a10 */ /* 0x040fe40007ffe0ff */
[----:B------:R-:W-:Y:S01]  /*ce3e0*/  ISETP.GE.AND P0, PT, R240, c[0x0][0x17c], PT ;  /* 0x00005f00f0007a0c */ /* 0x000fe20003f06270 */
[--C-:B-1----:R-:W-:Y:S01]  /*ce3f0*/  IMAD.WIDE R8, R3, 0x4, R4.reuse ;  /* 0x0000000403087825 */ /* 0x102fe200078e0204 */
[----:B------:R-:W4:Y:S04]  /*ce400*/  LDL.LU R243, [R1+0x48c] ;  /* 0x00048c0001f37983 */ /* 0x000f280000300800 */
[----:B------:R1:W-:Y:S01]  /*ce410*/  @P6 STG.E [R8.64], R245 ;  /* 0x000000f508006986 */ /* 0x0003e2000c101908 */
[----:B------:R-:W-:Y:S01]  /*ce420*/  IMAD.WIDE R10, R0, 0x4, R4 ;  /* 0x00000004000a7825 */ /* 0x000fe200078e0204 */
[----:B------:R-:W-:-:S02]  /*ce430*/  ISETP.GE.AND P1, PT, R39, c[0x0][0x17c], PT ;  /* 0x00005f0027007a0c */ /* 0x000fc40003f26270 */
[----:B------:R-:W4:Y:S01]  /*ce440*/  LDL.LU R39, [R1+0x24c] ;  /* 0x00024c0001277983 */ /* 0x000f220000300800 */
[----:B------:R-:W-:-:S04]  /*ce450*/  IMAD.WIDE R240, R0, 0x4, R6 ;  /* 0x0000000400f07825 */ /* 0x000fc800078e0206 */
[----:B-1----:R-:W-:Y:S01]  /*ce460*/  IMAD.WIDE R8, R3, 0x4, R6 ;  /* 0x0000000403087825 */ /* 0x002fe200078e0206 */
[----:B------:R-:W4:Y:S04]  /*ce470*/  LDL.LU R245, [R1+0x4a8] ;  /* 0x0004a80001f57983 */ /* 0x000f280000300800 */
[----:B------:R1:W-:Y:S04]  /*ce480*/  @P3 STG.E [R8.64], R246 ;  /* 0x000000f608003986 */ /* 0x0003e8000c101908 */
[----:B------:R-:W-:Y:S04]  /*ce490*/  @P5 STG.E [R10.64], R247 ;  /* 0x000000f70a005986 */ /* 0x000fe8000c101908 */
[----:B-1----:R-:W4:Y:S04]  /*ce4a0*/  LDL.LU R246, [R1+0x478] ;  /* 0x0004780001f67983 */ /* 0x002f280000300800 */
[----:B--2---:R1:W-:Y:S04]  /*ce4b0*/  @P2 STG.E [R240.64], R38 ;  /* 0x00000026f0002986 */ /* 0x0043e8000c101908 */
[----:B-1----:R-:W2:Y:S04]  /*ce4c0*/  LDL.LU R240, [R1+0x488] ;  /* 0x0004880001f07983 */ /* 0x002ea80000300800 */
[----:B------:R-:W4:Y:S01]  /*ce4d0*/  LDL.LU R241, [R1+0x248] ;  /* 0x0002480001f17983 */ /* 0x000f220000300800 */
[----:B---3--:R-:W-:-:S03]  /*ce4e0*/  ISETP.GE.AND P3, PT, R244, c[0x0][0x17c], PT ;  /* 0x00005f00f4007a0c */ /* 0x008fc60003f66270 */
[----:B------:R-:W3:Y:S04]  /*ce4f0*/  LDL.LU R244, [R1+0x4600] ;  /* 0x0046000001f47983 */ /* 0x000ee80000300800 */
[----:B------:R-:W3:Y:S04]  /*ce500*/  LDL.LU R38, [R1+0x4604] ;  /* 0x0046040001267983 */ /* 0x000ee80000300800 */
[----:B------:R-:W3:Y:S01]  /*ce510*/  LDL.LU R247, [R1+0x4ac] ;  /* 0x0004ac0001f77983 */ /* 0x000ee20000300800 */
[----:B------:R-:W-:-:S03]  /*ce520*/  ISETP.GE.AND P2, PT, R242, c[0x0][0x17c], PT ;  /* 0x00005f00f2007a0c */ /* 0x000fc60003f46270 */
[----:B------:R-:W3:Y:S01]  /*ce530*/  LDL.LU R242, [R1+0x47c] ;  /* 0x00047c0001f27983 */ /* 0x000ee20000300800 */
[C---:B------:R-:W-:Y:S02]  /*ce540*/  ISETP.LT.AND P6, PT, R249.reuse, c[0x0][0x178], !P4 ;  /* 0x00005e00f9007a0c */ /* 0x040fe400067c1270 */
[----:B------:R-:W-:Y:S02]  /*ce550*/  ISETP.LT.AND P4, PT, R248, c[0x0][0x178], !P4 ;  /* 0x00005e00f8007a0c */ /* 0x000fe40006781270 */
[----:B------:R-:W-:Y:S02]  /*ce560*/  IADD3 R0, R0, c[0x0][0x198], RZ ;  /* 0x0000660000007a10 */ /* 0x000fe40007ffe0ff */
[----:B------:R-:W-:Y:S02]  /*ce570*/  ISETP.LT.AND P5, PT, R249, c[0x0][0x178], !P0 ;  /* 0x00005e00f9007a0c */ /* 0x000fe400047a1270 */
[----:B------:R-:W-:Y:S01]  /*ce580*/  ISETP.LT.AND P0, PT, R248, c[0x0][0x178], !P0 ;  /* 0x00005e00f8007a0c */ /* 0x000fe20004701270 */
[C---:B------:R-:W-:Y:S01]  /*ce590*/  IMAD.WIDE R8, R0.reuse, 0x4, R4 ;  /* 0x0000000400087825 */ /* 0x040fe200078e0204 */
[----:B------:R-:W-:-:S03]  /*ce5a0*/  IADD3 R3, R0, c[0x0][0x198], RZ ;  /* 0x0000660000037a10 */ /* 0x000fc60007ffe0ff */
[--C-:B------:R-:W-:Y:S01]  /*ce5b0*/  IMAD.WIDE R10, R0, 0x4, R6.reuse ;  /* 0x00000004000a7825 */ /* 0x100fe200078e0206 */
[----:B------:R-:W-:Y:S01]  /*ce5c0*/  IADD3 R0, R3, c[0x0][0x198], RZ ;  /* 0x0000660003007a10 */ /* 0x000fe20007ffe0ff */
[----:B--2---:R1:W-:Y:S04]  /*ce5d0*/  @P6 STG.E [R8.64], R240 ;  /* 0x000000f008006986 */ /* 0x0043e8000c101908 */
[----:B----4-:R2:W-:Y:S01]  /*ce5e0*/  @P4 STG.E [R10.64], R241 ;  /* 0x000000f10a004986 */ /* 0x0105e2000c101908 */
[----:B------:R-:W-:Y:S01]  /*ce5f0*/  ISETP.LT.AND P6, PT, R249, c[0x0][0x178], !P1 ;  /* 0x00005e00f9007a0c */ /* 0x000fe20004fc1270 */
[C---:B-1----:R-:W-:Y:S02]  /*ce600*/  IMAD.WIDE R8, R3.reuse, 0x4, R6 ;  /* 0x0000000403087825 */ /* 0x042fe400078e0206 */
[----:B------:R-:W4:Y:S02]  /*ce610*/  LDL.LU R240, [R1+0x4608] ;  /* 0x0046080001f07983 */ /* 0x000f240000300800 */
[----:B--2---:R-:W-:Y:S01]  /*ce620*/  IMAD.WIDE R10, R3, 0x4, R4 ;  /* 0x00000004030a7825 */ /* 0x004fe200078e0204 */
[----:B------:R-:W-:-:S04]  /*ce630*/  ISETP.LT.AND P1, PT, R248, c[0x0][0x178], !P1 ;  /* 0x00005e00f8007a0c */ /* 0x000fc80004f21270 */
[----:B------:R1:W-:Y:S04]  /*ce640*/  @P5 STG.E [R10.64], R243 ;  /* 0x000000f30a005986 */ /* 0x0003e8000c101908 */
[----:B------:R2:W-:Y:S01]  /*ce650*/  @P0 STG.E [R8.64], R39 ;  /* 0x0000002708000986 */ /* 0x0005e2000c101908 */
[----:B------:R-:W-:Y:S02]  /*ce660*/  ISETP.LT.AND P5, PT, R249, c[0x0][0x178], !P3 ;  /* 0x00005e00f9007a0c */ /* 0x000fe40005fa1270 */
[C---:B------:R-:W-:Y:S01]  /*ce670*/  IADD3 R3, R0.reuse, c[0x0][0x198], RZ ;  /* 0x0000660000037a10 */ /* 0x040fe20007ffe0ff */
[----:B-1----:R-:W-:Y:S01]  /*ce680*/  IMAD.WIDE R10, R0, 0x4, R4 ;  /* 0x00000004000a7825 */ /* 0x002fe200078e0204 */
[----:B---3--:R-:W-:Y:S02]  /*ce690*/  ISETP.GE.AND P0, PT, R38, c[0x0][0x17c], PT ;  /* 0x00005f0026007a0c */ /* 0x008fe40003f06270 */
[----:B------:R-:W3:Y:S01]  /*ce6a0*/  LDL.LU R38, [R1+0x4620] ;  /* 0x0046200001267983 */ /* 0x000ee20000300800 */
[----:B--2---:R-:W-:Y:S01]  /*ce6b0*/  IMAD.WIDE R8, R0, 0x4, R6 ;  /* 0x0000000400087825 */ /* 0x004fe200078e0206 */
[----:B------:R-:W-:-:S02]  /*ce6c0*/  ISETP.LT.AND P3, PT, R248, c[0x0][0x178], !P3 ;  /* 0x00005e00f8007a0c */ /* 0x000fc40005f61270 */
[----:B------:R-:W-:Y:S04]  /*ce6d0*/  @P6 STG.E [R10.64], R245 ;  /* 0x000000f50a006986 */ /* 0x000fe8000c101908 */
[----:B------:R1:W-:Y:S01]  /*ce6e0*/  @P1 STG.E [R8.64], R246 ;  /* 0x000000f608001986 */ /* 0x0003e2000c101908 */
[----:B------:R-:W-:-:S03]  /*ce6f0*/  ISETP.GE.AND P4, PT, R244, c[0x0][0x17c], PT ;  /* 0x00005f00f4007a0c */ /* 0x000fc60003f86270 */
[----:B------:R-:W2:Y:S01]  /*ce700*/  LDL.LU R243, [R1+0x4cc] ;  /* 0x0004cc0001f37983 */ /* 0x000ea20000300800 */
[----:B------:R-:W-:-:S03]  /*ce710*/  IADD3 R0, R3, c[0x0][0x198], RZ ;  /* 0x0000660003007a10 */ /* 0x000fc60007ffe0ff */
[----:B------:R-:W2:Y:S01]  /*ce720*/  LDL.LU R39, [R1+0x49c] ;  /* 0x00049c0001277983 */ /* 0x000ea20000300800 */
[----:B-1----:R-:W-:-:S03]  /*ce730*/  IMAD.WIDE R8, R3, 0x4, R4 ;  /* 0x0000000403087825 */ /* 0x002fc600078e0204 */
[----:B------:R-:W2:Y:S04]  /*ce740*/  LDL.LU R244, [R1+0x4624] ;  /* 0x0046240001f47983 */ /* 0x000ea80000300800 */
[----:B------:R1:W-:Y:S04]  /*ce750*/  @P5 STG.E [R8.64], R247 ;  /* 0x000000f708005986 */ /* 0x0003e8000c101908 */
[----:B------:R-:W2:Y:S04]  /*ce760*/  LDL.LU R245, [R1+0x4d8] ;  /* 0x0004d80001f57983 */ /* 0x000ea80000300800 */
[----:B------:R-:W2:Y:S01]  /*ce770*/  LDL.LU R246, [R1+0x4b8] ;  /* 0x0004b80001f67983 */ /* 0x000ea20000300800 */
[----:B-1----:R-:W-:-:S03]  /*ce780*/  IMAD.WIDE R8, R3, 0x4, R6 ;  /* 0x0000000403087825 */ /* 0x002fc600078e0206 */
[----:B------:R-:W2:Y:S04]  /*ce790*/  LDL.LU R3, [R1+0x498] ;  /* 0x0004980001037983 */ /* 0x000ea80000300800 */
[----:B------:R1:W-:Y:S04]  /*ce7a0*/  @P3 STG.E [R8.64], R242 ;  /* 0x000000f208003986 */ /* 0x0003e8000c101908 */
[----:B-1----:R-:W2:Y:S04]  /*ce7b0*/  LDL.LU R9, [R1+0x4c8] ;  /* 0x0004c80001097983 */ /* 0x002ea80000300800 */
[----:B------:R-:W2:Y:S01]  /*ce7c0*/  LDL.LU R247, [R1+0x4dc] ;  /* 0x0004dc0001f77983 */ /* 0x000ea20000300800 */
[----:B------:R-:W-:-:S02]  /*ce7d0*/  ISETP.LT.AND P6, PT, R249, c[0x0][0x178], !P2 ;  /* 0x00005e00f9007a0c */ /* 0x000fc400057c1270 */
[----:B------:R-:W-:Y:S02]  /*ce7e0*/  ISETP.LT.AND P2, PT, R248, c[0x0][0x178], !P2 ;  /* 0x00005e00f8007a0c */ /* 0x000fe40005741270 */
[----:B------:R-:W-:Y:S01]  /*ce7f0*/  ISETP.LT.AND P5, PT, R249, c[0x0][0x178], !P4 ;  /* 0x00005e00f9007a0c */ /* 0x000fe200067a1270 */
[----:B------:R-:W-:Y:S01]  /*ce800*/  IMAD.WIDE R10, R0, 0x4, R4 ;  /* 0x00000004000a7825 */ /* 0x000fe200078e0204 */
[----:B------:R-:W-:Y:S02]  /*ce810*/  ISETP.LT.AND P4, PT, R248, c[0x0][0x178], !P4 ;  /* 0x00005e00f8007a0c */ /* 0x000fe40006781270 */
[----:B----4-:R-:W-:Y:S01]  /*ce820*/  ISETP.GE.AND P1, PT, R240, c[0x0][0x17c], PT ;  /* 0x00005f00f0007a0c */ /* 0x010fe20003f26270 */
[C---:B------:R-:W-:Y:S01]  /*ce830*/  IMAD.WIDE R240, R0.reuse, 0x4, R6 ;  /* 0x0000000400f07825 */ /* 0x040fe200078e0206 */
[----:B------:R-:W-:Y:S02]  /*ce840*/  IADD3 R0, R0, c[0x0][0x198], RZ ;  /* 0x0000660000007a10 */ /* 0x000fe40007ffe0ff */
[----:B---3--:R-:W-:-:S02]  /*ce850*/  ISETP.GE.AND P3, PT, R38, c[0x0][0x17c], PT ;  /* 0x00005f0026007a0c */ /* 0x008fc40003f66270 */
[----:B------:R-:W3:Y:S04]  /*ce860*/  LDL.LU R38, [R1+0x4628] ;  /* 0x0046280001267983 */ /* 0x000ee80000300800 */
[----:B------:R-:W4:Y:S04]  /*ce870*/  LDL.LU R242, [R1+0x4bc] ;  /* 0x0004bc0001f27983 */ /* 0x000f280000300800 */
[----:B--2---:R1:W-:Y:S04]  /*ce880*/  @P6 STG.E [R10.64], R9 ;  /* 0x000000090a006986 */ /* 0x0043e8000c101908 */
[----:B------:R2:W-:Y:S01]  /*ce890*/  @P2 STG.E [R240.64], R3 ;  /* 0x00000003f0002986 */ /* 0x0005e2000c101908 */
[----:B-1----:R-:W-:-:S04]  /*ce8a0*/  IMAD.WIDE R8, R0, 0x4, R4 ;  /* 0x0000000400087825 */ /* 0x002fc800078e0204 */
[----:B------:R-:W-:Y:S01]  /*ce8b0*/  IMAD.WIDE R10, R0, 0x4, R6 ;  /* 0x00000004000a7825 */ /* 0x000fe200078e0206 */
[----:B------:R-:W-:Y:S04]  /*ce8c0*/  @P5 STG.E [R8.64], R243 ;  /* 0x000000f308005986 */ /* 0x000fe8000c101908 */
[----:B--2---:R-:W2:Y:S04]  /*ce8d0*/  LDL.LU R241, [R1+0x4e0] ;  /* 0x0004e00001f17983 */ /* 0x004ea80000300800 */
[----:B------:R1:W-:Y:S04]  /*ce8e0*/  @P4 STG.E [R10.64], R39 ;  /* 0x000000270a004986 */ /* 0x0003e8000c101908 */
[----:B------:R-:W2:Y:S04]  /*ce8f0*/  LDL.LU R240, [R1+0x462c] ;  /* 0x00462c0001f07983 */ /* 0x000ea80000300800 */
[----:B-1----:R-:W2:Y:S01]  /*ce900*/  LDL.LU R39, [R1+0x4634] ;  /* 0x0046340001277983 */ /* 0x002ea20000300800 */
[----:B------:R-:W-:-:S02]  /*ce910*/  ISETP.LT.AND P6, PT, R249, c[0x0][0x178], !P0 ;  /* 0x00005e00f9007a0c */ /* 0x000fc400047c1270 */
[----:B------:R-:W-:Y:S02]  /*ce920*/  ISETP.LT.AND P0, PT, R248, c[0x0][0x178], !P0 ;  /* 0x00005e00f8007a0c */ /* 0x000fe40004701270 */
[----:B------:R-:W-:Y:S02]  /*ce930*/  IADD3 R3, R0, c[0x0][0x198], RZ ;  /* 0x0000660000037a10 */ /* 0x000fe40007ffe0ff */
[----:B------:R-:W-:Y:S02]  /*ce940*/  ISETP.LT.AND P5, PT, R249, c[0x0][0x178], !P1 ;  /* 0x00005e00f9007a0c */ /* 0x000fe40004fa1270 */
[----:B------:R-:W-:Y:S01]  /*ce950*/  ISETP.LT.AND P1, PT, R248, c[0x0][0x178], !P1 ;  /* 0x00005e00f8007a0c */ /* 0x000fe20004f21270 */
[C---:B------:R-:W-:Y:S01]  /*ce960*/  IMAD.WIDE R10, R3.reuse, 0x4, R4 ;  /* 0x00000004030a7825 */ /* 0x040fe200078e0204 */
[----:B------:R-:W-:-:S03]  /*ce970*/  IADD3 R0, R3, c[0x0][0x198], RZ ;  /* 0x0000660003007a10 */ /* 0x000fc60007ffe0ff */
[----:B------:R-:W-:Y:S01]  /*ce980*/  IMAD.WIDE R8, R3, 0x4, R6 ;  /* 0x0000000403087825 */ /* 0x000fe200078e0206 */
[----:B------:R1:W-:Y:S01]  /*ce990*/  @P6 STG.E [R10.64], R245 ;  /* 0x000000f50a006986 */ /* 0x0003e2000c101908 */
[----:B------:R-:W-:-:S03]  /*ce9a0*/  ISETP.GE.AND P2, PT, R244, c[0x0][0x17c], PT ;  /* 0x00005f00f4007a0c */ /* 0x000fc60003f46270 */
[----:B------:R1:W-:Y:S04]  /*ce9b0*/  @P0 STG.E [R8.64], R246 ;  /* 0x000000f608000986 */ /* 0x0003e8000c101908 */
[----:B------:R-:W2:Y:S01]  /*ce9c0*/  LDL.LU R244, [R1+0x210] ;  /* 0x0002100001f47983 */ /* 0x000ea20000300800 */
[----:B-1----:R-:W-:-:S03]  /*ce9d0*/  IMAD.WIDE R10, R0, 0x4, R4 ;  /* 0x00000004000a7825 */ /* 0x002fc600078e0204 */
[----:B------:R-:W2:Y:S01]  /*ce9e0*/  LDL.LU R243, [R1+0x4e4] ;  /* 0x0004e40001f37983 */ /* 0x000ea20000300800 */
[----:B------:R-:W-:-:S03]  /*ce9f0*/  IMAD.WIDE R8, R0, 0x4, R6 ;  /* 0x0000000400087825 */ /* 0x000fc600078e0206 */
[----:B------:R-:W-:Y:S01]  /*cea00*/  @P5 STG.E [R10.64], R247 ;  /* 0x000000f70a005986 */ /* 0x000fe2000c101908 */
[----:B---3--:R-:W-:-:S03]  /*cea10*/  ISETP.GE.AND P4, PT, R38, c[0x0][0x17c], PT ;  /* 0x00005f0026007a0c */ /* 0x008fc60003f86270 */
[----:B------:R-:W3:Y:S04]  /*cea20*/  LDL.LU R38, [R1+0x214] ;  /* 0x0002140001267983 */ /* 0x000ee80000300800 */
[----:B----4-:R1:W-:Y:S04]  /*cea30*/  @P1 STG.E [R8.64], R242 ;  /* 0x000000f208001986 */ /* 0x0103e8000c101908 */
[----:B-1----:R-:W4:Y:S01]  /*cea40*/  LDL.LU R242, [R1+0x4648] ;  /* 0x0046480001f27983 */ /* 0x002f220000300800 */
[----:B--2---:R-:W-:-:S03]  /*cea50*/  ISETP.GE.AND P1, PT, R39, c[0x0][0x17c], PT ;  /* 0x00005f0027007a0c */ /* 0x004fc60003f26270 */
[----:B------:R-:W2:Y:S01]  /*cea60*/  LDL.LU R39, [R1+0x464c] ;  /* 0x00464c0001277983 */ /* 0x000ea20000300800 */
[C---:B------:R-:W-:Y:S02]  /*cea70*/  ISETP.LT.AND P6, PT, R249.reuse, c[0x0][0x178], !P3 ;  /* 0x00005e00f9007a0c */ /* 0x040fe40005fc1270 */
[----:B------:R-:W-:Y:S01]  /*cea80*/  IADD3 R3, R0, c[0x0][0x198], RZ ;  /* 0x0000660000037a10 */ /* 0x000fe20007ffe0ff */
[----:B------:R-:W2:Y:S01]  /*cea90*/  LDL.LU R245, [R1+0x4f4] ;  /* 0x0004f40001f57983 */ /* 0x000ea20000300800 */
[C---:B------:R-:W-:Y:S02]  /*ceaa0*/  ISETP.LT.AND P3, PT, R248.reuse, c[0x0][0x178], !P3 ;  /* 0x00005e00f8007a0c */ /* 0x040fe40005f61270 */
[----:B------:R-:W-:Y:S01]  /*ceab0*/  ISETP.LT.AND P5, PT, R249, c[0x0][0x178], !P2 ;  /* 0x00005e00f9007a0c */ /* 0x000fe200057a1270 */
[C---:B------:R-:W-:Y:S01]  /*ceac0*/  IMAD.WIDE R8, R3.reuse, 0x4, R4 ;  /* 0x0000000403087825 */ /* 0x040fe200078e0204 */
[----:B------:R-:W-:Y:S01]  /*cead0*/  ISETP.LT.AND P2, PT, R248, c[0x0][0x178], !P2 ;  /* 0x00005e00f8007a0c */ /* 0x000fe20005741270 */
[----:B------:R-:W2:Y:S01]  /*ceae0*/  LDL.LU R246, [R1+0x314] ;  /* 0x0003140001f67983 */ /* 0x000ea20000300800 */
[----:B------:R-:W-:-:S03]  /*ceaf0*/  IADD3 R0, R3, c[0x0][0x198], RZ ;  /* 0x0000660003007a10 */ /* 0x000fc60007ffe0ff */
[----:B------:R1:W-:Y:S01]  /*ceb00*/  @P6 STG.E [R8.64], R241 ;  /* 0x000000f108006986 */ /* 0x0003e2000c101908 */
[----:B------:R-:W-:Y:S01]  /*ceb10*/  ISETP.GE.AND P0, PT, R240, c[0x0][0x17c], PT ;  /* 0x00005f00f0007a0c */ /* 0x000fe20003f06270 */
[----:B------:R-:W-:Y:S02]  /*ceb20*/  IMAD.WIDE R10, R0, 0x4, R4 ;  /* 0x00000004000a7825 */ /* 0x000fe400078e0204 */
[----:B------:R-:W2:Y:S02]  /*ceb30*/  LDL.LU R247, [R1+0x510] ;  /* 0x0005100001f77983 */ /* 0x000ea40000300800 */
[----:B-1----:R-:W-:-:S04]  /*ceb40*/  IMAD.WIDE R8, R3, 0x4, R6 ;  /* 0x0000000403087825 */ /* 0x002fc800078e0206 */
[C---:B------:R-:W-:Y:S01]  /*ceb50*/  IMAD.WIDE R240, R0.reuse, 0x4, R6 ;  /* 0x0000000400f07825 */ /* 0x040fe200078e0206 */
[----:B------:R1:W-:Y:S01]  /*ceb60*/  @P3 STG.E [R8.64], R244 ;  /* 0x000000f408003986 */ /* 0x0003e2000c101908 */
[----:B------:R-:W-:-:S03]  /*ceb70*/  IADD3 R0, R0, c[0x0][0x198], RZ ;  /* 0x0000660000007a10 */ /* 0x000fc60007ffe0ff */
[----:B------:R1:W-:Y:S01]  /*ceb80*/  @P5 STG.E [R10.64], R243 ;  /* 0x000000f30a005986 */ /* 0x0003e2000c101908 */
[C---:B------:R-:W-:Y:S01]  /*ceb90*/  IADD3 R3, R0.reuse, c[0x0][0x198], RZ ;  /* 0x0000660000037a10 */ /* 0x040fe20007ffe0ff */
[----:B-1----:R-:W-:-:S04]  /*ceba0*/  IMAD.WIDE R8, R0, 0x4, R4 ;  /* 0x0000000400087825 */ /* 0x002fc800078e0204 */
[----:B------:R-:W-:Y:S01]  /*cebb0*/  IMAD.WIDE R10, R0, 0x4, R6 ;  /* 0x00000004000a7825 */ /* 0x000fe200078e0206 */
[----:B---3--:R1:W-:Y:S01]  /*cebc0*/  @P2 STG.E [R240.64], R38 ;  /* 0x00000026f0002986 */ /* 0x0083e2000c101908 */
[----:B----4-:R-:W-:-:S03]  /*cebd0*/  ISETP.GE.AND P3, PT, R242, c[0x0][0x17c], PT ;  /* 0x00005f00f2007a0c */ /* 0x010fc60003f66270 */
[----:B------:R-:W3:Y:S04]  /*cebe0*/  LDL.LU R242, [R1+0x330] ;  /* 0x0003300001f27983 */ /* 0x000ee80000300800 */
[----:B-1----:R-:W4:Y:S04]  /*cebf0*/  LDL.LU R241, [R1+0x310] ;  /* 0x0003100001f17983 */ /* 0x002f280000300800 */
[----:B------:R-:W3:Y:S04]  /*cec00*/  LDL.LU R244, [R1+0x4650] ;  /* 0x0046500001f47983 */ /* 0x000ee80000300800 */
[----:B------:R-:W3:Y:S04]  /*cec10*/  LDL.LU R38, [R1+0x4654] ;  /* 0x0046540001267983 */ /* 0x000ee80000300800 */
[----:B------:R-:W3:Y:S04]  /*cec20*/  LDL.LU R243, [R1+0x514] ;  /* 0x0005140001f37983 */ /* 0x000ee80000300800 */
[----:B------:R-:W3:Y:S04]  /*cec30*/  LDL.LU R0, [R1+0x4f0] ;  /* 0x0004f00001007983 */ /* 0x000ee80000300800 */
[----:B------:R-:W4:Y:S01]  /*cec40*/  LDL.LU R240, [R1+0x465c] ;  /* 0x00465c0001f07983 */ /* 0x000f220000300800 */
[----:B--2---:R-:W-:-:S03]  /*cec50*/  ISETP.GE.AND P2, PT, R39, c[0x0][0x17c], PT ;  /* 0x00005f0027007a0c */ /* 0x004fc60003f46270 */
[----:B------:R-:W2:Y:S01]  /*cec60*/  LDL.LU R39, [R1+0x334] ;  /* 0x0003340001277983 */ /* 0x000ea20000300800 */
[C---:B------:R-:W-:Y:S02]  /*cec70*/  ISETP.LT.AND P6, PT, R249.reuse, c[0x0][0x178], !P4 ;  /* 0x00005e00f9007a0c */ /* 0x040fe400067c1270 */
[C---:B------:R-:W-:Y:S02]  /*cec80*/  ISETP.LT.AND P4, PT, R248.reuse, c[0x0][0x178], !P4 ;  /* 0x00005e00f8007a0c */ /* 0x040fe40006781270 */
[----:B------:R-:W-:Y:S02]  /*cec90*/  ISETP.LT.AND P5, PT, R249, c[0x0][0x178], !P0 ;  /* 0x00005e00f9007a0c */ /* 0x000fe400047a1270 */
[----:B------:R-:W-:-:S07]  /*ceca0*/  ISETP.LT.AND P0, PT, R248, c[0x0][0x178], !P0 ;  /* 0x00005e00f8007a0c */ /* 0x000fce0004701270 */
[----:B---3--:R1:W-:Y:S01]  /*cecb0*/  @P6 STG.E [R8.64], R0 ;  /* 0x0000000008006986 */ /* 0x0083e2000c101908 */
[----:B------:R-:W-:Y:S02]  /*cecc0*/  ISETP.LT.AND P6, PT, R249, c[0x0][0x178], !P1 ;  /* 0x00005e00f9007a0c */ /* 0x000fe40004fc1270 */
[----:B------:R-:W-:Y:S01]  /*cecd0*/  ISETP.LT.AND P1, PT, R248, c[0x0][0x178], !P1 ;  /* 0x00005e00f8007a0c */ /* 0x000fe20004f21270 */
[----:B----4-:R3:W-:Y:S01]  /*cece0*/  @P4 STG.E [R10.64], R241 ;  /* 0x000000f10a004986 */ /* 0x0107e2000c101908 */
[C---:B-1----:R-:W-:Y:S01]  /*cecf0*/  IADD3 R0, R3.reuse, c[0x0][0x198], RZ ;  /* 0x0000660003007a10 */ /* 0x042fe20007ffe0ff */
[----:B------:R-:W-:-:S04]  /*ced00*/  IMAD.WIDE R8, R3, 0x4, R6 ;  /* 0x0000000403087825 */ /* 0x000fc800078e0206 */
[----:B---3--:R-:W-:Y:S01]  /*ced10*/  IMAD.WIDE R10, R3, 0x4, R4 ;  /* 0x00000004030a7825 */ /* 0x008fe200078e0204 */
[----:B------:R-:W-:-:S04]  /*ced20*/  IADD3 R3, R0, c[0x0][0x198], RZ ;  /* 0x0000660000037a10 */ /* 0x000fc80007ffe0ff */
[----:B------:R1:W-:Y:S01]  /*ced30*/  @P5 STG.E [R10.64], R245 ;  /* 0x000000f50a005986 */ /* 0x0003e2000c101908 */
[----:B------:R-:W-:-:S03]  /*ced40*/  ISETP.LT.AND P5, PT, R249, c[0x0][0x178], !P3 ;  /* 0x00005e00f9007a0c */ /* 0x000fc60005fa1270 */
[----:B------:R3:W-:Y:S01]  /*ced50*/  @P0 STG.E [R8.64], R246 ;  /* 0x000000f608000986 */ /* 0x0007e2000c101908 */
[----:B------:R-:W-:Y:S01]  /*ced60*/  ISETP.LT.AND P3, PT, R248, c[0x0][0x178], !P3 ;  /* 0x00005e00f8007a0c */ /* 0x000fe20005f61270 */
[C---:B-1----:R-:W-:Y:S02]  /*ced70*/  IMAD.WIDE R10, R0.reuse, 0x4, R4 ;  /* 0x00000004000a7825 */ /* 0x042fe400078e0204 */
[----:B------:R-:W4:Y:S02]  /*ced80*/  LDL.LU R245, [R1+0x534] ;  /* 0x0005340001f57983 */ /* 0x000f240000300800 */
[----:B---3--:R-:W-:Y:S02]  /*ced90*/  IMAD.WIDE R8, R0, 0x4, R6 ;  /* 0x0000000400087825 */ /* 0x008fe400078e0206 */
[----:B------:R-:W-:Y:S04]  /*ceda0*/  @P6 STG.E [R10.64], R247 ;  /* 0x000000f70a006986 */ /* 0x000fe8000c101908 */
[----:B------:R1:W-:Y:S01]  /*cedb0*/  @P1 STG.E [R8.64], R242 ;  /* 0x000000f208001986 */ /* 0x0003e2000c101908 */
[----:B------:R-:W-:-:S02]  /*cedc0*/  ISETP.GE.AND P0, PT, R38, c[0x0][0x17c], PT ;  /* 0x00005f0026007a0c */ /* 0x000fc40003f06270 */
[----:B------:R-:W-:Y:S01]  /*cedd0*/  ISETP.GE.AND P4, PT, R244, c[0x0][0x17c], PT ;  /* 0x00005f00f4007a0c */ /* 0x000fe20003f86270 */
[----:B------:R-:W3:Y:S01]  /*cede0*/  LDL.LU R38, [R1+0x504] ;  /* 0x0005040001267983 */ /* 0x000ee20000300800 */
[----:B-1----:R-:W-:-:S03]  /*cedf0*/  IMAD.WIDE R8, R3, 0x4, R4 ;  /* 0x0000000403087825 */ /* 0x002fc600078e0204 */
[----:B------:R-:W3:Y:S04]  /*cee00*/  LDL.LU R242, [R1+0x4684] ;  /* 0x0046840001f27983 */ /* 0x000ee80000300800 */
[----:B------:R1:W-:Y:S01]  /*cee10*/  @P5 STG.E [R8.64], R243 ;  /* 0x000000f308005986 */ /* 0x0003e2000c101908 */
[----:B------:R-:W-:-:S03]  /*cee20*/  IADD3 R0, R3, c[0x0][0x198], RZ ;  /* 0x0000660003007a10 */ /* 0x000fc60007ffe0ff */
[----:B------:R-:W4:Y:S04]  /*cee30*/  LDL.LU R244, [R1+0x469c] ;  /* 0x00469c0001f47983 */ /* 0x000f280000300800 */
[----:B------:R-:W4:Y:S01]  /*cee40*/  LDL.LU R246, [R1+0x4e8] ;  /* 0x0004e80001f67983 */ /* 0x000f220000300800 */
[----:B-1----:R-:W-:-:S03]  /*cee50*/  IMAD.WIDE R8, R3, 0x4, R6 ;  /* 0x0000000403087825 */ /* 0x002fc600078e0206 */
[----:B------:R-:W4:Y:S04]  /*cee60*/  LDL.LU R247, [R1+0x218] ;  /* 0x0002180001f77983 */ /* 0x000f280000300800 */
[----:B------:R-:W4:Y:S04]  /*cee70*/  LDL.LU R3, [R1+0x500] ;  /* 0x0005000001037983 */ /* 0x000f280000300800 */
[----:B--2---:R1:W-:Y:S04]  /*cee80*/  @P3 STG.E [R8.64], R39 ;  /* 0x0000002708003986 */ /* 0x0043e8000c101908 */
[----:B-1----:R-:W2:Y:S01]  /*cee90*/  LDL.LU R9, [R1+0x530] ;  /* 0x0005300001097983 */ /* 0x002ea20000300800 */
[----:B------:R-:W-:-:S02]  /*ceea0*/  ISETP.LT.AND P6, PT, R249, c[0x0][0x178], !P2 ;  /* 0x00005e00f9007a0c */ /* 0x000fc400057c1270 */
[----:B------:R-:W-:Y:S01]  /*ceeb0*/  ISETP.LT.AND P2, PT, R248, c[0x0][0x178], !P2 ;  /* 0x00005e00f8007a0c */ /* 0x000fe20005741270 */
[----:B------:R-:W-:Y:S01]  /*ceec0*/  IMAD.WIDE R10, R0, 0x4, R4 ;  /* 0x00000004000a7825 */ /* 0x000fe200078e0204 */
[----:B------:R-:W-:Y:S01]  /*ceed0*/  ISETP.GE.AND P1, PT, R240, c[0x0][0x17c], PT ;  /* 0x00005f00f0007a0c */ /* 0x000fe20003f26270 */
[----:B------:R-:W4:Y:S02]  /*ceee0*/  LDL.LU R243, [R1+0x4ec] ;  /* 0x0004ec0001f37983 */ /* 0x000f240000300800 */
[----:B------:R-:W-:Y:S02]  /*ceef0*/  IMAD.WIDE R240, R0, 0x4, R6 ;  /* 0x0000000400f07825 */ /* 0x000fe400078e0206 */
[----:B------:R-:W4:Y:S01]  /*cef00*/  LDL.LU R39, [R1+0x21c] ;  /* 0x00021c0001277983 */ /* 0x000f220000300800 */
[----:B---3--:R-:W-:-:S03]  /*cef10*/  ISETP.GE.AND P3, PT, R242, c[0x0][0x17c], PT ;  /* 0x00005f00f2007a0c */ /* 0x008fc60003f66270 */
[----:B------:R-:W3:Y:S04]  /*cef20*/  LDL.LU R242, [R1+0x4664] ;  /* 0x0046640001f27983 */ /* 0x000ee80000300800 */
[----:B--2---:R-:W-:Y:S04]  /*cef30*/  @P6 STG.E [R10.64], R9 ;  /* 0x000000090a006986 */ /* 0x004fe8000c101908 */
[----:B----4-:R1:W-:Y:S01]  /*cef40*/  @P2 STG.E [R240.64], R3 ;  /* 0x00000003f0002986 */ /* 0x0103e2000c101908 */
[----:B------:R-:W-:-:S03]  /*cef50*/  ISETP.GE.AND P2, PT, R244, c[0x0][0x17c], PT ;  /* 0x00005f00f4007a0c */ /* 0x000fc60003f46270 */
[----:B------:R-:W2:Y:S04]  /*cef60*/  LDL.LU R244, [R1+0x466c] ;  /* 0x00466c0001f47983 */ /* 0x000ea80000300800 */
[----:B-1----:R-:W4:Y:S01]  /*cef70*/  LDL.LU R241, [R1+0x4f8] ;  /* 0x0004f80001f17983 */ /* 0x002f220000300800 */
[C---:B------:R-:W-:Y:S02]  /*cef80*/  ISETP.LT.AND P5, PT, R249.reuse, c[0x0][0x178], !P4 ;  /* 0x00005e00f9007a0c */ /* 0x040fe400067a1270 */
[----:B------:R-:W-:Y:S01]  /*cef90*/  ISETP.LT.AND P4, PT, R248, c[0x0][0x178], !P4 ;  /* 0x00005e00f8007a0c */ /* 0x000fe20006781270 */
[----:B------:R-:W4:Y:S01]  /*cefa0*/  LDL.LU R240, [R1+0x4670] ;  /* 0x0046700001f07983 */ /* 0x000f220000300800 */
[----:B------:R-:W-:Y:S02]  /*cefb0*/  IADD3 R0, R0, c[0x0][0x198], RZ ;  /* 0x0000660000007a10 */ /* 0x000fe40007ffe0ff */
[----:B------:R-:W-:-:S02]  /*cefc0*/  ISETP.LT.AND P6, PT, R249, c[0x0][0x178], !P0 ;  /* 0x00005e00f9007a0c */ /* 0x000fc400047c1270 */
[----:B------:R-:W-:Y:S01]  /*cefd0*/  ISETP.LT.AND P0, PT, R248, c[0x0][0x178], !P0 ;  /* 0x00005e00f8007a0c */ /* 0x000fe20004701270 */
[C---:B------:R-:W-:Y:S01]  /*cefe0*/  IMAD.WIDE R8, R0.reuse, 0x4, R4 ;  /* 0x0000000400087825 */ /* 0x040fe200078e0204 */
[----:B------:R-:W-:-:S03]  /*ceff0*/  IADD3 R3, R0, c[0x0][0x198], RZ ;  /* 0x0000660000037a10 */ /* 0x000fc60007ffe0ff */
[--C-:B------:R-:W-:Y:S01]  /*cf000*/  IMAD.WIDE R10, R0, 0x4, R6.reuse ;  /* 0x00000004000a7825 */ /* 0x100fe200078e0206 */
[----:B------:R1:W-:Y:S01]  /*cf010*/  @P5 STG.E [R8.64], R245 ;  /* 0x000000f508005986 */ /* 0x0003e2000c101908 */
[----:B------:R-:W-:Y:S02]  /*cf020*/  ISETP.LT.AND P5, PT, R249, c[0x0][0x178], !P1 ;  /* 0x00005e00f9007a0c */ /* 0x000fe40004fa1270 */
[----:B------:R-:W-:Y:S01]  /*cf030*/  ISETP.LT.AND P1, PT, R248, c[0x0][0x178], !P1 ;  /* 0x00005e00f8007a0c */ /* 0x000fe20004f21270 */
[----:B------:R1:W-:Y:S01]  /*cf040*/  @P4 STG.E [R10.64], R38 ;  /* 0x000000260a004986 */ /* 0x0003e2000c101908 */
[C---:B------:R-:W-:Y:S01]  /*cf050*/  IADD3 R0, R3.reuse, c[0x0][0x198], RZ ;  /* 0x0000660003007a10 */ /* 0x040fe20007ffe0ff */
[----:B-1----:R-:W-:-:S04]  /*cf060*/  IMAD.WIDE R8, R3, 0x4, R6 ;  /* 0x0000000403087825 */ /* 0x002fc800078e0206 */
[----:B------:R-:W-:Y:S01]  /*cf070*/  IMAD.WIDE R10, R3, 0x4, R4 ;  /* 0x00000004030a7825 */ /* 0x000fe200078e0204 */
[----:B------:R-:W-:Y:S01]  /*cf080*/  IADD3 R3, R0, c[0x0][0x198], RZ ;  /* 0x0000660000037a10 */ /* 0x000fe20007ffe0ff */
[----:B------:R-:W4:Y:S04]  /*cf090*/  LDL.LU R38, [R1+0x318] ;  /* 0x0003180001267983 */ /* 0x000f280000300800 */
[----:B------:R1:W-:Y:S01]  /*cf0a0*/  @P6 STG.E [R10.64], R246 ;  /* 0x000000f60a006986 */ /* 0x0003e2000c101908 */
[----:B------:R-:W-:-:S03]  /*cf0b0*/  ISETP.LT.AND P6, PT, R249, c[0x0][0x178], !P3 ;  /* 0x00005e00f9007a0c */ /* 0x000fc60005fc1270 */
[----:B------:R1:W-:Y:S02]  /*cf0c0*/  @P0 STG.E [R8.64], R247 ;  /* 0x000000f708000986 */ /* 0x0003e4000c101908 */
[----:B-1----:R-:W-:-:S04]  /*cf0d0*/  IMAD.WIDE R10, R0, 0x4, R4 ;  /* 0x00000004000a7825 */ /* 0x002fc800078e0204 */
[----:B------:R-:W-:Y:S01]  /*cf0e0*/  IMAD.WIDE R8, R0, 0x4, R6 ;  /* 0x0000000400087825 */ /* 0x000fe200078e0206 */
[----:B------:R-:W-:Y:S04]  /*cf0f0*/  @P5 STG.E [R10.64], R243 ;  /* 0x000000f30a005986 */ /* 0x000fe8000c101908 */
[----:B------:R1:W-:Y:S01]  /*cf100*/  @P1 STG.E [R8.64], R39 ;  /* 0x0000002708001986 */ /* 0x0003e2000c101908 */
[C---:B------:R-:W-:Y:S01]  /*cf110*/  IADD3 R0, R3.reuse, c[0x0][0x198], RZ ;  /* 0x0000660003007a10 */ /* 0x040fe20007ffe0ff */
[----:B-1----:R-:W-:Y:S01]  /*cf120*/  IMAD.WIDE R8, R3, 0x4, R4 ;  /* 0x0000000403087825 */ /* 0x002fe200078e0204 */
[----:B---3--:R-:W-:Y:S02]  /*cf130*/  ISETP.GE.AND P4, PT, R242, c[0x0][0x17c], PT ;  /* 0x00005f00f2007a0c */ /* 0x008fe40003f86270 */
[----:B------:R-:W3:Y:S04]  /*cf140*/  LDL.LU R242, [R1+0x31c] ;  /* 0x00031c0001f27983 */ /* 0x000ee80000300800 */
[----:B------:R-:W3:Y:S04]  /*cf150*/  LDL.LU R246, [R1+0x4698] ;  /* 0x0046980001f67983 */ /* 0x000ee80000300800 */
[----:B------:R-:W3:Y:S04]  /*cf160*/  LDL.LU R39, [R1+0x518] ;  /* 0x0005180001277983 */ /* 0x000ee80000300800 */
[----:B------:R-:W3:Y:S01]  /*cf170*/  LDL.LU R247, [R1+0x46b0] ;  /* 0x0046b00001f77983 */ /* 0x000ee20000300800 */
[----:B--2---:R-:W-:-:S03]  /*cf180*/  ISETP.GE.AND P0, PT, R244, c[0x0][0x17c], PT ;  /* 0x00005f00f4007a0c */ /* 0x004fc60003f06270 */
[----:B------:R-:W2:Y:S04]  /*cf190*/  LDL.LU R244, [R1+0x51c] ;  /* 0x00051c0001f47983 */ /* 0x000ea80000300800 */
[----:B------:R-:W2:Y:S04]  /*cf1a0*/  LDL.LU R243, [R1+0x33c] ;  /* 0x00033c0001f37983 */ /* 0x000ea80000300800 */
[----:B----4-:R1:W-:Y:S04]  /*cf1b0*/  @P6 STG.E [R8.64], R241 ;  /* 0x000000f108006986 */ /* 0x0103e8000c101908 */
[----:B------:R-:W4:Y:S01]  /*cf1c0*/  LDL.LU R245, [R1+0x538] ;  /* 0x0005380001f57983 */ /* 0x000f220000300800 */
[----:B-1----:R-:W-:-:S03]  /*cf1d0*/  IMAD.WIDE R8, R3, 0x4, R6 ;  /* 0x0000000403087825 */ /* 0x002fc600078e0206 */
[----:B------:R-:W2:Y:S01]  /*cf1e0*/  LDL.LU R3, [R1+0x4fc] ;  /* 0x0004fc0001037983 */ /* 0x000ea20000300800 */
[C---:B------:R-:W-:Y:S02]  /*cf1f0*/  ISETP.LT.AND P3, PT, R248.reuse, c[0x0][0x178], !P3 ;  /* 0x00005e00f8007a0c */ /* 0x040fe40005f61270 */
[----:B------:R-:W-:Y:S02]  /*cf200*/  ISETP.LT.AND P5, PT, R249, c[0x0][0x178], !P2 ;  /* 0x00005e00f9007a0c */ /* 0x000fe400057a1270 */
[----:B------:R-:W-:Y:S01]  /*cf210*/  ISETP.LT.AND P2, PT, R248, c[0x0][0x178], !P2 ;  /* 0x00005e00f8007a0c */ /* 0x000fe20005741270 */
[----:B------:R-:W-:Y:S01]  /*cf220*/  IMAD.WIDE R10, R0, 0x4, R4 ;  /* 0x00000004000a7825 */ /* 0x000fe200078e0204 */
[----:B------:R-:W-:-:S03]  /*cf230*/  ISETP.GE.AND P1, PT, R240, c[0x0][0x17c], PT ;  /* 0x00005f00f0007a0c */ /* 0x000fc60003f26270 */
[C---:B------:R-:W-:Y:S01]  /*cf240*/  IMAD.WIDE R240, R0.reuse, 0x4, R6 ;  /* 0x0000000400f07825 */ /* 0x040fe200078e0206 */
[----:B------:R-:W-:-:S03]  /*cf250*/  IADD3 R0, R0, c[0x0][0x198], RZ ;  /* 0x0000660000007a10 */ /* 0x000fc60007ffe0ff */
[----:B------:R1:W-:Y:S04]  /*cf260*/  @P3 STG.E [R8.64], R38 ;  /* 0x0000002608003986 */ /* 0x0003e8000c101908 */
[----:B-1----:R-:W4:Y:S01]  /*cf270*/  LDL.LU R38, [R1+0x47ac] ;  /* 0x0047ac0001267983 */ /* 0x002f220000300800 */
[----:B------:R-:W-:Y:S01]  /*cf280*/  IMAD.WIDE R8, R0, 0x4, R4 ;  /* 0x0000000400087825 */ /* 0x000fe200078e0204 */
[----:B---3--:R-:W-:Y:S02]  /*cf290*/  ISETP.GE.AND P3, PT, R246, c[0x0][0x17c], PT ;  /* 0x00005f00f6007a0c */ /* 0x008fe40003f66270 */
[----:B------:R-:W3:Y:S04]  /*cf2a0*/  LDL.LU R246, [R1+0x508] ;  /* 0x0005080001f67983 */ /* 0x000ee80000300800 */
[----:B--2---:R1:W-:Y:S04]  /*cf2b0*/  @P5 STG.E [R10.64], R3 ;  /* 0x000000030a005986 */ /* 0x0043e8000c101908 */
[----:B------:R2:W-:Y:S01]  /*cf2c0*/  @P2 STG.E [R240.64], R242 ;  /* 0x000000f2f0002986 */ /* 0x0005e2000c101908 */
[C---:B-1----:R-:W-:Y:S01]  /*cf2d0*/  IMAD.WIDE R10, R0.reuse, 0x4, R6 ;  /* 0x00000004000a7825 */ /* 0x042fe200078e0206 */
[----:B------:R-:W-:-:S02]  /*cf2e0*/  IADD3 R3, R0, c[0x0][0x198], RZ ;  /* 0x0000660000037a10 */ /* 0x000fc40007ffe0ff */
[----:B--2---:R-:W2:Y:S04]  /*cf2f0*/  LDL.LU R242, [R1+0x53c] ;  /* 0x00053c0001f27983 */ /* 0x004ea80000300800 */
[----:B------:R-:W2:Y:S01]  /*cf300*/  LDL.LU R0, [R1+0x338] ;  /* 0x0003380001007983 */ /* 0x000ea20000300800 */
[----:B------:R-:W-:Y:S02]  /*cf310*/  ISETP.LT.AND P6, PT, R249, c[0x0][0x178], !P4 ;  /* 0x00005e00f9007a0c */ /* 0x000fe400067c1270 */
[----:B------:R-:W-:Y:S01]  /*cf320*/  ISETP.LT.AND P4, PT, R248, c[0x0][0x178], !P4 ;  /* 0x00005e00f8007a0c */ /* 0x000fe20006781270 */
[----:B------:R-:W3:Y:S01]  /*cf330*/  LDL.LU R241, [R1+0x4680] ;  /* 0x0046800001f17983 */ /* 0x000ee20000300800 */
[----:B------:R-:W-:-:S03]  /*cf340*/  ISETP.GE.AND P2, PT, R247, c[0x0][0x17c], PT ;  /* 0x00005f00f7007a0c */ /* 0x000fc60003f46270 */
[----:B------:R-:W3:Y:S04]  /*cf350*/  LDL.LU R240, [R1+0x4688] ;  /* 0x0046880001f07983 */ /* 0x000ee80000300800 */
[----:B------:R-:W3:Y:S04]  /*cf360*/  LDL.LU R247, [R1+0x50c] ;  /* 0x00050c0001f77983 */ /* 0x000ee80000300800 */
[----:B------:R1:W-:Y:S04]  /*cf370*/  @P6 STG.E [R8.64], R39 ;  /* 0x0000002708006986 */ /* 0x0003e8000c101908 */
[----:B-1----:R-:W3:Y:S01]  /*cf380*/  LDL.LU R39, [R1+0x47a8] ;  /* 0x0047a80001277983 */ /* 0x002ee20000300800 */
[----:B------:R-:W-:-:S03]  /*cf390*/  IMAD.WIDE R8, R3, 0x4, R6 ;  /* 0x0000000403087825 */ /* 0x000fc600078e0206 */
[----:B--2---:R1:W-:Y:S02]  /*cf3a0*/  @P4 STG.E [R10.64], R0 ;  /* 0x000000000a004986 */ /* 0x0043e4000c101908 */
[C---:B-1----:R-:W-:Y:S01]  /*cf3b0*/  IMAD.WIDE R10, R3.reuse, 0x4, R4 ;  /* 0x00000004030a7825 */ /* 0x042fe200078e0204 */
[----:B------:R-:W-:Y:S02]  /*cf3c0*/  IADD3 R0, R3, c[0x0][0x198], RZ ;  /* 0x0000660003007a10 */ /* 0x000fe40007ffe0ff */
[----:B------:R-:W2:Y:S01]  /*cf3d0*/  LDL.LU R3, [R1+0x4668] ;  /* 0x0046680001037983 */ /* 0x000ea20000300800 */
[C---:B------:R-:W-:Y:S02]  /*cf3e0*/  ISETP.LT.AND P5, PT, R249.reuse, c[0x0][0x178], !P0 ;  /* 0x00005e00f9007a0c */ /* 0x040fe400047a1270 */
[----:B------:R-:W-:Y:S02]  /*cf3f0*/  ISETP.LT.AND P0, PT, R248, c[0x0][0x178], !P0 ;  /* 0x00005e00f8007a0c */ /* 0x000fe40004701270 */
[----:B------:R-:W-:-:S02]  /*cf400*/  ISETP.LT.AND P6, PT, R249, c[0x0][0x178], !P1 ;  /* 0x00005e00f9007a0c */ /* 0x000fc40004fc1270 */
[----:B------:R-:W-:-:S07]  /*cf410*/  ISETP.LT.AND P1, PT, R248, c[0x0][0x178], !P1 ;  /* 0x00005e00f8007a0c */ /* 0x000fce0004f21270 */
[----:B------:R1:W-:Y:S01]  /*cf420*/  @P5 STG.E [R10.64], R244 ;  /* 0x000000f40a005986 */ /* 0x0003e2000c101908 */
[----:B------:R-:W-:-:S03]  /*cf430*/  ISETP.LT.AND P5, PT, R249, c[0x0][0x178], !P3 ;  /* 0x00005e00f9007a0c */ /* 0x000fc60005fa1270 */
[----:B------:R3:W-:Y:S01]  /*cf440*/  @P0 STG.E [R8.64], R243 ;  /* 0x000000f308000986 */ /* 0x0007e2000c101908 */
[----:B-1----:R-:W-:-:S03]  /*cf450*/  IMAD.WIDE R10, R0, 0x4, R4 ;  /* 0x00000004000a7825 */ /* 0x002fc600078e0204 */
[----:B------:R-:W2:Y:S01]  /*cf460*/  LDL.LU R244, [R1+0x46ac] ;  /* 0x0046ac0001f47983 */ /* 0x000ea20000300800 */
[----:B---3--:R-:W-:-:S03]  /*cf470*/  IMAD.WIDE R8, R0, 0x4, R6 ;  /* 0x0000000400087825 */ /* 0x008fc600078e0206 */
[----:B----4-:R-:W-:Y:S04]  /*cf480*/  @P6 STG.E [R10.64], R245 ;  /* 0x000000f50a006986 */ /* 0x010fe8000c101908 */
[----:B------:R1:W-:Y:S04]  /*cf490*/  @P1 STG.E [R8.64], R246 ;  /* 0x000000f608001986 */ /* 0x0003e8000c101908 */
[----:B------:R-:W3:Y:S01]  /*cf4a0*/  LDL.LU R243, [R1+0x524] ;  /* 0x0005240001f37983 */ /* 0x000ee20000300800 */
[----:B--2---:R-:W-:Y:S02]  /*cf4b0*/  ISETP.GE.AND P4, PT, R3, c[0x0][0x17c], PT ;  /* 0x00005f0003007a0c */ /* 0x004fe40003f86270 */
[----:B------:R-:W-:-:S05]  /*cf4c0*/  IADD3 R3, R0, c[0x0][0x198], RZ ;  /* 0x0000660000037a10 */ /* 0x000fca0007ffe0ff */
[C---:B-1----:R-:W-:Y:S01]  /*cf4d0*/  IMAD.WIDE R8, R3.reuse, 0x4, R4 ;  /* 0x0000000403087825 */ /* 0x042fe200078e0204 */
[----:B------:R-:W-:-:S04]  /*cf4e0*/  IADD3 R0, R3, c[0x0][0x198], RZ ;  /* 0x0000660003007a10 */ /* 0x000fc80007ffe0ff */
[----:B------:R1:W-:Y:S04]  /*cf4f0*/  @P5 STG.E [R8.64], R242 ;  /* 0x000000f208005986 */ /* 0x0003e8000c101908 */
[----:B-1----:R-:W2:Y:S01]  /*cf500*/  LDL.LU R242, [R1+0x46c4] ;  /* 0x0046c40001f27983 */ /* 0x002ea20000300800 */
[----:B------:R-:W-:-:S03]  /*cf510*/  IMAD.WIDE R8, R3, 0x4, R6 ;  /* 0x0000000403087825 */ /* 0x000fc600078e0206 */
[----:B------:R-:W4:Y:S04]  /*cf520*/  LDL.LU R245, [R1+0x40] ;  /* 0x0000400001f57983 */ /* 0x000f280000300800 */
[----:B------:R-:W2:Y:S01]  /*cf530*/  LDL.LU R3, [R1+0x520] ;  /* 0x0005200001037983 */ /* 0x000ea20000300800 */
[----:B------:R-:W-:Y:S02]  /*cf540*/  ISETP.LT.AND P3, PT, R248, c[0x0][0x178], !P3 ;  /* 0x00005e00f8007a0c */ /* 0x000fe40005f61270 */
[----:B------:R-:W-:Y:S01]  /*cf550*/  ISETP.LT.AND P6, PT, R249, c[0x0][0x178], !P2 ;  /* 0x00005e00f9007a0c */ /* 0x000fe200057c1270 */
[----:B------:R-:W-:Y:S01]  /*cf560*/  IMAD.WIDE R10, R0, 0x4, R4 ;  /* 0x00000004000a7825 */ /* 0x000fe200078e0204 */
[----:B------:R-:W-:Y:S01]  /*cf570*/  ISETP.LT.AND P2, PT, R248, c[0x0][0x178], !P2 ;  /* 0x00005e00f8007a0c */ /* 0x000fe20005741270 */
[----:B------:R-:W3:Y:S01]  /*cf580*/  LDL.LU R246, [R1+0x44] ;  /* 0x0000440001f67983 */ /* 0x000ee20000300800 */
[----:B------:R-:W-:-:S02]  /*cf590*/  ISETP.GE.AND P0, PT, R241, c[0x0][0x17c], PT ;  /* 0x00005f00f1007a0c */ /* 0x000fc40003f06270 */
[----:B------:R-:W-:Y:S01]  /*cf5a0*/  ISETP.GE.AND P1, PT, R240, c[0x0][0x17c], PT ;  /* 0x00005f00f0007a0c */ /* 0x000fe20003f26270 */
[----:B------:R-:W-:-:S04]  /*cf5b0*/  IMAD.WIDE R240, R0, 0x4, R6 ;  /* 0x0000000400f07825 */ /* 0x000fc800078e0206 */
[----:B------:R1:W-:Y:S01]  /*cf5c0*/  @P3 STG.E [R8.64], R247 ;  /* 0x000000f708003986 */ /* 0x0003e2000c101908 */
[----:B------:R-:W-:-:S03]  /*cf5d0*/  ISETP.GE.AND P3, PT, R244, c[0x0][0x17c], PT ;  /* 0x00005f00f4007a0c */ /* 0x000fc60003f66270 */
[----:B------:R-:W3:Y:S04]  /*cf5e0*/  LDL.LU R244, [R1+0x467c] ;  /* 0x00467c0001f47983 */ /* 0x000ee80000300800 */
[----:B-1----:R-:W4:Y:S01]  /*cf5f0*/  LDL.LU R247, [R1+0x30] ;  /* 0x0000300001f77983 */ /* 0x002f220000300800 */
[----:B------:R-:W-:Y:S02]  /*cf600*/  ISETP.LT.AND P5, PT, R249, c[0x0][0x178], !P4 ;  /* 0x00005e00f9007a0c */ /* 0x000fe400067a1270 */
[----:B------:R-:W-:-:S05]  /*cf610*/  IADD3 R0, R0, c[0x0][0x198], RZ ;  /* 0x0000660000007a10 */ /* 0x000fca0007ffe0ff */
[----:B------:R-:W-:Y:S01]  /*cf620*/  IMAD.WIDE R8, R0, 0x4, R4 ;  /* 0x0000000400087825 */ /* 0x000fe200078e0204 */
[----:B--2---:R-:W-:Y:S04]  /*cf630*/  @P6 STG.E [R10.64], R3 ;  /* 0x000000030a006986 */ /* 0x004fe8000c101908 */
[----:B------:R1:W-:Y:S01]  /*cf640*/  @P2 STG.E [R240.64], R52 ;  /* 0x00000034f0002986 */ /* 0x0003e2000c101908 */
[----:B------:R-:W-:-:S03]  /*cf650*/  ISETP.GE.AND P2, PT, R242, c[0x0][0x17c], PT ;  /* 0x00005f00f2007a0c */ /* 0x000fc60003f46270 */
[----:B-1----:R-:W2:Y:S04]  /*cf660*/  LDL.LU R240, [R1+0x4694] ;  /* 0x0046940001f07983 */ /* 0x002ea80000300800 */
[----:B------:R-:W2:Y:S04]  /*cf670*/  LDL.LU R242, [R1+0x46a0] ;  /* 0x0046a00001f27983 */ /* 0x000ea80000300800 */
[----:B---3--:R1:W-:Y:S01]  /*cf680*/  @P5 STG.E [R8.64], R243 ;  /* 0x000000f308005986 */ /* 0x0083e2000c101908 */
[----:B------:R-:W-:-:S03]  /*cf690*/  ISETP.LT.AND P4, PT, R248, c[0x0][0x178], !P4 ;  /* 0x00005e00f8007a0c */ /* 0x000fc60006781270 */
[----:B-1----:R-:W3:Y:S04]  /*cf6a0*/  LDL.LU R243, [R1+0x34] ;  /* 0x0000340001f37983 */ /* 0x002ee80000300800 */
[----:B------:R-:W3:Y:S01]  /*cf6b0*/  LDL.LU R52, [R1+0x46c0] ;  /* 0x0046c00001347983 */ /* 0x000ee20000300800 */
[C---:B------:R-:W-:Y:S01]  /*cf6c0*/  ISETP.LT.AND P6, PT, R249.reuse, c[0x0][0x178], !P0 ;  /* 0x00005e00f9007a0c */ /* 0x040fe200047c1270 */
[----:B------:R-:W-:Y:S01]  /*cf6d0*/  IMAD.WIDE R10, R0, 0x4, R6 ;  /* 0x00000004000a7825 */ /* 0x000fe200078e0206 */
[----:B------:R-:W-:Y:S01]  /*cf6e0*/  ISETP.LT.AND P0, PT, R248, c[0x0][0x178], !P0 ;  /* 0x00005e00f8007a0c */ /* 0x000fe20004701270 */
[----:B------:R-:W3:Y:S01]  /*cf6f0*/  LDL.LU R241, [R1+0x46d8] ;  /* 0x0046d80001f17983 */ /* 0x000ee20000300800 */
[----:B------:R-:W-:Y:S02]  /*cf700*/  IADD3 R0, R0, c[0x0][0x198], RZ ;  /* 0x0000660000007a10 */ /* 0x000fe40007ffe0ff */
[----:B------:R-:W-:Y:S01]  /*cf710*/  ISETP.LT.AND P5, PT, R249, c[0x0][0x178], !P1 ;  /* 0x00005e00f9007a0c */ /* 0x000fe20004fa1270 */
[----:B------:R1:W-:Y:S01]  /*cf720*/  @P4 STG.E [R10.64], R53 ;  /* 0x000000350a004986 */ /* 0x0003e2000c101908 */
[----:B------:R-:W-:Y:S01]  /*cf730*/  ISETP.LT.AND P1, PT, R248, c[0x0][0x178], !P1 ;  /* 0x00005e00f8007a0c */ /* 0x000fe20004f21270 */
[C---:B------:R-:W-:Y:S01]  /*cf740*/  IMAD.WIDE R8, R0.reuse, 0x4, R4 ;  /* 0x0000000400087825 */ /* 0x040fe200078e0204 */
[----:B------:R-:W-:-:S04]  /*cf750*/  IADD3 R3, R0, c[0x0][0x198], RZ ;  /* 0x0000660000037a10 */ /* 0x000fc80007ffe0ff */
[----:B----4-:R4:W-:Y:S01]  /*cf760*/  @P6 STG.E [R8.64], R245 ;  /* 0x000000f508006986 */ /* 0x0109e2000c101908 */
[----:B-1----:R-:W-:-:S05]  /*cf770*/  IMAD.WIDE R10, R0, 0x4, R6 ;  /* 0x00000004000a7825 */ /* 0x002fca00078e0206 */
[----:B------:R1:W-:Y:S01]  /*cf780*/  @P0 STG.E [R10.64], R48 ;  /* 0x000000300a000986 */ /* 0x0003e2000c101908 */
[----:B----4-:R-:W-:-:S05]  /*cf790*/  IMAD.WIDE R8, R3, 0x4, R4 ;  /* 0x0000000403087825 */ /* 0x010fca00078e0204 */
[----:B------:R4:W-:Y:S01]  /*cf7a0*/  @P5 STG.E [R8.64], R246 ;  /* 0x000000f608005986 */ /* 0x0009e2000c101908 */
[----:B-1----:R-:W-:-:S05]  /*cf7b0*/  IMAD.WIDE R10, R3, 0x4, R6 ;  /* 0x00000004030a7825 */ /* 0x002fca00078e0206 */
[----:B------:R1:W-:Y:S01]  /*cf7c0*/  @P1 STG.E [R10.64], R49 ;  /* 0x000000310a001986 */ /* 0x0003e2000c101908 */
[----:B--2---:R-:W-:-:S03]  /*cf7d0*/  ISETP.GE.AND P0, PT, R240, c[0x0][0x17c], PT ;  /* 0x00005f00f0007a0c */ /* 0x004fc60003f06270 */
[----:B------:R-:W2:Y:S01]  /*cf7e0*/  LDL.LU R240, [R1+0x4690] ;  /* 0x0046900001f07983 */ /* 0x000ea20000300800 */
[----:B------:R-:W-:-:S03]  /*cf7f0*/  ISETP.GE.AND P1, PT, R242, c[0x0][0x17c], PT ;  /* 0x00005f00f2007a0c */ /* 0x000fc60003f26270 */
[----:B------:R-:W2:Y:S04]  /*cf800*/  LDL.LU R53, [R1+0x46a8] ;  /* 0x0046a80001357983 */ /* 0x000ea80000300800 */
[----:B------:R-:W2:Y:S01]  /*cf810*/  LDL.LU R242, [R1+0x528] ;  /* 0x0005280001f27983 */ /* 0x000ea20000300800 */
[----:B------:R-:W-:Y:S02]  /*cf820*/  ISETP.LT.AND P6, PT, R249, c[0x0][0x178], !P3 ;  /* 0x00005e00f9007a0c */ /* 0x000fe40005fc1270 */
[----:B------:R-:W-:Y:S02]  /*cf830*/  IADD3 R3, R3, c[0x0][0x198], RZ ;  /* 0x0000660003037a10 */ /* 0x000fe40007ffe0ff */
[C---:B------:R-:W-:Y:S02]  /*cf840*/  ISETP.LT.AND P3, PT, R248.reuse, c[0x0][0x178], !P3 ;  /* 0x00005e00f8007a0c */ /* 0x040fe40005f61270 */
[----:B------:R-:W-:Y:S01]  /*cf850*/  ISETP.LT.AND P5, PT, R249, c[0x0][0x178], !P2 ;  /* 0x00005e00f9007a0c */ /* 0x000fe200057a1270 */
[----:B----4-:R-:W-:Y:S01]  /*cf860*/  IMAD.WIDE R8, R3, 0x4, R4 ;  /* 0x0000000403087825 */ /* 0x010fe200078e0204 */
[----:B------:R-:W-:-:S02]  /*cf870*/  ISETP.LT.AND P2, PT, R248, c[0x0][0x178], !P2 ;  /* 0x00005e00f8007a0c */ /* 0x000fc40005741270 */
[----:B------:R-:W-:Y:S02]  /*cf880*/  IADD3 R0, R3, c[0x0][0x198], RZ ;  /* 0x0000660003007a10 */ /* 0x000fe40007ffe0ff */
[----:B------:R-:W-:Y:S01]  /*cf890*/  ISETP.GE.AND P4, PT, R244, c[0x0][0x17c], PT ;  /* 0x00005f00f4007a0c */ /* 0x000fe20003f86270 */
[----:B------:R4:W-:Y:S02]  /*cf8a0*/  @P6 STG.E [R8.64], R247 ;  /* 0x000000f708006986 */ /* 0x0009e4000c101908 */
[----:B-1----:R-:W-:Y:S01]  /*cf8b0*/  IMAD.WIDE R10, R0, 0x4, R4 ;  /* 0x00000004000a7825 */ /* 0x002fe200078e0204 */
[----:B------:R-:W-:Y:S02]  /*cf8c0*/  ISETP.LT.AND P6, PT, R249, c[0x0][0x178], !P4 ;  /* 0x00005e00f9007a0c */ /* 0x000fe400067c1270 */
[----:B------:R-:W-:Y:S01]  /*cf8d0*/  ISETP.LT.AND P4, PT, R248, c[0x0][0x178], !P4 ;  /* 0x00005e00f8007a0c */ /* 0x000fe20006781270 */
[C---:B------:R-:W-:Y:S01]  /*cf8e0*/  IMAD.WIDE R48, R0.reuse, 0x4, R6 ;  /* 0x0000000400307825 */ /* 0x040fe200078e0206 */
[----:B------:R-:W-:-:S03]  /*cf8f0*/  IADD3 R0, R0, c[0x0][0x198], RZ ;  /* 0x0000660000007a10 */ /* 0x000fc60007ffe0ff */
[----:B----4-:R-:W-:-:S05]  /*cf900*/  IMAD.WIDE R8, R3, 0x4, R6 ;  /* 0x0000000403087825 */ /* 0x010fca00078e0206 */
[----:B------:R1:W-:Y:S01]  /*cf910*/  @P3 STG.E [R8.64], R44 ;  /* 0x0000002c08003986 */ /* 0x0003e2000c101908 */
[----:B---3--:R-:W-:-:S03]  /*cf920*/  ISETP.GE.AND P3, PT, R52, c[0x0][0x17c], PT ;  /* 0x00005f0034007a0c */ /* 0x008fc60003f66270 */
[----:B------:R3:W-:Y:S04]  /*cf930*/  @P5 STG.E [R10.64], R243 ;  /* 0x000000f30a005986 */ /* 0x0007e8000c101908 */
[----:B------:R-:W-:Y:S01]  /*cf940*/  @P2 STG.E [R48.64], R45 ;  /* 0x0000002d30002986 */ /* 0x000fe2000c101908 */
[----:B------:R-:W-:Y:S02]  /*cf950*/  ISETP.LT.AND P2, PT, R249, c[0x0][0x178], !P0 ;  /* 0x00005e00f9007a0c */ /* 0x000fe40004741270 */
[----:B------:R-:W-:Y:S01]  /*cf960*/  ISETP.LT.AND P0, PT, R248, c[0x0][0x178], !P0 ;  /* 0x00005e00f8007a0c */ /* 0x000fe20004701270 */
[----:B------:R-:W4:Y:S01]  /*cf970*/  LDL.LU R52, [R1+0x46b4] ;  /* 0x0046b40001347983 */ /* 0x000f220000300800 */
[----:B-1----:R-:W-:-:S03]  /*cf980*/  IMAD.WIDE R8, R0, 0x4, R4 ;  /* 0x0000000400087825 */ /* 0x002fc600078e0204 */
[----:B---3--:R-:W3:Y:S01]  /*cf990*/  LDL.LU R243, [R1+0x52c] ;  /* 0x00052c0001f37983 */ /* 0x008ee20000300800 */
[C---:B------:R-:W-:Y:S01]  /*cf9a0*/  IMAD.WIDE R10, R0.reuse, 0x4, R6 ;  /* 0x00000004000a7825 */ /* 0x040fe200078e0206 */
[----:B------:R-:W-:Y:S02]  /*cf9b0*/  IADD3 R0, R0, c[0x0][0x198], RZ ;  /* 0x0000660000007a10 */ /* 0x000fe40007ffe0ff */
[----:B------:R1:W-:Y:S04]  /*cf9c0*/  @P6 STG.E [R8.64], R36 ;  /* 0x0000002408006986 */ /* 0x0003e8000c101908 */
[----:B------:R1:W-:Y:S04]  /*cf9d0*/  @P4 STG.E [R10.64], R40 ;  /* 0x000000280a004986 */ /* 0x0003e8000c101908 */
[----:B------:R-:W4:Y:S01]  /*cf9e0*/  LDL.LU R44, [R1+0x46d4] ;  /* 0x0046d400012c7983 */ /* 0x000f220000300800 */
[----:B-1----:R-:W-:-:S03]  /*cf9f0*/  IMAD.WIDE R8, R0, 0x4, R4 ;  /* 0x0000000400087825 */ /* 0x002fc600078e0204 */
[----:B------:R-:W4:Y:S01]  /*cfa00*/  LDL.LU R246, [R1+0x48] ;  /* 0x0000480001f67983 */ /* 0x000f220000300800 */
[----:B------:R-:W-:-:S03]  /*cfa10*/  IMAD.WIDE R10, R0, 0x4, R6 ;  /* 0x00000004000a7825 */ /* 0x000fc600078e0206 */
[----:B------:R-:W-:Y:S04]  /*cfa20*/  @P2 STG.E [R8.64], R37 ;  /* 0x0000002508002986 */ /* 0x000fe8000c101908 */
[----:B------:R1:W-:Y:S01]  /*cfa30*/  @P0 STG.E [R10.64], R41 ;  /* 0x000000290a000986 */ /* 0x0003e2000c101908 */
[----:B------:R-:W-:Y:S02]  /*cfa40*/  ISETP.LT.AND P4, PT, R249, c[0x0][0x178], !P1 ;  /* 0x00005e00f9007a0c */ /* 0x000fe40004f81270 */
[----:B------:R-:W-:Y:S01]  /*cfa50*/  IADD3 R3, R0, c[0x0][0x198], RZ ;  /* 0x0000660000037a10 */ /* 0x000fe20007ffe0ff */
[----:B-1----:R-:W4:Y:S04]  /*cfa60*/  LDL.LU R41, [R1+0x46ec] ;  /* 0x0046ec0001297983 */ /* 0x002f280000300800 */
[----:B------:R-:W-:Y:S01]  /*cfa70*/  IMAD.WIDE R8, R3, 0x4, R4 ;  /* 0x0000000403087825 */ /* 0x000fe200078e0204 */
[----:B------:R-:W4:Y:S04]  /*cfa80*/  LDL.LU R247, [R1+0x4c] ;  /* 0x00004c0001f77983 */ /* 0x000f280000300800 */
[----:B------:R-:W4:Y:S04]  /*cfa90*/  LDL.LU R45, [R1+0x46a4] ;  /* 0x0046a400012d7983 */ /* 0x000f280000300800 */
[----:B--2---:R1:W-:Y:S04]  /*cfaa0*/  @P4 STG.E [R8.64], R242 ;  /* 0x000000f208004986 */ /* 0x0043e8000c101908 */
[----:B-1----:R-:W2:Y:S04]  /*cfab0*/  LDL.LU R242, [R1+0x38] ;  /* 0x0000380001f27983 */ /* 0x002ea80000300800 */
[----:B------:R-:W2:Y:S01]  /*cfac0*/  LDL.LU R40, [R1+0x46bc] ;  /* 0x0046bc0001287983 */ /* 0x000ea20000300800 */
[----:B------:R-:W-:-:S02]  /*cfad0*/  ISETP.LT.AND P1, PT, R248, c[0x0][0x178], !P1 ;  /* 0x00005e00f8007a0c */ /* 0x000fc40004f21270 */
[----:B------:R-:W-:Y:S01]  /*cfae0*/  ISETP.LT.AND P2, PT, R249, c[0x0][0x178], !P3 ;  /* 0x00005e00f9007a0c */ /* 0x000fe20005f41270 */
[C---:B------:R-:W-:Y:S01]  /*cfaf0*/  IMAD.WIDE R10, R3.reuse, 0x4, R6 ;  /* 0x00000004030a7825 */ /* 0x040fe200078e0206 */
[----:B------:R-:W-:Y:S02]  /*cfb00*/  IADD3 R3, R3, c[0x0][0x198], RZ ;  /* 0x0000660003037a10 */ /* 0x000fe40007ffe0ff */
[----:B------:R-:W-:-:S03]  /*cfb10*/  ISETP.GE.AND P5, PT, R241, c[0x0][0x17c], PT ;  /* 0x00005f00f1007a0c */ /* 0x000fc60003fa6270 */
[----:B------:R-:W-:Y:S01]  /*cfb20*/  IMAD.WIDE R8, R3, 0x4, R4 ;  /* 0x0000000403087825 */ /* 0x000fe200078e0204 */
[C---:B------:R-:W-:Y:S02]  /*cfb30*/  ISETP.LT.AND P3, PT, R248.reuse, c[0x0][0x178], !P3 ;  /* 0x00005e00f8007a0c */ /* 0x040fe40005f61270 */
[----:B------:R-:W-:Y:S01]  /*cfb40*/  ISETP.LT.AND P4, PT, R249, c[0x0][0x178], !P5 ;  /* 0x00005e00f9007a0c */ /* 0x000fe20006f81270 */
[----:B------:R1:W-:Y:S01]  /*cfb50*/  @P1 STG.E [R10.64], R54 ;  /* 0x000000360a001986 */ /* 0x0003e2000c101908 */
[----:B------:R-:W-:Y:S02]  /*cfb60*/  ISETP.LT.AND P5, PT, R248, c[0x0][0x178], !P5 ;  /* 0x00005e00f8007a0c */ /* 0x000fe40006fa1270 */
[----:B------:R-:W-:Y:S02]  /*cfb70*/  IADD3 R0, R3, c[0x0][0x198], RZ ;  /* 0x0000660003007a10 */ /* 0x000fe40007ffe0ff */
[----:B------:R-:W-:-:S03]  /*cfb80*/  ISETP.GE.AND P6, PT, R240, c[0x0][0x17c], PT ;  /* 0x00005f00f0007a0c */ /* 0x000fc60003fc6270 */
[C---:B------:R-:W-:Y:S01]  /*cfb90*/  IMAD.WIDE R36, R0.reuse, 0x4, R6 ;  /* 0x0000000400247825 */ /* 0x040fe200078e0206 */
[----:B---3--:R3:W-:Y:S03]  /*cfba0*/  @P2 STG.E [R8.64], R243 ;  /* 0x000000f308002986 */ /* 0x0087e6000c101908 */
[----:B-1----:R-:W-:Y:S01]  /*cfbb0*/  IMAD.WIDE R10, R0, 0x4, R4 ;  /* 0x00000004000a7825 */ /* 0x002fe200078e0204 */
[----:B------:R-:W-:Y:S01]  /*cfbc0*/  ISETP.LT.AND P2, PT, R249, c[0x0][0x178], !P6 ;  /* 0x00005e00f9007a0c */ /* 0x000fe20007741270 */
[----:B---3--:R-:W3:Y:S02]  /*cfbd0*/  LDL.LU R243, [R1+0x3c] ;  /* 0x00003c0001f37983 */ /* 0x008ee40000300800 */
[----:B------:R-:W-:Y:S01]  /*cfbe0*/  IMAD.WIDE R8, R3, 0x4, R6 ;  /* 0x0000000403087825 */ /* 0x000fe200078e0206 */
[----:B------:R-:W-:-:S04]  /*cfbf0*/  ISETP.LT.AND P6, PT, R248, c[0x0][0x178], !P6 ;  /* 0x00005e00f8007a0c */ /* 0x000fc800077c1270 */
[----:B------:R1:W-:Y:S01]  /*cfc00*/  @P3 STG.E [R8.64], R55 ;  /* 0x0000003708003986 */ /* 0x0003e2000c101908 */
[----:B----4-:R-:W-:-:S03]  /*cfc10*/  ISETP.GE.AND P3, PT, R44, c[0x0][0x17c], PT ;  /* 0x00005f002c007a0c */ /* 0x010fc60003f66270 */
[----:B------:R4:W-:Y:S01]  /*cfc20*/  @P4 STG.E [R10.64], R246 ;  /* 0x000000f60a004986 */ /* 0x0009e2000c101908 */
[----:B------:R-:W-:Y:S02]  /*cfc30*/  ISETP.GE.AND P0, PT, R53, c[0x0][0x17c], PT ;  /* 0x00005f0035007a0c */ /* 0x000fe40003f06270 */
[----:B------:R-:W-:Y:S01]  /*cfc40*/  IADD3 R0, R0, c[0x0][0x198], RZ ;  /* 0x0000660000007a10 */ /* 0x000fe20007ffe0ff */
[----:B------:R-:W-:Y:S04]  /*cfc50*/  @P5 STG.E [R36.64], R50 ;  /* 0x0000003224005986 */ /* 0x000fe8000c101908 */
[----:B------:R-:W3:Y:S01]  /*cfc60*/  LDL.LU R44, [R1+0x46c8] ;  /* 0x0046c800012c7983 */ /* 0x000ee20000300800 */
[----:B------:R-:W-:Y:S01]  /*cfc70*/  ISETP.LT.AND P4, PT, R249, c[0x0][0x178], !P0 ;  /* 0x00005e00f9007a0c */ /* 0x000fe20004781270 */
[----:B-1----:R-:W-:Y:S01]  /*cfc80*/  IMAD.WIDE R8, R0, 0x4, R4 ;  /* 0x0000000400087825 */ /* 0x002fe200078e0204 */
[----:B------:R-:W-:-:S02]  /*cfc90*/  ISETP.GE.AND P5, PT, R41, c[0x0][0x17c], PT ;  /* 0x00005f0029007a0c */ /* 0x000fc40003fa6270 */
[----:B------:R-:W3:Y:S01]  /*cfca0*/  LDL.LU R41, [R1+0x46e8] ;  /* 0x0046e80001297983 */ /* 0x000ee20000300800 */
[----:B------:R-:W-:Y:S01]  /*cfcb0*/  ISETP.LT.AND P0, PT, R248, c[0x0][0x178], !P0 ;  /* 0x00005e00f8007a0c */ /* 0x000fe20004701270 */
[C---:B----4-:R-:W-:Y:S01]  /*cfcc0*/  IMAD.WIDE R10, R0.reuse, 0x4, R6 ;  /* 0x00000004000a7825 */ /* 0x050fe200078e0206 */
[----:B------:R-:W-:Y:S01]  /*cfcd0*/  IADD3 R0, R0, c[0x0][0x198], RZ ;  /* 0x0000660000007a10 */ /* 0x000fe20007ffe0ff */
[----:B------:R1:W-:Y:S01]  /*cfce0*/  @P2 STG.E [R8.64], R247 ;  /* 0x000000f708002986 */ /* 0x0003e2000c101908 */
[----:B------:R-:W-:-:S03]  /*cfcf0*/  ISETP.GE.AND P1, PT, R52, c[0x0][0x17c], PT ;  /* 0x00005f0034007a0c */ /* 0x000fc60003f26270 */
[----:B------:R4:W-:Y:S01]  /*cfd00*/  @P6 STG.E [R10.64], R51 ;  /* 0x000000330a006986 */ /* 0x0009e2000c101908 */
[----:B------:R-:W-:Y:S02]  /*cfd10*/  ISETP.LT.AND P2, PT, R249, c[0x0][0x178], !P1 ;  /* 0x00005e00f9007a0c */ /* 0x000fe40004f41270 */
[----:B------:R-:W-:Y:S01]  /*cfd20*/  ISETP.LT.AND P6, PT, R248, c[0x0][0x178], !P1 ;  /* 0x00005e00f8007a0c */ /* 0x000fe20004fc1270 */
[----:B-1----:R-:W-:-:S04]  /*cfd30*/  IMAD.WIDE R8, R0, 0x4, R6 ;  /* 0x0000000400087825 */ /* 0x002fc800078e0206 */
[----:B----4-:R-:W-:Y:S01]  /*cfd40*/  IMAD.WIDE R10, R0, 0x4, R4 ;  /* 0x00000004000a7825 */ /* 0x010fe200078e0204 */
[----:B------:R-:W-:Y:S02]  /*cfd50*/  ISETP.GE.AND P1, PT, R45, c[0x0][0x17c], PT ;  /* 0x00005f002d007a0c */ /* 0x000fe40003f26270 */
[----:B------:R-:W4:Y:S04]  /*cfd60*/  LDL.LU R45, [R1+0x4710] ;  /* 0x00471000012d7983 */ /* 0x000f280000300800 */
[----:B--2---:R1:W-:Y:S04]  /*cfd70*/  @P4 STG.E [R10.64], R242 ;  /* 0x000000f20a004986 */ /* 0x0043e8000c101908 */
[----:B------:R2:W-:Y:S01]  /*cfd80*/  @P0 STG.E [R8.64], R46 ;  /* 0x0000002e08000986 */ /* 0x0005e2000c101908 */
[----:B------:R-:W-:-:S03]  /*cfd90*/  ISETP.GE.AND P0, PT, R40, c[0x0][0x17c], PT ;  /* 0x00005f0028007a0c */ /* 0x000fc60003f06270 */
[----:B------:R-:W4:Y:S01]  /*cfda0*/  LDL.LU R40, [R1+0x46b8] ;  /* 0x0046b80001287983 */ /* 0x000f220000300800 */
[----:B------:R-:W-:Y:S02]  /*cfdb0*/  IADD3 R3, R0, c[0x0][0x198], RZ ;  /* 0x0000660000037a10 */ /* 0x000fe40007ffe0ff */
[----:B------:R-:W-:-:S03]  /*cfdc0*/  ISETP.LT.AND P4, PT, R249, c[0x0][0x178], !P3 ;  /* 0x00005e00f9007a0c */ /* 0x000fc60005f81270 */
[----:B-1----:R-:W-:-:S04]  /*cfdd0*/  IMAD.WIDE R10, R3, 0x4, R4 ;  /* 0x00000004030a7825 */ /* 0x002fc800078e0204 */
[C---:B--2---:R-:W-:Y:S01]  /*cfde0*/  IMAD.WIDE R8, R3.reuse, 0x4, R6 ;  /* 0x0000000403087825 */ /* 0x044fe200078e0206 */
[----:B------:R-:W-:Y:S02]  /*cfdf0*/  IADD3 R3, R3, c[0x0][0x198], RZ ;  /* 0x0000660003037a10 */ /* 0x000fe40007ffe0ff */
[----:B------:R-:W-:Y:S02]  /*cfe00*/  ISETP.LT.AND P3, PT, R248, c[0x0][0x178], !P3 ;  /* 0x00005e00f8007a0c */ /* 0x000fe40005f61270 */
[----:B------:R-:W-:Y:S01]  /*cfe10*/  IADD3 R0, R3, c[0x0][0x198], RZ ;  /* 0x0000660003007a10 */ /* 0x000fe20007ffe0ff */
[----:B---3--:R-:W-:Y:S04]  /*cfe20*/  @P2 STG.E [R10.64], R243 ;  /* 0x000000f30a002986 */ /* 0x008fe8000c101908 */
[----:B------:R1:W-:Y:S01]  /*cfe30*/  @P6 STG.E [R8.64], R47 ;  /* 0x0000002f08006986 */ /* 0x0003e2000c101908 */
[----:B------:R-:W-:Y:S01]  /*cfe40*/  ISETP.LT.AND P6, PT, R249, c[0x0][0x178], !P5 ;  /* 0x00005e00f9007a0c */ /* 0x000fe20006fc1270 */
[----:B-1----:R-:W-:-:S05]  /*cfe50*/  IMAD.WIDE R8, R3, 0x4, R4 ;  /* 0x0000000403087825 */ /* 0x002fca00078e0204 */
[----:B------:R1:W-:Y:S01]  /*cfe60*/  @P4 STG.E [R8.64], R38 ;  /* 0x0000002608004986 */ /* 0x0003e2000c101908 */
[----:B------:R-:W-:Y:S01]  /*cfe70*/  IMAD.WIDE R10, R0, 0x4, R4 ;  /* 0x00000004000a7825 */ /* 0x000fe200078e0204 */
[----:B------:R-:W-:Y:S02]  /*cfe80*/  ISETP.GE.AND P2, PT, R44, c[0x0][0x17c], PT ;  /* 0x00005f002c007a0c */ /* 0x000fe40003f46270 */
[----:B------:R-:W2:Y:S01]  /*cfe90*/  LDL.LU R44, [R1+0x46d0] ;  /* 0x0046d000012c7983 */ /* 0x000ea20000300800 */
[----:B-1----:R-:W-:-:S05]  /*cfea0*/  IMAD.WIDE R8, R3, 0x4, R6 ;  /* 0x0000000403087825 */ /* 0x002fca00078e0206 */
[----:B------:R-:W-:Y:S01]  /*cfeb0*/  @P3 STG.E [R8.64], R42 ;  /* 0x0000002a08003986 */ /* 0x000fe2000c101908 */
[----:B------:R-:W-:-:S03]  /*cfec0*/  ISETP.GE.AND P3, PT, R41, c[0x0][0x17c], PT ;  /* 0x00005f0029007a0c */ /* 0x000fc60003f66270 */
[----:B------:R-:W3:Y:S01]  /*cfed0*/  LDL.LU R41, [R1+0x46dc] ;  /* 0x0046dc0001297983 */ /* 0x000ee20000300800 */
[----:B------:R-:W-:-:S03]  /*cfee0*/  ISETP.LT.AND P5, PT, R248, c[0x0][0x178], !P5 ;  /* 0x00005e00f8007a0c */ /* 0x000fc60006fa1270 */
[----:B------:R1:W-:Y:S01]  /*cfef0*/  @P6 STG.E [R10.64], R39 ;  /* 0x000000270a006986 */ /* 0x0003e2000c101908 */
[----:B------:R-:W-:Y:S01]  /*cff00*/  ISETP.LT.AND P4, PT, R249, c[0x0][0x178], !P1 ;  /* 0x00005e00f9007a0c */ /* 0x000fe20004f81270 */
[C---:B------:R-:W-:Y:S01]  /*cff10*/  IMAD.WIDE R36, R0.reuse, 0x4, R6 ;  /* 0x0000000400247825 */ /* 0x040fe200078e0206 */
[----:B------:R-:W-:Y:S01]  /*cff20*/  IADD3 R0, R0, c[0x0][0x198], RZ ;  /* 0x0000660000007a10 */ /* 0x000fe20007ffe0ff */
[----:B-1----:R-:W2:Y:S04]  /*cff30*/  LDL.LU R39, [R1+0x470c] ;  /* 0x00470c0001277983 */ /* 0x002ea80000300800 */
[----:B------:R-:W-:Y:S02]  /*cff40*/  IMAD.WIDE R8, R0, 0x4, R4 ;  /* 0x0000000400087825 */ /* 0x000fe400078e0204 */
[----:B------:R-:W-:Y:S04]  /*cff50*/  @P5 STG.E [R36.64], R43 ;  /* 0x0000002b24005986 */ /* 0x000fe8000c101908 */
[----:B------:R1:W-:Y:S01]  /*cff60*/  @P4 STG.E [R8.64], R68 ;  /* 0x0000004408004986 */ /* 0x0003e2000c101908 */
[----:B----4-:R-:W-:-:S03]  /*cff70*/  ISETP.GE.AND P4, PT, R40, c[0x0][0x17c], PT ;  /* 0x00005f0028007a0c */ /* 0x010fc60003f86270 */
[----:B------:R-:W4:Y:S04]  /*cff80*/  LDL.LU R40, [R1+0x472c] ;  /* 0x00472c0001287983 */ /* 0x000f280000300800 */
[----:B------:R-:W4:Y:S01]  /*cff90*/  LDL.LU R38, [R1+0x46cc] ;  /* 0x0046cc0001267983 */ /* 0x000f220000300800 */
[----:B------:R-:W-:Y:S02]  /*cffa0*/  ISETP.LT.AND P1, PT, R248, c[0x0][0x178], !P1 ;  /* 0x00005e00f8007a0c */ /* 0x000fe40004f21270 */
[----:B------:R-:W-:Y:S01]  /*cffb0*/  ISETP.LT.AND P5, PT, R249, c[0x0][0x178], !P0 ;  /* 0x00005e00f9007a0c */ /* 0x000fe200047a1270 */
[----:B------:R-:W-:Y:S01]  /*cffc0*/  IMAD.WIDE R10, R0, 0x4, R6 ;  /* 0x00000004000a7825 */ /* 0x000fe200078e0206 */
[----:B------:R-:W-:Y:S02]  /*cffd0*/  ISETP.LT.AND P6, PT, R248, c[0x0][0x178], !P0 ;  /* 0x00005e00f8007a0c */ /* 0x000fe400047c1270 */
[----:B------:R-:W-:-:S05]  /*cffe0*/  IADD3 R0, R0, c[0x0][0x198], RZ ;  /* 0x0000660000007a10 */ /* 0x000fca0007ffe0ff */
[C---:B-1----:R-:W-:Y:S02]  /*cfff0*/  IMAD.WIDE R8, R0.reuse, 0x4, R4 ;  /* 0x0000000400087825 */ /* 0x042fe400078e0204 */
[----:B------:R1:W-:Y:S01]  /*d0000*/  @P1 STG.E [R10.64], R84 ;  /* 0x000000540a001986 */ /* 0x0003e2000c101908 */
[C---:B------:R-:W-:Y:S02]  /*d0010*/  ISETP.LT.AND P1, PT, R249.reuse, c[0x0][0x178], !P2 ;  /* 0x00005e00f9007a0c */ /* 0x040fe40005721270 */
[----:B------:R-:W-:Y:S01]  /*d0020*/  IADD3 R3, R0, c[0x0][0x198], RZ ;  /* 0x0000660000037a10 */ /* 0x000fe20007ffe0ff */
[----:B------:R1:W-:Y:S01]  /*d0030*/  @P5 STG.E [R8.64], R69 ;  /* 0x0000004508005986 */ /* 0x0003e2000c101908 */
[----:B------:R-:W-:Y:S02]  /*d0040*/  ISETP.LT.AND P2, PT, R248, c[0x0][0x178], !P2 ;  /* 0x00005e00f8007a0c */ /* 0x000fe40005741270 */
[----:B------:R-:W-:Y:S01]  /*d0050*/  ISETP.LT.AND P5, PT, R249, c[0x0][0x178], !P3 ;  /* 0x00005e00f9007a0c */ /* 0x000fe20005fa1270 */
[----:B-1----:R-:W-:-:S04]  /*d0060*/  IMAD.WIDE R10, R0, 0x4, R6 ;  /* 0x00000004000a7825 */ /* 0x002fc800078e0206 */
[----:B------:R-:W-:Y:S01]  /*d0070*/  IMAD.WIDE R8, R3, 0x4, R4 ;  /* 0x0000000403087825 */ /* 0x000fe200078e0204 */
[----:B------:R1:W-:Y:S01]  /*d0080*/  @P6 STG.E [R10.64], R85 ;  /* 0x000000550a006986 */ /* 0x0003e2000c101908 */
[----:B------:R-:W-:-:S03]  /*d0090*/  ISETP.LT.AND P3, PT, R248, c[0x0][0x178], !P3 ;  /* 0x00005e00f8007a0c */ /* 0x000fc60005f61270 */
[----:B------:R1:W-:Y:S02]  /*d00a0*/  @P1 STG.E [R8.64], R64 ;  /* 0x0000004008001986 */ /* 0x0003e4000c101908 */
[C---:B-1----:R-:W-:Y:S01]  /*d00b0*/  IMAD.WIDE R10, R3.reuse, 0x4, R6 ;  /* 0x00000004030a7825 */ /* 0x042fe200078e0206 */
[----:B------:R-:W-:-:S05]  /*d00c0*/  IADD3 R3, R3, c[0x0][0x198], RZ ;  /* 0x0000660003037a10 */ /* 0x000fca0007ffe0ff */
[----:B------:R-:W-:Y:S01]  /*d00d0*/  IMAD.WIDE R8, R3, 0x4, R4 ;  /* 0x0000000403087825 */ /* 0x000fe200078e0204 */
[----:B------:R-:W-:Y:S01]  /*d00e0*/  @P2 STG.E [R10.64], R80 ;  /* 0x000000500a002986 */ /* 0x000fe2000c101908 */
[----:B------:R-:W-:-:S03]  /*d00f0*/  ISETP.GE.AND P0, PT, R45, c[0x0][0x17c], PT ;  /* 0x00005f002d007a0c */ /* 0x000fc60003f06270 */
[----:B------:R1:W-:Y:S01]  /*d0100*/  @P5 STG.E [R8.64], R65 ;  /* 0x0000004108005986 */ /* 0x0003e2000c101908 */
[----:B------:R-:W-:Y:S02]  /*d0110*/  ISETP.LT.AND P1, PT, R249, c[0x0][0x178], !P0 ;  /* 0x00005e00f9007a0c */ /* 0x000fe40004721270 */
[----:B------:R-:W-:Y:S02]  /*d0120*/  ISETP.LT.AND P2, PT, R248, c[0x0][0x178], !P0 ;  /* 0x00005e00f8007a0c */ /* 0x000fe40004741270 */
[C---:B------:R-:W-:Y:S01]  /*d0130*/  IADD3 R0, R3.reuse, c[0x0][0x198], RZ ;  /* 0x0000660003007a10 */ /* 0x040fe20007ffe0ff */
[----:B-1----:R-:W-:Y:S01]  /*d0140*/  IMAD.WIDE R8, R3, 0x4, R6 ;  /* 0x0000000403087825 */ /* 0x002fe200078e0206 */
[----:B------:R-:W-:-:S04]  /*d0150*/  ISETP.LT.AND P5, PT, R249, c[0x0][0x178], !P4 ;  /* 0x00005e00f9007a0c */ /* 0x000fc800067a1270 */
[----:B------:R1:W-:Y:S01]  /*d0160*/  @P3 STG.E [R8.64], R81 ;  /* 0x0000005108003986 */ /* 0x0003e2000c101908 */
[----:B---3--:R-:W-:-:S03]  /*d0170*/  ISETP.GE.AND P0, PT, R41, c[0x0][0x17c], PT ;  /* 0x00005f0029007a0c */ /* 0x008fc60003f06270 */
[----:B------:R-:W3:Y:S01]  /*d0180*/  LDL.LU R41, [R1+0x46e4] ;  /* 0x0046e40001297983 */ /* 0x000ee20000300800 */
[----:B------:R-:W-:Y:S01]  /*d0190*/  ISETP.LT.AND P4, PT, R248, c[0x0][0x178], !P4 ;  /* 0x00005e00f8007a0c */ /* 0x000fe20006781270 */
[----:B------:R-:W-:-:S04]  /*d01a0*/  IMAD.WIDE R10, R0, 0x4, R4 ;  /* 0x00000004000a7825 */ /* 0x000fc800078e0204 */
[C---:B------:R-:W-:Y:S01]  /*d01b0*/  IMAD.WIDE R36, R0.reuse, 0x4, R6 ;  /* 0x0000000400247825 */ /* 0x040fe200078e0206 */
[----:B------:R-:W-:Y:S02]  /*d01c0*/  IADD3 R0, R0, c[0x0][0x198], RZ ;  /* 0x0000660000007a10 */ /* 0x000fe40007ffe0ff */
[----:B--2---:R-:W-:Y:S02]  /*d01d0*/  ISETP.GE.AND P3, PT, R39, c[0x0][0x17c], PT ;  /* 0x00005f0027007a0c */ /* 0x004fe40003f66270 */
[----:B------:R-:W2:Y:S01]  /*d01e0*/  LDL.LU R39, [R1+0x46f4] ;  /* 0x0046f40001277983 */ /* 0x000ea20000300800 */
[----:B-1----:R-:W-:-:S03]  /*d01f0*/  IMAD.WIDE R8, R0, 0x4, R4 ;  /* 0x0000000400087825 */ /* 0x002fc600078e0204 */
[----:B------:R1:W-:Y:S04]  /*d0200*/  @P1 STG.E [R10.64], R60 ;  /* 0x0000003c0a001986 */ /* 0x0003e8000c101908 */
[----:B------:R-:W-:Y:S04]  /*d0210*/  @P2 STG.E [R36.64], R76 ;  /* 0x0000004c24002986 */ /* 0x000fe8000c101908 */
[----:B------:R-:W-:Y:S01]  /*d0220*/  @P5 STG.E [R8.64], R61 ;  /* 0x0000003d08005986 */ /* 0x000fe2000c101908 */
[----:B-1----:R-:W-:Y:S01]  /*d0230*/  IMAD.WIDE R10, R0, 0x4, R6 ;  /* 0x00000004000a7825 */ /* 0x002fe200078e0206 */
[----:B------:R-:W-:-:S04]  /*d0240*/  ISETP.LT.AND P5, PT, R248, c[0x0][0x178], !P0 ;  /* 0x00005e00f8007a0c */ /* 0x000fc800047a1270 */
[----:B------:R1:W-:Y:S01]  /*d0250*/  @P4 STG.E [R10.64], R77 ;  /* 0x0000004d0a004986 */ /* 0x0003e2000c101908 */
[----:B------:R-:W-:Y:S02]  /*d0260*/  ISETP.LT.AND P4, PT, R249, c[0x0][0x178], !P0 ;  /* 0x00005e00f9007a0c */ /* 0x000fe40004781270 */
[----:B----4-:R-:W-:Y:S02]  /*d0270*/  ISETP.GE.AND P2, PT, R40, c[0x0][0x17c], PT ;  /* 0x00005f0028007a0c */ /* 0x010fe40003f46270 */
[----:B------:R-:W4:Y:S01]  /*d0280*/  LDL.LU R40, [R1+0x4728] ;  /* 0x0047280001287983 */ /* 0x000f220000300800 */
[----:B------:R-:W-:-:S03]  /*d0290*/  ISETP.GE.AND P0, PT, R38, c[0x0][0x17c], PT ;  /* 0x00005f0026007a0c */ /* 0x000fc60003f06270 */
[----:B------:R-:W4:Y:S01]  /*d02a0*/  LDL.LU R38, [R1+0x4758] ;  /* 0x0047580001267983 */ /* 0x000f220000300800 */
[----:B------:R-:W-:-:S04]  /*d02b0*/  ISETP.GE.AND P6, PT, R44, c[0x0][0x17c], PT ;  /* 0x00005f002c007a0c */ /* 0x000fc80003fc6270 */
[----:B------:R-:W-:Y:S02]  /*d02c0*/  ISETP.LT.AND P1, PT, R249, c[0x0][0x178], !P6 ;  /* 0x00005e00f9007a0c */ /* 0x000fe40007721270 */
[----:B------:R-:W-:Y:S02]  /*d02d0*/  ISETP.LT.AND P6, PT, R248, c[0x0][0x178], !P6 ;  /* 0x00005e00f8007a0c */ /* 0x000fe400077c1270 */
[----:B------:R-:W-:-:S04]  /*d02e0*/  IADD3 R0, R0, c[0x0][0x198], RZ ;  /* 0x0000660000007a10 */ /* 0x000fc80007ffe0ff */
[C---:B------:R-:W-:Y:S01]  /*d02f0*/  IADD3 R3, R0.reuse, c[0x0][0x198], RZ ;  /* 0x0000660000037a10 */ /* 0x040fe20007ffe0ff */
[----:B-1----:R-:W-:-:S04]  /*d0300*/  IMAD.WIDE R10, R0, 0x4, R4 ;  /* 0x00000004000a7825 */ /* 0x002fc800078e0204 */
[----:B------:R-:W-:Y:S01]  /*d0310*/  IMAD.WIDE R8, R0, 0x4, R6 ;  /* 0x0000000400087825 */ /* 0x000fe200078e0206 */
[----:B------:R1:W-:Y:S04]  /*d0320*/  @P1 STG.E [R10.64], R56 ;  /* 0x000000380a001986 */ /* 0x0003e8000c101908 */
[----:B------:R1:W-:Y:S01]  /*d0330*/  @P6 STG.E [R8.64], R72 ;  /* 0x0000004808006986 */ /* 0x0003e2000c101908 */
[----:B------:R-:W-:Y:S01]  /*d0340*/  ISETP.LT.AND P1, PT, R249, c[0x0][0x178], !P3 ;  /* 0x00005e00f9007a0c */ /* 0x000fe20005f21270 */
[----:B-1----:R-:W-:-:S04]  /*d0350*/  IMAD.WIDE R10, R3, 0x4, R4 ;  /* 0x00000004030a7825 */ /* 0x002fc800078e0204 */
[----:B------:R-:W-:Y:S01]  /*d0360*/  IMAD.WIDE R8, R3, 0x4, R6 ;  /* 0x0000000403087825 */ /* 0x000fe200078e0206 */
[----:B------:R-:W-:Y:S01]  /*d0370*/  @P4 STG.E [R10.64], R57 ;  /* 0x000000390a004986 */ /* 0x000fe2000c101908 */
[----:B------:R-:W-:-:S03]  /*d0380*/  ISETP.LT.AND P4, PT, R249, c[0x0][0x178], !P2 ;  /* 0x00005e00f9007a0c */ /* 0x000fc60005781270 */
[----:B------:R1:W-:Y:S01]  /*d0390*/  @P5 STG.E [R8.64], R73 ;  /* 0x0000004908005986 */ /* 0x0003e2000c101908 */
[C---:B------:R-:W-:Y:S02]  /*d03a0*/  ISETP.LT.AND P5, PT, R248.reuse, c[0x0][0x178], !P2 ;  /* 0x00005e00f8007a0c */ /* 0x040fe400057a1270 */
[----:B------:R-:W-:Y:S02]  /*d03b0*/  IADD3 R3, R3, c[0x0][0x198], RZ ;  /* 0x0000660003037a10 */ /* 0x000fe40007ffe0ff */
[----:B------:R-:W-:Y:S02]  /*d03c0*/  ISETP.LT.AND P3, PT, R248, c[0x0][0x178], !P3 ;  /* 0x00005e00f8007a0c */ /* 0x000fe40005f61270 */
[C---:B------:R-:W-:Y:S01]  /*d03d0*/  IADD3 R0, R3.reuse, c[0x0][0x198], RZ ;  /* 0x0000660003007a10 */ /* 0x040fe20007ffe0ff */
[----:B-1----:R-:W-:-:S05]  /*d03e0*/  IMAD.WIDE R8, R3, 0x4, R4 ;  /* 0x0000000403087825 */ /* 0x002fca00078e0204 */
[----:B------:R1:W-:Y:S01]  /*d03f0*/  @P1 STG.E [R8.64], R70 ;  /* 0x0000004608001986 */ /* 0x0003e2000c101908 */
[----:B------:R-:W-:Y:S01]  /*d0400*/  IMAD.WIDE R10, R0, 0x4, R4 ;  /* 0x00000004000a7825 */ /* 0x000fe200078e0204 */
[----:B---3--:R-:W-:Y:S02]  /*d0410*/  ISETP.GE.AND P6, PT, R41, c[0x0][0x17c], PT ;  /* 0x00005f0029007a0c */ /* 0x008fe40003fc6270 */
[----:B------:R-:W3:Y:S01]  /*d0420*/  LDL.LU R41, [R1+0x46e0] ;  /* 0x0046e00001297983 */ /* 0x000ee20000300800 */
[----:B-1----:R-:W-:Y:S01]  /*d0430*/  IMAD.WIDE R8, R3, 0x4, R6 ;  /* 0x0000000403087825 */ /* 0x002fe200078e0206 */
[----:B--2---:R-:W-:Y:S02]  /*d0440*/  ISETP.GE.AND P2, PT, R39, c[0x0][0x17c], PT ;  /* 0x00005f0027007a0c */ /* 0x004fe40003f46270 */
[----:B------:R-:W2:Y:S04]  /*d0450*/  LDL.LU R39, [R1+0x4708] ;  /* 0x0047080001277983 */ /* 0x000ea80000300800 */
[----:B------:R1:W-:Y:S04]  /*d0460*/  @P3 STG.E [R8.64], R86 ;  /* 0x0000005608003986 */ /* 0x0003e8000c101908 */
[----:B------:R1:W-:Y:S01]  /*d0470*/  @P4 STG.E [R10.64], R71 ;  /* 0x000000470a004986 */ /* 0x0003e2000c101908 */
[----:B----4-:R-:W-:-:S03]  /*d0480*/  ISETP.GE.AND P3, PT, R40, c[0x0][0x17c], PT ;  /* 0x00005f0028007a0c */ /* 0x010fc60003f66270 */
[----:B------:R-:W4:Y:S01]  /*d0490*/  LDL.LU R40, [R1+0x4720] ;  /* 0x0047200001287983 */ /* 0x000f220000300800 */
[----:B------:R-:W-:-:S03]  /*d04a0*/  ISETP.GE.AND P4, PT, R38, c[0x0][0x17c], PT ;  /* 0x00005f0026007a0c */ /* 0x000fc60003f86270 */
[----:B------:R-:W4:Y:S01]  /*d04b0*/  LDL.LU R38, [R1+0x4754] ;  /* 0x0047540001267983 */ /* 0x000f220000300800 */
[C---:B------:R-:W-:Y:S01]  /*d04c0*/  ISETP.LT.AND P1, PT, R249.reuse, c[0x0][0x178], !P0 ;  /* 0x00005e00f9007a0c */ /* 0x040fe20004721270 */
[----:B------:R-:W-:Y:S01]  /*d04d0*/  IMAD.WIDE R36, R0, 0x4, R6 ;  /* 0x0000000400247825 */ /* 0x000fe200078e0206 */
[----:B------:R-:W-:Y:S02]  /*d04e0*/  ISETP.LT.AND P0, PT, R248, c[0x0][0x178], !P0 ;  /* 0x00005e00f8007a0c */ /* 0x000fe40004701270 */
[----:B------:R-:W-:Y:S02]  /*d04f0*/  IADD3 R0, R0, c[0x0][0x198], RZ ;  /* 0x0000660000007a10 */ /* 0x000fe40007ffe0ff */
[----:B------:R-:W-:Y:S01]  /*d0500*/  @P5 STG.E [R36.64], R87 ;  /* 0x0000005724005986 */ /* 0x000fe2000c101908 */
[----:B------:R-:W-:Y:S02]  /*d0510*/  ISETP.LT.AND P5, PT, R249, c[0x0][0x178], !P6 ;  /* 0x00005e00f9007a0c */ /* 0x000fe400077a1270 */
[----:B-1----:R-:W-:Y:S01]  /*d0520*/  IMAD.WIDE R8, R0, 0x4, R4 ;  /* 0x0000000400087825 */ /* 0x002fe200078e0204 */
[----:B------:R-:W-:-:S03]  /*d0530*/  ISETP.LT.AND P6, PT, R248, c[0x0][0x178], !P6 ;  /* 0x00005e00f8007a0c */ /* 0x000fc600077c1270 */
[C---:B------:R-:W-:Y:S01]  /*d0540*/  IMAD.WIDE R10, R0.reuse, 0x4, R6 ;  /* 0x00000004000a7825 */ /* 0x040fe200078e0206 */
[----:B------:R-:W-:Y:S01]  /*d0550*/  IADD3 R0, R0, c[0x0][0x198], RZ ;  /* 0x0000660000007a10 */ /* 0x000fe20007ffe0ff */
[----:B------:R1:W-:Y:S04]  /*d0560*/  @P1 STG.E [R8.64], R66 ;  /* 0x0000004208001986 */ /* 0x0003e8000c101908 */
[----:B------:R1:W-:Y:S01]  /*d0570*/  @P0 STG.E [R10.64], R82 ;  /* 0x000000520a000986 */ /* 0x0003e2000c101908 */
[----:B------:R-:W-:Y:S02]  /*d0580*/  ISETP.LT.AND P0, PT, R249, c[0x0][0x178], !P2 ;  /* 0x00005e00f9007a0c */ /* 0x000fe40005701270 */
[C---:B------:R-:W-:Y:S01]  /*d0590*/  IADD3 R3, R0.reuse, c[0x0][0x198], RZ ;  /* 0x0000660000037a10 */ /* 0x040fe20007ffe0ff */
[----:B-1----:R-:W-:-:S04]  /*d05a0*/  IMAD.WIDE R8, R0, 0x4, R4 ;  /* 0x0000000400087825 */ /* 0x002fc800078e0204 */
[----:B------:R-:W-:Y:S01]  /*d05b0*/  IMAD.WIDE R10, R0, 0x4, R6 ;  /* 0x00000004000a7825 */ /* 0x000fe200078e0206 */
[----:B------:R-:W-:Y:S01]  /*d05c0*/  ISETP.LT.AND P2, PT, R248, c[0x0][0x178], !P2 ;  /* 0x00005e00f8007a0c */ /* 0x000fe20005741270 */
[----:B------:R1:W-:Y:S01]  /*d05d0*/  @P5 STG.E [R8.64], R67 ;  /* 0x0000004308005986 */ /* 0x0003e2000c101908 */
[----:B------:R-:W-:-:S03]  /*d05e0*/  ISETP.LT.AND P5, PT, R249, c[0x0][0x178], !P3 ;  /* 0x00005e00f9007a0c */ /* 0x000fc60005fa1270 */
[----:B------:R1:W-:Y:S01]  /*d05f0*/  @P6 STG.E [R10.64], R83 ;  /* 0x000000530a006986 */ /* 0x0003e2000c101908 */
[----:B------:R-:W-:Y:S01]  /*d0600*/  ISETP.LT.AND P3, PT, R248, c[0x0][0x178], !P3 ;  /* 0x00005e00f8007a0c */ /* 0x000fe20005f61270 */
[----:B-1----:R-:W-:-:S04]  /*d0610*/  IMAD.WIDE R8, R3, 0x4, R4 ;  /* 0x0000000403087825 */ /* 0x002fc800078e0204 */
[C---:B------:R-:W-:Y:S01]  /*d0620*/  IMAD.WIDE R10, R3.reuse, 0x4, R6 ;  /* 0x00000004030a7825 */ /* 0x040fe200078e0206 */
[----:B------:R-:W-:Y:S01]  /*d0630*/  IADD3 R3, R3, c[0x0][0x198], RZ ;  /* 0x0000660003037a10 */ /* 0x000fe20007ffe0ff */
[----:B------:R1:W-:Y:S04]  /*d0640*/  @P0 STG.E [R8.64], R62 ;  /* 0x0000003e08000986 */ /* 0x0003e8000c101908 */
[----:B------:R-:W-:Y:S01]  /*d0650*/  @P2 STG.E [R10.64], R78 ;  /* 0x0000004e0a002986 */ /* 0x000fe2000c101908 */
[----:B-1----:R-:W-:Y:S01]  /*d0660*/  IMAD.WIDE R8, R3, 0x4, R4 ;  /* 0x0000000403087825 */ /* 0x002fe200078e0204 */
[----:B---3--:R-:W-:Y:S02]  /*d0670*/  ISETP.GE.AND P1, PT, R41, c[0x0][0x17c], PT ;  /* 0x00005f0029007a0c */ /* 0x008fe40003f26270 */
[----:B------:R-:W3:Y:S01]  /*d0680*/  LDL.LU R41, [R1+0x4774] ;  /* 0x0047740001297983 */ /* 0x000ee20000300800 */
[----:B--2---:R-:W-:-:S03]  /*d0690*/  ISETP.GE.AND P6, PT, R39, c[0x0][0x17c], PT ;  /* 0x00005f0027007a0c */ /* 0x004fc60003fc6270 */
[----:B------:R-:W2:Y:S04]  /*d06a0*/  LDL.LU R39, [R1+0x4704] ;  /* 0x0047040001277983 */ /* 0x000ea80000300800 */
[----:B------:R1:W-:Y:S02]  /*d06b0*/  @P5 STG.E [R8.64], R63 ;  /* 0x0000003f08005986 */ /* 0x0003e4000c101908 */
[----:B-1----:R-:W-:-:S05]  /*d06c0*/  IMAD.WIDE R8, R3, 0x4, R6 ;  /* 0x0000000403087825 */ /* 0x002fca00078e0206 */
[----:B------:R1:W-:Y:S01]  /*d06d0*/  @P3 STG.E [R8.64], R79 ;  /* 0x0000004f08003986 */ /* 0x0003e2000c101908 */
[----:B----4-:R-:W-:-:S03]  /*d06e0*/  ISETP.GE.AND P0, PT, R40, c[0x0][0x17c], PT ;  /* 0x00005f0028007a0c */ /* 0x010fc60003f06270 */
[----:B------:R-:W4:Y:S01]  /*d06f0*/  LDL.LU R40, [R1+0x4724] ;  /* 0x0047240001287983 */ /* 0x000f220000300800 */
[----:B------:R-:W-:-:S03]  /*d0700*/  ISETP.GE.AND P3, PT, R38, c[0x0][0x17c], PT ;  /* 0x00005f0026007a0c */ /* 0x000fc60003f66270 */
[----:B------:R-:W4:Y:S01]  /*d0710*/  LDL.LU R38, [R1+0x473c] ;  /* 0x00473c0001267983 */ /* 0x000f220000300800 */
[----:B------:R-:W-:Y:S02]  /*d0720*/  IADD3 R0, R3, c[0x0][0x198], RZ ;  /* 0x0000660003007a10 */ /* 0x000fe40007ffe0ff */
[C---:B------:R-:W-:Y:S02]  /*d0730*/  ISETP.LT.AND P2, PT, R249.reuse, c[0x0][0x178], !P4 ;  /* 0x00005e00f9007a0c */ /* 0x040fe40006741270 */
[----:B------:R-:W-:Y:S02]  /*d0740*/  ISETP.LT.AND P4, PT, R248, c[0x0][0x178], !P4 ;  /* 0x00005e00f8007a0c */ /* 0x000fe40006781270 */
[----:B------:R-:W-:Y:S01]  /*d0750*/  ISETP.LT.AND P5, PT, R249, c[0x0][0x178], !P1 ;  /* 0x00005e00f9007a0c */ /* 0x000fe20004fa1270 */
[----:B------:R-:W-:Y:S01]  /*d0760*/  IMAD.WIDE R10, R0, 0x4, R4 ;  /* 0x00000004000a7825 */ /* 0x000fe200078e0204 */
[----:B------:R-:W-:-:S03]  /*d0770*/  ISETP.LT.AND P1, PT, R248, c[0x0][0x178], !P1 ;  /* 0x00005e00f8007a0c */ /* 0x000fc60004f21270 */
[C---:B------:R-:W-:Y:S01]  /*d0780*/  IMAD.WIDE R36, R0.reuse, 0x4, R6 ;  /* 0x0000000400247825 */ /* 0x040fe200078e0206 */
[----:B------:R-:W-:-:S05]  /*d0790*/  IADD3 R0, R0, c[0x0][0x198], RZ ;  /* 0x0000660000007a10 */ /* 0x000fca0007ffe0ff */
[----:B-1----:R-:W-:Y:S01]  /*d07a0*/  IMAD.WIDE R8, R0, 0x4, R4 ;  /* 0x0000000400087825 */ /* 0x002fe200078e0204 */
[----:B------:R1:W-:Y:S01]  /*d07b0*/  @P2 STG.E [R10.64], R58 ;  /* 0x0000003a0a002986 */ /* 0x0003e2000c101908 */
[----:B------:R-:W-:Y:S02]  /*d07c0*/  ISETP.LT.AND P2, PT, R249, c[0x0][0x178], !P6 ;  /* 0x00005e00f9007a0c */ /* 0x000fe40007741270 */
[----:B------:R-:W-:Y:S01]  /*d07d0*/  ISETP.LT.AND P6, PT, R248, c[0x0][0x178], !P6 ;  /* 0x00005e00f8007a0c */ /* 0x000fe200077c1270 */
[----:B------:R-:W-:Y:S04]  /*d07e0*/  @P4 STG.E [R36.64], R74 ;  /* 0x0000004a24004986 */ /* 0x000fe8000c101908 */
[----:B------:R1:W-:Y:S02]  /*d07f0*/  @P5 STG.E [R8.64], R59 ;  /* 0x0000003b08005986 */ /* 0x0003e4000c101908 */
[C---:B-1----:R-:W-:Y:S01]  /*d0800*/  IMAD.WIDE R10, R0.reuse, 0x4, R6 ;  /* 0x00000004000a7825 */ /* 0x042fe200078e0206 */
[----:B------:R-:W-:-:S04]  /*d0810*/  IADD3 R0, R0, c[0x0][0x198], RZ ;  /* 0x0000660000007a10 */ /* 0x000fc80007ffe0ff */
[----:B------:R1:W-:Y:S01]  /*d0820*/  @P1 STG.E [R10.64], R75 ;  /* 0x0000004b0a001986 */ /* 0x0003e2000c101908 */
[----:B------:R-:W-:Y:S02]  /*d0830*/  ISETP.LT.AND P1, PT, R249, c[0x0][0x178], !P0 ;  /* 0x00005e00f9007a0c */ /* 0x000fe40004721270 */
[----:B------:R-:W-:Y:S01]  /*d0840*/  ISETP.LT.AND P0, PT, R248, c[0x0][0x178], !P0 ;  /* 0x00005e00f8007a0c */ /* 0x000fe20004701270 */
[C---:B------:R-:W-:Y:S01]  /*d0850*/  IMAD.WIDE R8, R0.reuse, 0x4, R6 ;  /* 0x0000000400087825 */ /* 0x040fe200078e0206 */
[----:B------:R-:W-:-:S03]  /*d0860*/  IADD3 R3, R0, c[0x0][0x198], RZ ;  /* 0x0000660000037a10 */ /* 0x000fc60007ffe0ff */
[----:B-1----:R-:W-:-:S05]  /*d0870*/  IMAD.WIDE R10, R0, 0x4, R4 ;  /* 0x00000004000a7825 */ /* 0x002fca00078e0204 */
[----:B------:R1:W-:Y:S04]  /*d0880*/  @P2 STG.E [R10.64], R100 ;  /* 0x000000640a002986 */ /* 0x0003e8000c101908 */
[----:B------:R1:W-:Y:S01]  /*d0890*/  @P6 STG.E [R8.64], R116 ;  /* 0x0000007408006986 */ /* 0x0003e2000c101908 */
[----:B---3--:R-:W-:-:S03]  /*d08a0*/  ISETP.GE.AND P4, PT, R41, c[0x0][0x17c], PT ;  /* 0x00005f0029007a0c */ /* 0x008fc60003f86270 */
[----:B------:R-:W3:Y:S01]  /*d08b0*/  LDL.LU R41, [R1+0x4770] ;  /* 0x0047700001297983 */ /* 0x000ee20000300800 */
[----:B-1----:R-:W-:Y:S01]  /*d08c0*/  IMAD.WIDE R10, R3, 0x4, R4 ;  /* 0x00000004030a7825 */ /* 0x002fe200078e0204 */
[----:B--2---:R-:W-:Y:S02]  /*d08d0*/  ISETP.GE.AND P5, PT, R39, c[0x0][0x17c], PT ;  /* 0x00005f0027007a0c */ /* 0x004fe40003fa6270 */
[----:B------:R-:W2:Y:S01]  /*d08e0*/  LDL.LU R39, [R1+0x4788] ;  /* 0x0047880001277983 */ /* 0x000ea20000300800 */
[----:B------:R-:W-:-:S03]  /*d08f0*/  IMAD.WIDE R8, R3, 0x4, R6 ;  /* 0x0000000403087825 */ /* 0x000fc600078e0206 */
[----:B------:R-:W-:Y:S04]  /*d0900*/  @P1 STG.E [R10.64], R101 ;  /* 0x000000650a001986 */ /* 0x000fe8000c101908 */
[----:B------:R1:W-:Y:S01]  /*d0910*/  @P0 STG.E [R8.64], R117 ;  /* 0x0000007508000986 */ /* 0x0003e2000c101908 */
[----:B----4-:R-:W-:-:S03]  /*d0920*/  ISETP.GE.AND P6, PT, R40, c[0x0][0x17c], PT ;  /* 0x00005f0028007a0c */ /* 0x010fc60003fc6270 */
[----:B------:R-:W4:Y:S01]  /*d0930*/  LDL.LU R40, [R1+0x471c] ;  /* 0x00471c0001287983 */ /* 0x000f220000300800 */
[----:B------:R-:W-:-:S03]  /*d0940*/  ISETP.GE.AND P0, PT, R38, c[0x0][0x17c], PT ;  /* 0x00005f0026007a0c */ /* 0x000fc60003f06270 */
[----:B------:R-:W4:Y:S01]  /*d0950*/  LDL.LU R38, [R1+0x4750] ;  /* 0x0047500001267983 */ /* 0x000f220000300800 */
[----:B------:R-:W-:Y:S02]  /*d0960*/  ISETP.LT.AND P2, PT, R249, c[0x0][0x178], !P3 ;  /* 0x00005e00f9007a0c */ /* 0x000fe40005f41270 */
[----:B------:R-:W-:Y:S02]  /*d0970*/  IADD3 R3, R3, c[0x0][0x198], RZ ;  /* 0x0000660003037a10 */ /* 0x000fe40007ffe0ff */
[C---:B------:R-:W-:Y:S02]  /*d0980*/  ISETP.LT.AND P3, PT, R248.reuse, c[0x0][0x178], !P3 ;  /* 0x00005e00f8007a0c */ /* 0x040fe40005f61270 */
[----:B------:R-:W-:Y:S01]  /*d0990*/  ISETP.LT.AND P1, PT, R249, c[0x0][0x178], !P4 ;  /* 0x00005e00f9007a0c */ /* 0x000fe20006721270 */
[C---:B-1----:R-:W-:Y:S01]  /*d09a0*/  IMAD.WIDE R8, R3.reuse, 0x4, R4 ;  /* 0x0000000403087825 */ /* 0x042fe200078e0204 */
[----:B------:R-:W-:Y:S02]  /*d09b0*/  ISETP.LT.AND P4, PT, R248, c[0x0][0x178], !P4 ;  /* 0x00005e00f8007a0c */ /* 0x000fe40006781270 */
[----:B------:R-:W-:-:S03]  /*d09c0*/  IADD3 R0, R3, c[0x0][0x198], RZ ;  /* 0x0000660003007a10 */ /* 0x000fc60007ffe0ff */
[----:B------:R1:W-:Y:S02]  /*d09d0*/  @P2 STG.E [R8.64], R96 ;  /* 0x0000006008002986 */ /* 0x0003e4000c101908 */
[----:B------:R-:W-:-:S04]  /*d09e0*/  IMAD.WIDE R10, R0, 0x4, R4 ;  /* 0x00000004000a7825 */ /* 0x000fc800078e0204 */
[----:B------:R-:W-:-:S04]  /*d09f0*/  IMAD.WIDE R36, R0, 0x4, R6 ;  /* 0x0000000400247825 */ /* 0x000fc800078e0206 */
[----:B-1----:R-:W-:Y:S01]  /*d0a00*/  IMAD.WIDE R8, R3, 0x4, R6 ;  /* 0x0000000403087825 */ /* 0x002fe200078e0206 */
[----:B------:R-:W-:Y:S02]  /*d0a10*/  ISETP.LT.AND P2, PT, R249, c[0x0][0x178], !P5 ;  /* 0x00005e00f9007a0c */ /* 0x000fe40006f41270 */
[----:B------:R-:W-:Y:S02]  /*d0a20*/  ISETP.LT.AND P5, PT, R248, c[0x0][0x178], !P5 ;  /* 0x00005e00f8007a0c */ /* 0x000fe40006fa1270 */
[----:B------:R1:W-:Y:S01]  /*d0a30*/  @P3 STG.E [R8.64], R112 ;  /* 0x0000007008003986 */ /* 0x0003e2000c101908 */
[----:B------:R-:W-:-:S03]  /*d0a40*/  IADD3 R0, R0, c[0x0][0x198], RZ ;  /* 0x0000660000007a10 */ /* 0x000fc60007ffe0ff */
[----:B------:R1:W-:Y:S04]  /*d0a50*/  @P1 STG.E [R10.64], R97 ;  /* 0x000000610a001986 */ /* 0x0003e8000c101908 */
[----:B------:R-:W-:Y:S01]  /*d0a60*/  @P4 STG.E [R36.64], R113 ;  /* 0x0000007124004986 */ /* 0x000fe2000c101908 */
[----:B------:R-:W-:Y:S02]  /*d0a70*/  ISETP.LT.AND P1, PT, R249, c[0x0][0x178], !P6 ;  /* 0x00005e00f9007a0c */ /* 0x000fe40007721270 */
[----:B------:R-:W-:Y:S01]  /*d0a80*/  ISETP.LT.AND P6, PT, R248, c[0x0][0x178], !P6 ;  /* 0x00005e00f8007a0c */ /* 0x000fe200077c1270 */
[----:B-1----:R-:W-:-:S04]  /*d0a90*/  IMAD.WIDE R8, R0, 0x4, R4 ;  /* 0x0000000400087825 */ /* 0x002fc800078e0204 */
[C---:B------:R-:W-:Y:S01]  /*d0aa0*/  IMAD.WIDE R10, R0.reuse, 0x4, R6 ;  /* 0x00000004000a7825 */ /* 0x040fe200078e0206 */
[----:B------:R-:W-:Y:S01]  /*d0ab0*/  IADD3 R0, R0, c[0x0][0x198], RZ ;  /* 0x0000660000007a10 */ /* 0x000fe20007ffe0ff */
[----:B------:R1:W-:Y:S04]  /*d0ac0*/  @P2 STG.E [R8.64], R92 ;  /* 0x0000005c08002986 */ /* 0x0003e8000c101908 */
[----:B------:R3:W-:Y:S01]  /*d0ad0*/  @P5 STG.E [R10.64], R108 ;  /* 0x0000006c0a005986 */ /* 0x0007e2000c101908 */
[----:B------:R-:W-:Y:S02]  /*d0ae0*/  ISETP.LT.AND P2, PT, R249, c[0x0][0x178], !P0 ;  /* 0x00005e00f9007a0c */ /* 0x000fe40004741270 */
[----:B------:R-:W-:Y:S01]  /*d0af0*/  ISETP.LT.AND P5, PT, R248, c[0x0][0x178], !P0 ;  /* 0x00005e00f8007a0c */ /* 0x000fe200047a1270 */
[----:B-1----:R-:W-:Y:S01]  /*d0b00*/  IMAD.WIDE R8, R0, 0x4, R4 ;  /* 0x0000000400087825 */ /* 0x002fe200078e0204 */
[----:B---3--:R-:W-:-:S02]  /*d0b10*/  ISETP.GE.AND P3, PT, R41, c[0x0][0x17c], PT ;  /* 0x00005f0029007a0c */ /* 0x008fc40003f66270 */
[----:B------:R-:W3:Y:S01]  /*d0b20*/  LDL.LU R41, [R1+0x4760] ;  /* 0x0047600001297983 */ /* 0x000ee20000300800 */
[----:B------:R-:W-:Y:S01]  /*d0b30*/  IMAD.WIDE R10, R0, 0x4, R6 ;  /* 0x00000004000a7825 */ /* 0x000fe200078e0206 */
        /* <DEDUP_REMOVED lines=8> */
[----:B------:R-:W-:Y:S02]  /*d0bc0*/  IADD3 R3, R0, c[0x0][0x198], RZ ;  /* 0x0000660000037a10 */ /* 0x000fe40007ffe0ff */
[----:B------:R-:W-:-:S03]  /*d0bd0*/  ISETP.LT.AND P1, PT, R249, c[0x0][0x178], !P3 ;  /* 0x00005e00f9007a0c */ /* 0x000fc60005f21270 */
[----:B-1----:R-:W-:-:S04]  /*d0be0*/  IMAD.WIDE R8, R3, 0x4, R4 ;  /* 0x0000000403087825 */ /* 0x002fc800078e0204 */
[C---:B------:R-:W-:Y:S01]  /*d0bf0*/  IMAD.WIDE R10, R3.reuse, 0x4, R6 ;  /* 0x00000004030a7825 */ /* 0x040fe200078e0206 */
[----:B------:R-:W-:Y:S01]  /*d0c00*/  IADD3 R3, R3, c[0x0][0x198], RZ ;  /* 0x0000660003037a10 */ /* 0x000fe20007ffe0ff */
[----:B------:R1:W-:Y:S01]  /*d0c10*/  @P2 STG.E [R8.64], R88 ;  /* 0x0000005808002986 */ /* 0x0003e2000c101908 */
[----:B------:R-:W-:-:S03]  /*d0c20*/  ISETP.LT.AND P3, PT, R248, c[0x0][0x178], !P3 ;  /* 0x00005e00f8007a0c */ /* 0x000fc60005f61270 */
[----:B------:R-:W-:Y:S01]  /*d0c30*/  @P5 STG.E [R10.64], R104 ;  /* 0x000000680a005986 */ /* 0x000fe2000c101908 */
[----:B-1----:R-:W-:-:S05]  /*d0c40*/  IMAD.WIDE R8, R3, 0x4, R4 ;  /* 0x0000000403087825 */ /* 0x002fca00078e0204 */
[----:B------:R1:W-:Y:S01]  /*d0c50*/  @P1 STG.E [R8.64], R89 ;  /* 0x0000005908001986 */ /* 0x0003e2000c101908 */
[----:B------:R-:W-:Y:S02]  /*d0c60*/  ISETP.LT.AND P5, PT, R249, c[0x0][0x178], !P4 ;  /* 0x00005e00f9007a0c */ /* 0x000fe400067a1270 */
[C---:B------:R-:W-:Y:S01]  /*d0c70*/  IADD3 R0, R3.reuse, c[0x0][0x198], RZ ;  /* 0x0000660003007a10 */ /* 0x040fe20007ffe0ff */
[----:B-1----:R-:W-:-:S05]  /*d0c80*/  IMAD.WIDE R8, R3, 0x4, R6 ;  /* 0x0000000403087825 */ /* 0x002fca00078e0206 */
[----:B------:R1:W-:Y:S01]  /*d0c90*/  @P3 STG.E [R8.64], R105 ;  /* 0x0000006908003986 */ /* 0x0003e2000c101908 */
[----:B------:R-:W-:Y:S02]  /*d0ca0*/  ISETP.LT.AND P4, PT, R248, c[0x0][0x178], !P4 ;  /* 0x00005e00f8007a0c */ /* 0x000fe40006781270 */
[----:B------:R-:W-:Y:S01]  /*d0cb0*/  ISETP.LT.AND P1, PT, R249, c[0x0][0x178], !P0 ;  /* 0x00005e00f9007a0c */ /* 0x000fe20004721270 */
[----:B------:R-:W-:Y:S01]  /*d0cc0*/  IMAD.WIDE R10, R0, 0x4, R4 ;  /* 0x00000004000a7825 */ /* 0x000fe200078e0204 */
[----:B------:R-:W-:-:S03]  /*d0cd0*/  ISETP.LT.AND P0, PT, R248, c[0x0][0x178], !P0 ;  /* 0x00005e00f8007a0c */ /* 0x000fc60004701270 */
[C---:B------:R-:W-:Y:S01]  /*d0ce0*/  IMAD.WIDE R36, R0.reuse, 0x4, R6 ;  /* 0x0000000400247825 */ /* 0x040fe200078e0206 */
[----:B------:R-:W-:Y:S01]  /*d0cf0*/  IADD3 R0, R0, c[0x0][0x198], RZ ;  /* 0x0000660000007a10 */ /* 0x000fe20007ffe0ff */
[----:B------:R2:W-:Y:S04]  /*d0d00*/  @P5 STG.E [R10.64], R102 ;  /* 0x000000660a005986 */ /* 0x0005e8000c101908 */
[----:B-1----:R-:W-:Y:S01]  /*d0d10*/  IMAD.WIDE R8, R0, 0x4, R4 ;  /* 0x0000000400087825 */ /* 0x002fe200078e0204 */
[----:B---3--:R-:W-:Y:S02]  /*d0d20*/  ISETP.GE.AND P2, PT, R41, c[0x0][0x17c], PT ;  /* 0x00005f0029007a0c */ /* 0x008fe40003f46270 */
[----:B------:R-:W3:Y:S01]  /*d0d30*/  LDL.LU R41, [R1+0x474c] ;  /* 0x00474c0001297983 */ /* 0x000ee20000300800 */
[----:B--2---:R-:W-:-:S03]  /*d0d40*/  ISETP.GE.AND P3, PT, R39, c[0x0][0x17c], PT ;  /* 0x00005f0027007a0c */ /* 0x004fc60003f66270 */
[----:B------:R-:W2:Y:S01]  /*d0d50*/  LDL.LU R39, [R1+0x476c] ;  /* 0x00476c0001277983 */ /* 0x000ea20000300800 */
[C-C-:B------:R-:W-:Y:S01]  /*d0d60*/  IMAD.WIDE R10, R0.reuse, 0x4, R6.reuse ;  /* 0x00000004000a7825 */ /* 0x140fe200078e0206 */
[----:B------:R-:W-:Y:S02]  /*d0d70*/  IADD3 R0, R0, c[0x0][0x198], RZ ;  /* 0x0000660000007a10 */ /* 0x000fe40007ffe0ff */
[----:B------:R-:W-:Y:S02]  /*d0d80*/  @P4 STG.E [R36.64], R118 ;  /* 0x0000007624004986 */ /* 0x000fe4000c101908 */
[C---:B------:R-:W-:Y:S02]  /*d0d90*/  IADD3 R3, R0.reuse, c[0x0][0x198], RZ ;  /* 0x0000660000037a10 */ /* 0x040fe40007ffe0ff */
[----:B------:R1:W-:Y:S04]  /*d0da0*/  @P1 STG.E [R8.64], R103 ;  /* 0x0000006708001986 */ /* 0x0003e8000c101908 */
[----:B------:R1:W-:Y:S02]  /*d0db0*/  @P0 STG.E [R10.64], R119 ;  /* 0x000000770a000986 */ /* 0x0003e4000c101908 */
[----:B-1----:R-:W-:-:S04]  /*d0dc0*/  IMAD.WIDE R8, R0, 0x4, R6 ;  /* 0x0000000400087825 */ /* 0x002fc800078e0206 */
[----:B------:R-:W-:Y:S01]  /*d0dd0*/  IMAD.WIDE R10, R0, 0x4, R4 ;  /* 0x00000004000a7825 */ /* 0x000fe200078e0204 */
[----:B----4-:R-:W-:Y:S02]  /*d0de0*/  ISETP.GE.AND P4, PT, R40, c[0x0][0x17c], PT ;  /* 0x00005f0028007a0c */ /* 0x010fe40003f86270 */
[----:B------:R-:W4:Y:S01]  /*d0df0*/  LDL.LU R40, [R1+0x478c] ;  /* 0x00478c0001287983 */ /* 0x000f220000300800 */
[----:B------:R-:W-:-:S03]  /*d0e00*/  ISETP.GE.AND P1, PT, R38, c[0x0][0x17c], PT ;  /* 0x00005f0026007a0c */ /* 0x000fc60003f26270 */
[----:B------:R-:W4:Y:S04]  /*d0e10*/  LDL.LU R38, [R1+0x47a0] ;  /* 0x0047a00001267983 */ /* 0x000f280000300800 */
[----:B------:R-:W4:Y:S01]  /*d0e20*/  LDL.LU R0, [R1+0x4714] ;  /* 0x0047140001007983 */ /* 0x000f220000300800 */
[C---:B------:R-:W-:Y:S02]  /*d0e30*/  ISETP.LT.AND P5, PT, R249.reuse, c[0x0][0x178], !P6 ;  /* 0x00005e00f9007a0c */ /* 0x040fe400077a1270 */
[C---:B------:R-:W-:Y:S02]  /*d0e40*/  ISETP.LT.AND P6, PT, R248.reuse, c[0x0][0x178], !P6 ;  /* 0x00005e00f8007a0c */ /* 0x040fe400077c1270 */
[----:B------:R-:W-:Y:S02]  /*d0e50*/  ISETP.LT.AND P0, PT, R249, c[0x0][0x178], !P2 ;  /* 0x00005e00f9007a0c */ /* 0x000fe40005701270 */
[----:B------:R-:W-:-:S07]  /*d0e60*/  ISETP.LT.AND P2, PT, R248, c[0x0][0x178], !P2 ;  /* 0x00005e00f8007a0c */ /* 0x000fce0005741270 */
[----:B------:R1:W-:Y:S01]  /*d0e70*/  @P5 STG.E [R10.64], R98 ;  /* 0x000000620a005986 */ /* 0x0003e2000c101908 */
[----:B------:R-:W-:-:S03]  /*d0e80*/  ISETP.LT.AND P5, PT, R249, c[0x0][0x178], !P3 ;  /* 0x00005e00f9007a0c */ /* 0x000fc60005fa1270 */
[----:B------:R1:W-:Y:S01]  /*d0e90*/  @P6 STG.E [R8.64], R114 ;  /* 0x0000007208006986 */ /* 0x0003e2000c101908 */
[----:B------:R-:W-:Y:S01]  /*d0ea0*/  ISETP.LT.AND P3, PT, R248, c[0x0][0x178], !P3 ;  /* 0x00005e00f8007a0c */ /* 0x000fe20005f61270 */
[----:B-1----:R-:W-:-:S04]  /*d0eb0*/  IMAD.WIDE R10, R3, 0x4, R4 ;  /* 0x00000004030a7825 */ /* 0x002fc800078e0204 */
[C---:B------:R-:W-:Y:S01]  /*d0ec0*/  IMAD.WIDE R8, R3.reuse, 0x4, R6 ;  /* 0x0000000403087825 */ /* 0x040fe200078e0206 */
[----:B------:R-:W-:Y:S01]  /*d0ed0*/  IADD3 R3, R3, c[0x0][0x198], RZ ;  /* 0x0000660003037a10 */ /* 0x000fe20007ffe0ff */
[----:B------:R-:W-:Y:S04]  /*d0ee0*/  @P0 STG.E [R10.64], R99 ;  /* 0x000000630a000986 */ /* 0x000fe8000c101908 */
[----:B------:R1:W-:Y:S01]  /*d0ef0*/  @P2 STG.E [R8.64], R115 ;  /* 0x0000007308002986 */ /* 0x0003e2000c101908 */
[----:B------:R-:W-:Y:S02]  /*d0f00*/  ISETP.LT.AND P2, PT, R249, c[0x0][0x178], !P4 ;  /* 0x00005e00f9007a0c */ /* 0x000fe40006741270 */
[----:B------:R-:W-:Y:S01]  /*d0f10*/  ISETP.LT.AND P4, PT, R248, c[0x0][0x178], !P4 ;  /* 0x00005e00f8007a0c */ /* 0x000fe20006781270 */
[----:B-1----:R-:W-:-:S05]  /*d0f20*/  IMAD.WIDE R8, R3, 0x4, R4 ;  /* 0x0000000403087825 */ /* 0x002fca00078e0204 */
[----:B------:R1:W-:Y:S01]  /*d0f30*/  @P5 STG.E [R8.64], R94 ;  /* 0x0000005e08005986 */ /* 0x0003e2000c101908 */
[----:B------:R-:W-:Y:S02]  /*d0f40*/  ISETP.LT.AND P5, PT, R249, c[0x0][0x178], !P1 ;  /* 0x00005e00f9007a0c */ /* 0x000fe40004fa1270 */
[----:B------:R-:W-:Y:S01]  /*d0f50*/  ISETP.LT.AND P1, PT, R248, c[0x0][0x178], !P1 ;  /* 0x00005e00f8007a0c */ /* 0x000fe20004f21270 */
[----:B-1----:R-:W-:Y:S01]  /*d0f60*/  IMAD.WIDE R8, R3, 0x4, R6 ;  /* 0x0000000403087825 */ /* 0x002fe200078e0206 */
[----:B---3--:R-:W-:Y:S02]  /*d0f70*/  ISETP.GE.AND P6, PT, R41, c[0x0][0x17c], PT ;  /* 0x00005f0029007a0c */ /* 0x008fe40003fc6270 */
[----:B------:R-:W3:Y:S01]  /*d0f80*/  LDL.LU R41, [R1+0x4748] ;  /* 0x0047480001297983 */ /* 0x000ee20000300800 */
[----:B--2---:R-:W-:Y:S02]  /*d0f90*/  ISETP.GE.AND P0, PT, R39, c[0x0][0x17c], PT ;  /* 0x00005f0027007a0c */ /* 0x004fe40003f06270 */
[----:B------:R-:W-:-:S05]  /*d0fa0*/  IADD3 R39, R3, c[0x0][0x198], RZ ;  /* 0x0000660003277a10 */ /* 0x000fca0007ffe0ff */
[----:B------:R-:W-:-:S04]  /*d0fb0*/  IMAD.WIDE R10, R39, 0x4, R4 ;  /* 0x00000004270a7825 */ /* 0x000fc800078e0204 */
[C---:B------:R-:W-:Y:S01]  /*d0fc0*/  IMAD.WIDE R36, R39.reuse, 0x4, R6 ;  /* 0x0000000427247825 */ /* 0x040fe200078e0206 */
[----:B------:R-:W-:Y:S01]  /*d0fd0*/  IADD3 R39, R39, c[0x0][0x198], RZ ;  /* 0x0000660027277a10 */ /* 0x000fe20007ffe0ff */
[----:B------:R1:W-:Y:S04]  /*d0fe0*/  @P3 STG.E [R8.64], R110 ;  /* 0x0000006e08003986 */ /* 0x0003e8000c101908 */
[----:B------:R2:W-:Y:S04]  /*d0ff0*/  @P2 STG.E [R10.64], R95 ;  /* 0x0000005f0a002986 */ /* 0x0005e8000c101908 */
[----:B------:R-:W-:Y:S01]  /*d1000*/  @P4 STG.E [R36.64], R111 ;  /* 0x0000006f24004986 */ /* 0x000fe2000c101908 */
[----:B-1----:R-:W-:-:S04]  /*d1010*/  IMAD.WIDE R8, R39, 0x4, R4 ;  /* 0x0000000427087825 */ /* 0x002fc800078e0204 */
[----:B--2---:R-:W-:Y:S01]  /*d1020*/  IMAD.WIDE R10, R39, 0x4, R6 ;  /* 0x00000004270a7825 */ /* 0x004fe200078e0206 */
[----:B------:R1:W-:Y:S01]  /*d1030*/  @P5 STG.E [R8.64], R90 ;  /* 0x0000005a08005986 */ /* 0x0003e2000c101908 */
[----:B------:R-:W-:-:S03]  /*d1040*/  ISETP.LT.AND P5, PT, R248, c[0x0][0x178], !P0 ;  /* 0x00005e00f8007a0c */ /* 0x000fc600047a1270 */
[----:B------:R2:W-:Y:S01]  /*d1050*/  @P1 STG.E [R10.64], R106 ;  /* 0x0000006a0a001986 */ /* 0x0005e2000c101908 */
[----:B------:R-:W-:Y:S02]  /*d1060*/  ISETP.LT.AND P1, PT, R249, c[0x0][0x178], !P0 ;  /* 0x00005e00f9007a0c */ /* 0x000fe40004721270 */
[----:B----4-:R-:W-:Y:S02]  /*d1070*/  ISETP.GE.AND P3, PT, R40, c[0x0][0x17c], PT ;  /* 0x00005f0028007a0c */ /* 0x010fe40003f66270 */
[----:B------:R-:W4:Y:S01]  /*d1080*/  LDL.LU R40, [R1+0x4768] ;  /* 0x0047680001287983 */ /* 0x000f220000300800 */
[----:B------:R-:W-:-:S03]  /*d1090*/  ISETP.GE.AND P4, PT, R38, c[0x0][0x17c], PT ;  /* 0x00005f0026007a0c */ /* 0x000fc60003f86270 */
[----:B------:R-:W4:Y:S01]  /*d10a0*/  LDL.LU R38, [R1+0x4780] ;  /* 0x0047800001267983 */ /* 0x000f220000300800 */
[----:B------:R-:W-:-:S03]  /*d10b0*/  ISETP.GE.AND P0, PT, R0, c[0x0][0x17c], PT ;  /* 0x00005f0000007a0c */ /* 0x000fc60003f06270 */
[----:B------:R-:W4:Y:S01]  /*d10c0*/  LDL.LU R0, [R1+0x479c] ;  /* 0x00479c0001007983 */ /* 0x000f220000300800 */
[----:B------:R-:W-:Y:S02]  /*d10d0*/  ISETP.LT.AND P2, PT, R249, c[0x0][0x178], !P6 ;  /* 0x00005e00f9007a0c */ /* 0x000fe40007741270 */
[----:B------:R-:W-:Y:S02]  /*d10e0*/  ISETP.LT.AND P6, PT, R248, c[0x0][0x178], !P6 ;  /* 0x00005e00f8007a0c */ /* 0x000fe400077c1270 */
[----:B------:R-:W-:-:S04]  /*d10f0*/  IADD3 R39, R39, c[0x0][0x198], RZ ;  /* 0x0000660027277a10 */ /* 0x000fc80007ffe0ff */
[C---:B------:R-:W-:Y:S01]  /*d1100*/  IADD3 R3, R39.reuse, c[0x0][0x198], RZ ;  /* 0x0000660027037a10 */ /* 0x040fe20007ffe0ff */
[----:B-1----:R-:W-:-:S04]  /*d1110*/  IMAD.WIDE R8, R39, 0x4, R4 ;  /* 0x0000000427087825 */ /* 0x002fc800078e0204 */
[----:B--2---:R-:W-:Y:S01]  /*d1120*/  IMAD.WIDE R10, R39, 0x4, R6 ;  /* 0x00000004270a7825 */ /* 0x004fe200078e0206 */
[----:B------:R1:W-:Y:S01]  /*d1130*/  @P2 STG.E [R8.64], R91 ;  /* 0x0000005b08002986 */ /* 0x0003e2000c101908 */
[----:B------:R-:W-:-:S03]  /*d1140*/  ISETP.LT.AND P2, PT, R249, c[0x0][0x178], !P3 ;  /* 0x00005e00f9007a0c */ /* 0x000fc60005f41270 */
[----:B------:R2:W-:Y:S01]  /*d1150*/  @P6 STG.E [R10.64], R107 ;  /* 0x0000006b0a006986 */ /* 0x0005e2000c101908 */
[----:B------:R-:W-:Y:S01]  /*d1160*/  ISETP.LT.AND P3, PT, R248, c[0x0][0x178], !P3 ;  /* 0x00005e00f8007a0c */ /* 0x000fe20005f61270 */
[----:B-1----:R-:W-:-:S04]  /*d1170*/  IMAD.WIDE R8, R3, 0x4, R4 ;  /* 0x0000000403087825 */ /* 0x002fc800078e0204 */
[C---:B--2---:R-:W-:Y:S01]  /*d1180*/  IMAD.WIDE R10, R3.reuse, 0x4, R6 ;  /* 0x00000004030a7825 */ /* 0x044fe200078e0206 */
[----:B------:R-:W-:Y:S01]  /*d1190*/  IADD3 R3, R3, c[0x0][0x198], RZ ;  /* 0x0000660003037a10 */ /* 0x000fe20007ffe0ff */
[----:B------:R1:W-:Y:S04]  /*d11a0*/  @P1 STG.E [R8.64], R132 ;  /* 0x0000008408001986 */ /* 0x0003e8000c101908 */
[----:B------:R2:W-:Y:S01]  /*d11b0*/  @P5 STG.E [R10.64], R148 ;  /* 0x000000940a005986 */ /* 0x0005e2000c101908 */
[----:B------:R-:W-:Y:S02]  /*d11c0*/  ISETP.LT.AND P5, PT, R249, c[0x0][0x178], !P4 ;  /* 0x00005e00f9007a0c */ /* 0x000fe400067a1270 */
[----:B------:R-:W-:Y:S02]  /*d11d0*/  ISETP.LT.AND P4, PT, R248, c[0x0][0x178], !P4 ;  /* 0x00005e00f8007a0c */ /* 0x000fe40006781270 */
[C---:B------:R-:W-:Y:S01]  /*d11e0*/  IADD3 R39, R3.reuse, c[0x0][0x198], RZ ;  /* 0x0000660003277a10 */ /* 0x040fe20007ffe0ff */
[----:B-1----:R-:W-:-:S05]  /*d11f0*/  IMAD.WIDE R8, R3, 0x4, R4 ;  /* 0x0000000403087825 */ /* 0x002fca00078e0204 */
[----:B------:R1:W-:Y:S01]  /*d1200*/  @P2 STG.E [R8.64], R133 ;  /* 0x0000008508002986 */ /* 0x0003e2000c101908 */
[----:B--2---:R-:W-:-:S04]  /*d1210*/  IMAD.WIDE R10, R39, 0x4, R4 ;  /* 0x00000004270a7825 */ /* 0x004fc800078e0204 */
[----:B------:R-:W-:-:S04]  /*d1220*/  IMAD.WIDE R36, R39, 0x4, R6 ;  /* 0x0000000427247825 */ /* 0x000fc800078e0206 */
[----:B-1----:R-:W-:Y:S01]  /*d1230*/  IMAD.WIDE R8, R3, 0x4, R6 ;  /* 0x0000000403087825 */ /* 0x002fe200078e0206 */
[----:B---3--:R-:W-:Y:S02]  /*d1240*/  ISETP.GE.AND P6, PT, R41, c[0x0][0x17c], PT ;  /* 0x00005f0029007a0c */ /* 0x008fe40003fc6270 */
[----:B------:R-:W2:Y:S04]  /*d1250*/  LDL.LU R41, [R1+0x4700] ;  /* 0x0047000001297983 */ /* 0x000ea80000300800 */
[----:B------:R1:W-:Y:S04]  /*d1260*/  @P3 STG.E [R8.64], R149 ;  /* 0x0000009508003986 */ /* 0x0003e8000c101908 */
[----:B------:R3:W-:Y:S04]  /*d1270*/  @P5 STG.E [R10.64], R128 ;  /* 0x000000800a005986 */ /* 0x0007e8000c101908 */
[----:B------:R-:W-:Y:S01]  /*d1280*/  @P4 STG.E [R36.64], R144 ;  /* 0x0000009024004986 */ /* 0x000fe2000c101908 */
[----:B----4-:R-:W-:-:S03]  /*d1290*/  ISETP.GE.AND P1, PT, R40, c[0x0][0x17c], PT ;  /* 0x00005f0028007a0c */ /* 0x010fc60003f26270 */
[----:B------:R-:W4:Y:S01]  /*d12a0*/  LDL.LU R40, [R1+0x4744] ;  /* 0x0047440001287983 */ /* 0x000f220000300800 */
[----:B------:R-:W-:-:S03]  /*d12b0*/  ISETP.GE.AND P3, PT, R38, c[0x0][0x17c], PT ;  /* 0x00005f0026007a0c */ /* 0x000fc60003f66270 */
[----:B------:R-:W4:Y:S01]  /*d12c0*/  LDL.LU R38, [R1+0x4764] ;  /* 0x0047640001267983 */ /* 0x000f220000300800 */
[----:B------:R-:W-:-:S03]  /*d12d0*/  ISETP.GE.AND P4, PT, R0, c[0x0][0x17c], PT ;  /* 0x00005f0000007a0c */ /* 0x000fc60003f86270 */
[----:B------:R-:W4:Y:S01]  /*d12e0*/  LDL.LU R0, [R1+0x477c] ;  /* 0x00477c0001007983 */ /* 0x000f220000300800 */
[----:B------:R-:W-:Y:S02]  /*d12f0*/  ISETP.LT.AND P2, PT, R249, c[0x0][0x178], !P0 ;  /* 0x00005e00f9007a0c */ /* 0x000fe40004741270 */
[----:B------:R-:W-:Y:S02]  /*d1300*/  ISETP.LT.AND P0, PT, R248, c[0x0][0x178], !P0 ;  /* 0x00005e00f8007a0c */ /* 0x000fe40004701270 */
[----:B------:R-:W-:Y:S02]  /*d1310*/  IADD3 R39, R39, c[0x0][0x198], RZ ;  /* 0x0000660027277a10 */ /* 0x000fe40007ffe0ff */
[----:B------:R-:W-:-:S03]  /*d1320*/  ISETP.LT.AND P5, PT, R249, c[0x0][0x178], !P6 ;  /* 0x00005e00f9007a0c */ /* 0x000fc600077a1270 */
[----:B-1----:R-:W-:Y:S01]  /*d1330*/  IMAD.WIDE R8, R39, 0x4, R4 ;  /* 0x0000000427087825 */ /* 0x002fe200078e0204 */
[----:B------:R-:W-:-:S03]  /*d1340*/  ISETP.LT.AND P6, PT, R248, c[0x0][0x178], !P6 ;  /* 0x00005e00f8007a0c */ /* 0x000fc600077c1270 */
[C-C-:B---3--:R-:W-:Y:S01]  /*d1350*/  IMAD.WIDE R10, R39.reuse, 0x4, R6.reuse ;  /* 0x00000004270a7825 */ /* 0x148fe200078e0206 */
[----:B------:R-:W-:Y:S01]  /*d1360*/  IADD3 R39, R39, c[0x0][0x198], RZ ;  /* 0x0000660027277a10 */ /* 0x000fe20007ffe0ff */
[----:B------:R1:W-:Y:S04]  /*d1370*/  @P2 STG.E [R8.64], R129 ;  /* 0x0000008108002986 */ /* 0x0003e8000c101908 */
[----:B------:R3:W-:Y:S01]  /*d1380*/  @P0 STG.E [R10.64], R145 ;  /* 0x000000910a000986 */ /* 0x0007e2000c101908 */
[----:B------:R-:W-:Y:S02]  /*d1390*/  ISETP.LT.AND P0, PT, R249, c[0x0][0x178], !P1 ;  /* 0x00005e00f9007a0c */ /* 0x000fe40004f01270 */
[----:B------:R-:W-:Y:S02]  /*d13a0*/  ISETP.LT.AND P1, PT, R248, c[0x0][0x178], !P1 ;  /* 0x00005e00f8007a0c */ /* 0x000fe40004f21270 */
[C---:B------:R-:W-:Y:S01]  /*d13b0*/  IADD3 R3, R39.reuse, c[0x0][0x198], RZ ;  /* 0x0000660027037a10 */ /* 0x040fe20007ffe0ff */
[----:B-1----:R-:W-:-:S04]  /*d13c0*/  IMAD.WIDE R8, R39, 0x4, R6 ;  /* 0x0000000427087825 */ /* 0x002fc800078e0206 */
[----:B---3--:R-:W-:-:S05]  /*d13d0*/  IMAD.WIDE R10, R39, 0x4, R4 ;  /* 0x00000004270a7825 */ /* 0x008fca00078e0204 */
[----:B------:R1:W-:Y:S01]  /*d13e0*/  @P5 STG.E [R10.64], R124 ;  /* 0x0000007c0a005986 */ /* 0x0003e2000c101908 */
[----:B------:R-:W-:-:S03]  /*d13f0*/  ISETP.LT.AND P5, PT, R249, c[0x0][0x178], !P3 ;  /* 0x00005e00f9007a0c */ /* 0x000fc60005fa1270 */
[----:B------:R3:W-:Y:S01]  /*d1400*/  @P6 STG.E [R8.64], R140 ;  /* 0x0000008c08006986 */ /* 0x0007e2000c101908 */
[----:B------:R-:W-:Y:S01]  /*d1410*/  ISETP.LT.AND P3, PT, R248, c[0x0][0x178], !P3 ;  /* 0x00005e00f8007a0c */ /* 0x000fe20005f61270 */
[----:B-1----:R-:W-:-:S04]  /*d1420*/  IMAD.WIDE R10, R3, 0x4, R4 ;  /* 0x00000004030a7825 */ /* 0x002fc800078e0204 */
[C---:B---3--:R-:W-:Y:S01]  /*d1430*/  IMAD.WIDE R8, R3.reuse, 0x4, R6 ;  /* 0x0000000403087825 */ /* 0x048fe200078e0206 */
[----:B------:R-:W-:Y:S01]  /*d1440*/  IADD3 R3, R3, c[0x0][0x198], RZ ;  /* 0x0000660003037a10 */ /* 0x000fe20007ffe0ff */
[----:B------:R-:W-:Y:S04]  /*d1450*/  @P0 STG.E [R10.64], R125 ;  /* 0x0000007d0a000986 */ /* 0x000fe8000c101908 */
[----:B------:R1:W-:Y:S01]  /*d1460*/  @P1 STG.E [R8.64], R141 ;  /* 0x0000008d08001986 */ /* 0x0003e2000c101908 */
[----:B--2---:R-:W-:-:S03]  /*d1470*/  ISETP.GE.AND P2, PT, R41, c[0x0][0x17c], PT ;  /* 0x00005f0029007a0c */ /* 0x004fc60003f46270 */
[----:B------:R-:W2:Y:S01]  /*d1480*/  LDL.LU R41, [R1+0x4798] ;  /* 0x0047980001297983 */ /* 0x000ea20000300800 */
[----:B-1----:R-:W-:-:S05]  /*d1490*/  IMAD.WIDE R8, R3, 0x4, R4 ;  /* 0x0000000403087825 */ /* 0x002fca00078e0204 */
[----:B------:R1:W-:Y:S02]  /*d14a0*/  @P5 STG.E [R8.64], R120 ;  /* 0x0000007808005986 */ /* 0x0003e4000c101908 */
[----:B-1----:R-:W-:-:S05]  /*d14b0*/  IMAD.WIDE R8, R3, 0x4, R6 ;  /* 0x0000000403087825 */ /* 0x002fca00078e0206 */
[----:B------:R1:W-:Y:S01]  /*d14c0*/  @P3 STG.E [R8.64], R136 ;  /* 0x0000008808003986 */ /* 0x0003e2000c101908 */
[----:B----4-:R-:W-:-:S03]  /*d14d0*/  ISETP.GE.AND P6, PT, R40, c[0x0][0x17c], PT ;  /* 0x00005f0028007a0c */ /* 0x010fc60003fc6270 */
[----:B------:R-:W3:Y:S01]  /*d14e0*/  LDL.LU R40, [R1+0x46fc] ;  /* 0x0046fc0001287983 */ /* 0x000ee20000300800 */
[----:B------:R-:W-:-:S03]  /*d14f0*/  ISETP.GE.AND P0, PT, R38, c[0x0][0x17c], PT ;  /* 0x00005f0026007a0c */ /* 0x000fc60003f06270 */
[----:B------:R-:W4:Y:S01]  /*d1500*/  LDL.LU R38, [R1+0x4740] ;  /* 0x0047400001267983 */ /* 0x000f220000300800 */
[----:B------:R-:W-:-:S03]  /*d1510*/  ISETP.GE.AND P3, PT, R0, c[0x0][0x17c], PT ;  /* 0x00005f0000007a0c */ /* 0x000fc60003f66270 */
[----:B------:R-:W4:Y:S01]  /*d1520*/  LDL.LU R0, [R1+0x475c] ;  /* 0x00475c0001007983 */ /* 0x000f220000300800 */
[----:B------:R-:W-:Y:S02]  /*d1530*/  ISETP.LT.AND P1, PT, R249, c[0x0][0x178], !P4 ;  /* 0x00005e00f9007a0c */ /* 0x000fe40006721270 */
[----:B------:R-:W-:Y:S02]  /*d1540*/  IADD3 R39, R3, c[0x0][0x198], RZ ;  /* 0x0000660003277a10 */ /* 0x000fe40007ffe0ff */
[C---:B------:R-:W-:Y:S02]  /*d1550*/  ISETP.LT.AND P4, PT, R248.reuse, c[0x0][0x178], !P4 ;  /* 0x00005e00f8007a0c */ /* 0x040fe40006781270 */
[----:B------:R-:W-:Y:S01]  /*d1560*/  ISETP.LT.AND P5, PT, R249, c[0x0][0x178], !P2 ;  /* 0x00005e00f9007a0c */ /* 0x000fe200057a1270 */
[----:B------:R-:W-:Y:S01]  /*d1570*/  IMAD.WIDE R10, R39, 0x4, R4 ;  /* 0x00000004270a7825 */ /* 0x000fe200078e0204 */
[----:B------:R-:W-:-:S03]  /*d1580*/  ISETP.LT.AND P2, PT, R248, c[0x0][0x178], !P2 ;  /* 0x00005e00f8007a0c */ /* 0x000fc60005741270 */
[C---:B------:R-:W-:Y:S01]  /*d1590*/  IMAD.WIDE R36, R39.reuse, 0x4, R6 ;  /* 0x0000000427247825 */ /* 0x040fe200078e0206 */
[----:B------:R-:W-:Y:S01]  /*d15a0*/  IADD3 R39, R39, c[0x0][0x198], RZ ;  /* 0x0000660027277a10 */ /* 0x000fe20007ffe0ff */
[----:B------:R1:W-:Y:S01]  /*d15b0*/  @P1 STG.E [R10.64], R121 ;  /* 0x000000790a001986 */ /* 0x0003e2000c101908 */
[----:B------:R-:W-:-:S03]  /*d15c0*/  ISETP.LT.AND P1, PT, R249, c[0x0][0x178], !P6 ;  /* 0x00005e00f9007a0c */ /* 0x000fc60007721270 */
[C---:B-1----:R-:W-:Y:S01]  /*d15d0*/  IMAD.WIDE R8, R39.reuse, 0x4, R4 ;  /* 0x0000000427087825 */ /* 0x042fe200078e0204 */
[----:B------:R-:W-:Y:S01]  /*d15e0*/  ISETP.LT.AND P6, PT, R248, c[0x0][0x178], !P6 ;  /* 0x00005e00f8007a0c */ /* 0x000fe200077c1270 */
[----:B------:R-:W-:Y:S02]  /*d15f0*/  @P4 STG.E [R36.64], R137 ;  /* 0x0000008924004986 */ /* 0x000fe4000c101908 */
[C---:B------:R-:W-:Y:S01]  /*d1600*/  IMAD.WIDE R10, R39.reuse, 0x4, R6 ;  /* 0x00000004270a7825 */ /* 0x040fe200078e0206 */
[----:B------:R-:W-:Y:S01]  /*d1610*/  IADD3 R39, R39, c[0x0][0x198], RZ ;  /* 0x0000660027277a10 */ /* 0x000fe20007ffe0ff */
[----:B------:R1:W-:Y:S04]  /*d1620*/  @P5 STG.E [R8.64], R134 ;  /* 0x0000008608005986 */ /* 0x0003e8000c101908 */
[----:B------:R1:W-:Y:S01]  /*d1630*/  @P2 STG.E [R10.64], R150 ;  /* 0x000000960a002986 */ /* 0x0003e2000c101908 */
[----:B------:R-:W-:-:S02]  /*d1640*/  ISETP.LT.AND P2, PT, R249, c[0x0][0x178], !P0 ;  /* 0x00005e00f9007a0c */ /* 0x000fc40004741270 */
[----:B------:R-:W-:Y:S02]  /*d1650*/  ISETP.LT.AND P0, PT, R248, c[0x0][0x178], !P0 ;  /* 0x00005e00f8007a0c */ /* 0x000fe40004701270 */
[C---:B------:R-:W-:Y:S01]  /*d1660*/  IADD3 R3, R39.reuse, c[0x0][0x198], RZ ;  /* 0x0000660027037a10 */ /* 0x040fe20007ffe0ff */
[----:B-1----:R-:W-:-:S04]  /*d1670*/  IMAD.WIDE R8, R39, 0x4, R4 ;  /* 0x0000000427087825 */ /* 0x002fc800078e0204 */
[----:B------:R-:W-:Y:S01]  /*d1680*/  IMAD.WIDE R10, R39, 0x4, R6 ;  /* 0x00000004270a7825 */ /* 0x000fe200078e0206 */
[----:B------:R1:W-:Y:S04]  /*d1690*/  @P1 STG.E [R8.64], R135 ;  /* 0x0000008708001986 */ /* 0x0003e8000c101908 */
[----:B------:R1:W-:Y:S02]  /*d16a0*/  @P6 STG.E [R10.64], R151 ;  /* 0x000000970a006986 */ /* 0x0003e4000c101908 */
[----:B-1----:R-:W-:-:S04]  /*d16b0*/  IMAD.WIDE R8, R3, 0x4, R4 ;  /* 0x0000000403087825 */ /* 0x002fc800078e0204 */
[----:B------:R-:W-:Y:S01]  /*d16c0*/  IMAD.WIDE R10, R3, 0x4, R6 ;  /* 0x00000004030a7825 */ /* 0x000fe200078e0206 */
[----:B--2---:R-:W-:Y:S02]  /*d16d0*/  ISETP.GE.AND P4, PT, R41, c[0x0][0x17c], PT ;  /* 0x00005f0029007a0c */ /* 0x004fe40003f86270 */
[----:B------:R-:W2:Y:S04]  /*d16e0*/  LDL.LU R41, [R1+0x4778] ;  /* 0x0047780001297983 */ /* 0x000ea80000300800 */
[----:B------:R1:W-:Y:S04]  /*d16f0*/  @P2 STG.E [R8.64], R130 ;  /* 0x0000008208002986 */ /* 0x0003e8000c101908 */
[----:B------:R1:W-:Y:S01]  /*d1700*/  @P0 STG.E [R10.64], R146 ;  /* 0x000000920a000986 */ /* 0x0003e2000c101908 */
[----:B---3--:R-:W-:-:S03]  /*d1710*/  ISETP.GE.AND P5, PT, R40, c[0x0][0x17c], PT ;  /* 0x00005f0028007a0c */ /* 0x008fc60003fa6270 */
[----:B------:R-:W3:Y:S01]  /*d1720*/  LDL.LU R40, [R1+0x4794] ;  /* 0x0047940001287983 */ /* 0x000ee20000300800 */
        /* <DEDUP_REMOVED lines=9> */
[----:B------:R-:W-:Y:S02]  /*d17c0*/  IADD3 R39, R3, c[0x0][0x198], RZ ;  /* 0x0000660003277a10 */ /* 0x000fe40007ffe0ff */
[----:B------:R-:W-:-:S03]  /*d17d0*/  ISETP.LT.AND P4, PT, R248, c[0x0][0x178], !P4 ;  /* 0x00005e00f8007a0c */ /* 0x000fc60006781270 */
[----:B------:R1:W-:Y:S01]  /*d17e0*/  @P1 STG.E [R8.64], R131 ;  /* 0x0000008308001986 */ /* 0x0003e2000c101908 */
[----:B------:R-:W-:Y:S01]  /*d17f0*/  ISETP.LT.AND P1, PT, R249, c[0x0][0x178], !P5 ;  /* 0x00005e00f9007a0c */ /* 0x000fe20006f21270 */
[----:B------:R-:W-:Y:S01]  /*d1800*/  IMAD.WIDE R10, R39, 0x4, R4 ;  /* 0x00000004270a7825 */ /* 0x000fe200078e0204 */
[----:B------:R-:W-:-:S03]  /*d1810*/  ISETP.LT.AND P5, PT, R248, c[0x0][0x178], !P5 ;  /* 0x00005e00f8007a0c */ /* 0x000fc60006fa1270 */
[C---:B------:R-:W-:Y:S01]  /*d1820*/  IMAD.WIDE R36, R39.reuse, 0x4, R6 ;  /* 0x0000000427247825 */ /* 0x040fe200078e0206 */
[----:B------:R-:W-:-:S03]  /*d1830*/  IADD3 R39, R39, c[0x0][0x198], RZ ;  /* 0x0000660027277a10 */ /* 0x000fc60007ffe0ff */
[----:B-1----:R-:W-:-:S05]  /*d1840*/  IMAD.WIDE R8, R3, 0x4, R6 ;  /* 0x0000000403087825 */ /* 0x002fca00078e0206 */
[----:B------:R1:W-:Y:S04]  /*d1850*/  @P3 STG.E [R8.64], R147 ;  /* 0x0000009308003986 */ /* 0x0003e8000c101908 */
[----:B------:R1:W-:Y:S01]  /*d1860*/  @P2 STG.E [R10.64], R126 ;  /* 0x0000007e0a002986 */ /* 0x0003e2000c101908 */
[----:B------:R-:W-:Y:S02]  /*d1870*/  ISETP.LT.AND P2, PT, R249, c[0x0][0x178], !P6 ;  /* 0x00005e00f9007a0c */ /* 0x000fe40007741270 */
[----:B------:R-:W-:Y:S01]  /*d1880*/  ISETP.LT.AND P6, PT, R248, c[0x0][0x178], !P6 ;  /* 0x00005e00f8007a0c */ /* 0x000fe200077c1270 */
[----:B------:R-:W-:Y:S01]  /*d1890*/  @P4 STG.E [R36.64], R142 ;  /* 0x0000008e24004986 */ /* 0x000fe2000c101908 */
[----:B-1----:R-:W-:-:S04]  /*d18a0*/  IMAD.WIDE R8, R39, 0x4, R4 ;  /* 0x0000000427087825 */ /* 0x002fc800078e0204 */
[C---:B------:R-:W-:Y:S01]  /*d18b0*/  IMAD.WIDE R10, R39.reuse, 0x4, R6 ;  /* 0x00000004270a7825 */ /* 0x040fe200078e0206 */
[----:B------:R-:W-:Y:S01]  /*d18c0*/  IADD3 R39, R39, c[0x0][0x198], RZ ;  /* 0x0000660027277a10 */ /* 0x000fe20007ffe0ff */
[----:B------:R1:W-:Y:S04]  /*d18d0*/  @P1 STG.E [R8.64], R127 ;  /* 0x0000007f08001986 */ /* 0x0003e8000c101908 */
[----:B------:R2:W-:Y:S01]  /*d18e0*/  @P5 STG.E [R10.64], R143 ;  /* 0x0000008f0a005986 */ /* 0x0005e2000c101908 */
[----:B-1----:R-:W-:Y:S01]  /*d18f0*/  IMAD.WIDE R8, R39, 0x4, R4 ;  /* 0x0000000427087825 */ /* 0x002fe200078e0204 */
[----:B--2---:R-:W-:Y:S02]  /*d1900*/  ISETP.GE.AND P3, PT, R41, c[0x0][0x17c], PT ;  /* 0x00005f0029007a0c */ /* 0x004fe40003f66270 */
[----:B------:R-:W2:Y:S01]  /*d1910*/  LDL.LU R41, [R1+0x4734] ;  /* 0x0047340001297983 */ /* 0x000ea20000300800 */
[----:B------:R-:W-:-:S03]  /*d1920*/  IMAD.WIDE R10, R39, 0x4, R6 ;  /* 0x00000004270a7825 */ /* 0x000fc600078e0206 */
[----:B------:R1:W-:Y:S04]  /*d1930*/  @P2 STG.E [R8.64], R122 ;  /* 0x0000007a08002986 */ /* 0x0003e8000c101908 */
[----:B------:R1:W-:Y:S01]  /*d1940*/  @P6 STG.E [R10.64], R138 ;  /* 0x0000008a0a006986 */ /* 0x0003e2000c101908 */
[----:B---3--:R-:W-:-:S03]  /*d1950*/  ISETP.GE.AND P4, PT, R40, c[0x0][0x17c], PT ;  /* 0x00005f0028007a0c */ /* 0x008fc60003f86270 */
[----:B------:R-:W3:Y:S04]  /*d1960*/  LDL.LU R40, [R1+0x4730] ;  /* 0x0047300001287983 */ /* 0x000ee80000300800 */
[----:B------:R-:W3:Y:S01]  /*d1970*/  LDL.LU R42, [R1+0x46f0] ;  /* 0x0046f000012a7983 */ /* 0x000ee20000300800 */
[----:B----4-:R-:W-:-:S03]  /*d1980*/  ISETP.GE.AND P6, PT, R0, c[0x0][0x17c], PT ;  /* 0x00005f0000007a0c */ /* 0x010fc60003fc6270 */
[----:B------:R-:W4:Y:S01]  /*d1990*/  LDL.LU R0, [R1+0x468c] ;  /* 0x00468c0001007983 */ /* 0x000f220000300800 */
[----:B------:R-:W-:Y:S02]  /*d19a0*/  ISETP.LT.AND P1, PT, R249, c[0x0][0x178], !P0 ;  /* 0x00005e00f9007a0c */ /* 0x000fe40004721270 */
[----:B------:R-:W-:Y:S01]  /*d19b0*/  IADD3 R3, R39, c[0x0][0x198], RZ ;  /* 0x0000660027037a10 */ /* 0x000fe20007ffe0ff */
[----:B------:R-:W4:Y:S01]  /*d19c0*/  LDL.LU R45, [R1+0x4678] ;  /* 0x00467800012d7983 */ /* 0x000f220000300800 */
[----:B------:R-:W-:Y:S02]  /*d19d0*/  ISETP.LT.AND P5, PT, R248, c[0x0][0x178], !P0 ;  /* 0x00005e00f8007a0c */ /* 0x000fe400047a1270 */
[----:B------:R-:W-:Y:S01]  /*d19e0*/  ISETP.LT.AND P2, PT, R249, c[0x0][0x178], !P3 ;  /* 0x00005e00f9007a0c */ /* 0x000fe20005f41270 */
[----:B-1----:R-:W-:-:S04]  /*d19f0*/  IMAD.WIDE R8, R3, 0x4, R4 ;  /* 0x0000000403087825 */ /* 0x002fc800078e0204 */
[C---:B------:R-:W-:Y:S01]  /*d1a00*/  IMAD.WIDE R10, R3.reuse, 0x4, R6 ;  /* 0x00000004030a7825 */ /* 0x040fe200078e0206 */
[----:B------:R-:W-:Y:S01]  /*d1a10*/  IADD3 R3, R3, c[0x0][0x198], RZ ;  /* 0x0000660003037a10 */ /* 0x000fe20007ffe0ff */
[----:B------:R-:W4:Y:S01]  /*d1a20*/  LDL.LU R44, [R1+0x4674] ;  /* 0x00467400012c7983 */ /* 0x000f220000300800 */
[----:B------:R-:W-:-:S03]  /*d1a30*/  ISETP.GE.AND P0, PT, R38, c[0x0][0x17c], PT ;  /* 0x00005f0026007a0c */ /* 0x000fc60003f06270 */
[----:B------:R-:W-:Y:S01]  /*d1a40*/  IMAD.WIDE R38, R3, 0x4, R4 ;  /* 0x0000000403267825 */ /* 0x000fe200078e0204 */
[----:B------:R1:W-:Y:S01]  /*d1a50*/  @P1 STG.E [R8.64], R123 ;  /* 0x0000007b08001986 */ /* 0x0003e2000c101908 */
[----:B------:R-:W-:-:S03]  /*d1a60*/  ISETP.LT.AND P3, PT, R248, c[0x0][0x178], !P3 ;  /* 0x00005e00f8007a0c */ /* 0x000fc60005f61270 */
[----:B------:R2:W-:Y:S01]  /*d1a70*/  @P5 STG.E [R10.64], R139 ;  /* 0x0000008b0a005986 */ /* 0x0005e2000c101908 */
[C---:B------:R-:W-:Y:S02]  /*d1a80*/  ISETP.LT.AND P5, PT, R249.reuse, c[0x0][0x178], !P4 ;  /* 0x00005e00f9007a0c */ /* 0x040fe400067a1270 */
[----:B------:R-:W-:Y:S01]  /*d1a90*/  ISETP.LT.AND P4, PT, R248, c[0x0][0x178], !P4 ;  /* 0x00005e00f8007a0c */ /* 0x000fe20006781270 */
[----:B------:R2:W-:Y:S01]  /*d1aa0*/  @P2 STG.E [R38.64], R164 ;  /* 0x000000a426002986 */ /* 0x0005e2000c101908 */
[----:B------:R-:W-:Y:S01]  /*d1ab0*/  ISETP.LT.AND P2, PT, R249, c[0x0][0x178], !P0 ;  /* 0x00005e00f9007a0c */ /* 0x000fe20004741270 */
[----:B-1----:R-:W-:-:S05]  /*d1ac0*/  IMAD.WIDE R8, R3, 0x4, R6 ;  /* 0x0000000403087825 */ /* 0x002fca00078e0206 */
[----:B------:R1:W-:Y:S01]  /*d1ad0*/  @P3 STG.E [R8.64], R172 ;  /* 0x000000ac08003986 */ /* 0x0003e2000c101908 */
[----:B--2---:R-:W-:Y:S02]  /*d1ae0*/  ISETP.GE.AND P1, PT, R41, c[0x0][0x17c], PT ;  /* 0x00005f0029007a0c */ /* 0x004fe40003f26270 */
[----:B------:R-:W-:-:S04]  /*d1af0*/  IADD3 R41, R3, c[0x0][0x198], RZ ;  /* 0x0000660003297a10 */ /* 0x000fc80007ffe0ff */
[C---:B------:R-:W-:Y:S01]  /*d1b00*/  IADD3 R3, R41.reuse, c[0x0][0x198], RZ ;  /* 0x0000660029037a10 */ /* 0x040fe20007ffe0ff */
[----:B------:R-:W-:-:S04]  /*d1b10*/  IMAD.WIDE R10, R41, 0x4, R4 ;  /* 0x00000004290a7825 */ /* 0x000fc800078e0204 */
[----:B------:R-:W-:Y:S01]  /*d1b20*/  IMAD.WIDE R36, R41, 0x4, R6 ;  /* 0x0000000429247825 */ /* 0x000fe200078e0206 */
[----:B------:R2:W-:Y:S03]  /*d1b30*/  @P5 STG.E [R10.64], R165 ;  /* 0x000000a50a005986 */ /* 0x0005e6000c101908 */
[----:B------:R-:W-:Y:S01]  /*d1b40*/  IMAD.WIDE R38, R3, 0x4, R4 ;  /* 0x0000000403267825 */ /* 0x000fe200078e0204 */
[----:B------:R1:W-:Y:S04]  /*d1b50*/  @P4 STG.E [R36.64], R173 ;  /* 0x000000ad24004986 */ /* 0x0003e8000c101908 */
[----:B------:R1:W-:Y:S01]  /*d1b60*/  @P2 STG.E [R38.64], R160 ;  /* 0x000000a026002986 */ /* 0x0003e2000c101908 */
[----:B---3--:R-:W-:-:S03]  /*d1b70*/  ISETP.GE.AND P4, PT, R42, c[0x0][0x17c], PT ;  /* 0x00005f002a007a0c */ /* 0x008fc60003f86270 */
[----:B------:R-:W3:Y:S01]  /*d1b80*/  LDL.LU R42, [R1+0x4660] ;  /* 0x00466000012a7983 */ /* 0x000ee20000300800 */
[----:B----4-:R-:W-:-:S03]  /*d1b90*/  ISETP.GE.AND P2, PT, R0, c[0x0][0x17c], PT ;  /* 0x00005f0000007a0c */ /* 0x010fc60003f46270 */
[----:B------:R-:W4:Y:S01]  /*d1ba0*/  LDL.LU R0, [R1+0x4658] ;  /* 0x0046580001007983 */ /* 0x000f220000300800 */
[----:B------:R-:W-:Y:S02]  /*d1bb0*/  ISETP.LT.AND P0, PT, R248, c[0x0][0x178], !P0 ;  /* 0x00005e00f8007a0c */ /* 0x000fe40004701270 */
[----:B------:R-:W-:Y:S01]  /*d1bc0*/  ISETP.GE.AND P3, PT, R40, c[0x0][0x17c], PT ;  /* 0x00005f0028007a0c */ /* 0x000fe20003f66270 */
[----:B------:R-:W-:Y:S01]  /*d1bd0*/  IMAD.WIDE R40, R3, 0x4, R6 ;  /* 0x0000000403287825 */ /* 0x000fe200078e0206 */
[----:B------:R-:W-:Y:S02]  /*d1be0*/  ISETP.LT.AND P5, PT, R249, c[0x0][0x178], !P6 ;  /* 0x00005e00f9007a0c */ /* 0x000fe400077a1270 */
[----:B------:R-:W-:Y:S02]  /*d1bf0*/  ISETP.LT.AND P6, PT, R248, c[0x0][0x178], !P6 ;  /* 0x00005e00f8007a0c */ /* 0x000fe400077c1270 */
[----:B------:R-:W-:-:S05]  /*d1c00*/  IADD3 R3, R3, c[0x0][0x198], RZ ;  /* 0x0000660003037a10 */ /* 0x000fca0007ffe0ff */
[----:B------:R2:W-:Y:S01]  /*d1c10*/  @P0 STG.E [R40.64], R168 ;  /* 0x000000a828000986 */ /* 0x0005e2000c101908 */
[----:B------:R-:W-:Y:S02]  /*d1c20*/  ISETP.LT.AND P0, PT, R249, c[0x0][0x178], !P1 ;  /* 0x00005e00f9007a0c */ /* 0x000fe40004f01270 */
[----:B------:R-:W-:Y:S02]  /*d1c30*/  ISETP.LT.AND P1, PT, R248, c[0x0][0x178], !P1 ;  /* 0x00005e00f8007a0c */ /* 0x000fe40004f21270 */
[C---:B------:R-:W-:Y:S01]  /*d1c40*/  IADD3 R43, R3.reuse, c[0x0][0x198], RZ ;  /* 0x00006600032b7a10 */ /* 0x040fe20007ffe0ff */
[----:B-1----:R-:W-:-:S04]  /*d1c50*/  IMAD.WIDE R8, R3, 0x4, R4 ;  /* 0x0000000403087825 */ /* 0x002fc800078e0204 */
[----:B--2---:R-:W-:Y:S01]  /*d1c60*/  IMAD.WIDE R10, R3, 0x4, R6 ;  /* 0x00000004030a7825 */ /* 0x004fe200078e0206 */
[----:B------:R1:W-:Y:S03]  /*d1c70*/  @P5 STG.E [R8.64], R161 ;  /* 0x000000a108005986 */ /* 0x0003e6000c101908 */
[C---:B------:R-:W-:Y:S01]  /*d1c80*/  IMAD.WIDE R36, R43.reuse, 0x4, R4 ;  /* 0x000000042b247825 */ /* 0x040fe200078e0204 */
[----:B------:R2:W-:Y:S03]  /*d1c90*/  @P6 STG.E [R10.64], R169 ;  /* 0x000000a90a006986 */ /* 0x0005e6000c101908 */
[----:B------:R-:W-:Y:S01]  /*d1ca0*/  IMAD.WIDE R38, R43, 0x4, R6 ;  /* 0x000000042b267825 */ /* 0x000fe200078e0206 */
[----:B------:R-:W-:Y:S01]  /*d1cb0*/  ISETP.LT.AND P5, PT, R249, c[0x0][0x178], !P3 ;  /* 0x00005e00f9007a0c */ /* 0x000fe20005fa1270 */
[----:B------:R1:W-:Y:S01]  /*d1cc0*/  @P0 STG.E [R36.64], R156 ;  /* 0x0000009c24000986 */ /* 0x0003e2000c101908 */
[----:B------:R-:W-:-:S02]  /*d1cd0*/  IADD3 R43, R43, c[0x0][0x198], RZ ;  /* 0x000066002b2b7a10 */ /* 0x000fc40007ffe0ff */
[C---:B------:R-:W-:Y:S01]  /*d1ce0*/  ISETP.LT.AND P3, PT, R248.reuse, c[0x0][0x178], !P3 ;  /* 0x00005e00f8007a0c */ /* 0x040fe20005f61270 */
[----:B------:R2:W-:Y:S01]  /*d1cf0*/  @P1 STG.E [R38.64], R32 ;  /* 0x0000002026001986 */ /* 0x0005e2000c101908 */
[----:B------:R-:W-:Y:S02]  /*d1d00*/  ISETP.LT.AND P1, PT, R249, c[0x0][0x178], !P4 ;  /* 0x00005e00f9007a0c */ /* 0x000fe40006721270 */
[----:B------:R-:W-:Y:S02]  /*d1d10*/  ISETP.LT.AND P4, PT, R248, c[0x0][0x178], !P4 ;  /* 0x00005e00f8007a0c */ /* 0x000fe40006781270 */
[C---:B------:R-:W-:Y:S01]  /*d1d20*/  IADD3 R3, R43.reuse, c[0x0][0x198], RZ ;  /* 0x000066002b037a10 */ /* 0x040fe20007ffe0ff */
[----:B------:R-:W-:-:S04]  /*d1d30*/  IMAD.WIDE R40, R43, 0x4, R4 ;  /* 0x000000042b287825 */ /* 0x000fc800078e0204 */
[----:B-1----:R-:W-:Y:S01]  /*d1d40*/  IMAD.WIDE R8, R43, 0x4, R6 ;  /* 0x000000042b087825 */ /* 0x002fe200078e0206 */
[----:B------:R1:W-:Y:S03]  /*d1d50*/  @P5 STG.E [R40.64], R157 ;  /* 0x0000009d28005986 */ /* 0x0003e6000c101908 */
[----:B--2---:R-:W-:Y:S01]  /*d1d60*/  IMAD.WIDE R10, R3, 0x4, R4 ;  /* 0x00000004030a7825 */ /* 0x004fe200078e0204 */
[----:B------:R-:W-:-:S03]  /*d1d70*/  ISETP.GE.AND P6, PT, R45, c[0x0][0x17c], PT ;  /* 0x00005f002d007a0c */ /* 0x000fc60003fc6270 */
[----:B------:R-:W-:Y:S01]  /*d1d80*/  IMAD.WIDE R36, R3, 0x4, R6 ;  /* 0x0000000403247825 */ /* 0x000fe200078e0206 */
[----:B------:R2:W-:Y:S01]  /*d1d90*/  @P3 STG.E [R8.64], R33 ;  /* 0x0000002108003986 */ /* 0x0005e2000c101908 */
[----:B------:R-:W-:-:S03]  /*d1da0*/  ISETP.GE.AND P0, PT, R44, c[0x0][0x17c], PT ;  /* 0x00005f002c007a0c */ /* 0x000fc60003f06270 */
[----:B------:R-:W2:Y:S04]  /*d1db0*/  LDL.LU R45, [R1+0x4644] ;  /* 0x00464400012d7983 */ /* 0x000ea80000300800 */
[----:B------:R-:W-:Y:S04]  /*d1dc0*/  @P1 STG.E [R10.64], R152 ;  /* 0x000000980a001986 */ /* 0x000fe8000c101908 */
[----:B------:R-:W2:Y:S04]  /*d1dd0*/  LDL.LU R44, [R1+0x4640] ;  /* 0x00464000012c7983 */ /* 0x000ea80000300800 */
[----:B------:R1:W-:Y:S01]  /*d1de0*/  @P4 STG.E [R36.64], R28 ;  /* 0x0000001c24004986 */ /* 0x0003e2000c101908 */
[----:B---3--:R-:W-:-:S03]  /*d1df0*/  ISETP.GE.AND P3, PT, R42, c[0x0][0x17c], PT ;  /* 0x00005f002a007a0c */ /* 0x008fc60003f66270 */
[----:B------:R-:W3:Y:S01]  /*d1e00*/  LDL.LU R42, [R1+0x463c] ;  /* 0x00463c00012a7983 */ /* 0x000ee20000300800 */
[----:B----4-:R-:W-:-:S03]  /*d1e10*/  ISETP.GE.AND P4, PT, R0, c[0x0][0x17c], PT ;  /* 0x00005f0000007a0c */ /* 0x010fc60003f86270 */
[----:B------:R-:W4:Y:S01]  /*d1e20*/  LDL.LU R0, [R1+0x4638] ;  /* 0x0046380001007983 */ /* 0x000f220000300800 */
[----:B------:R-:W-:Y:S02]  /*d1e30*/  ISETP.LT.AND P5, PT, R249, c[0x0][0x178], !P2 ;  /* 0x00005e00f9007a0c */ /* 0x000fe400057a1270 */
[----:B------:R-:W-:Y:S02]  /*d1e40*/  IADD3 R3, R3, c[0x0][0x198], RZ ;  /* 0x0000660003037a10 */ /* 0x000fe40007ffe0ff */
[----:B------:R-:W-:Y:S02]  /*d1e50*/  ISETP.LT.AND P2, PT, R248, c[0x0][0x178], !P2 ;  /* 0x00005e00f8007a0c */ /* 0x000fe40005741270 */
[----:B------:R-:W-:Y:S01]  /*d1e60*/  ISETP.LT.AND P1, PT, R249, c[0x0][0x178], !P6 ;  /* 0x00005e00f9007a0c */ /* 0x000fe20007721270 */
[----:B------:R-:W-:-:S04]  /*d1e70*/  IMAD.WIDE R38, R3, 0x4, R4 ;  /* 0x0000000403267825 */ /* 0x000fc800078e0204 */
[C---:B-1----:R-:W-:Y:S01]  /*d1e80*/  IMAD.WIDE R40, R3.reuse, 0x4, R6 ;  /* 0x0000000403287825 */ /* 0x042fe200078e0206 */
[----:B------:R-:W-:Y:S01]  /*d1e90*/  IADD3 R3, R3, c[0x0][0x198], RZ ;  /* 0x0000660003037a10 */ /* 0x000fe20007ffe0ff */
[----:B------:R1:W-:Y:S01]  /*d1ea0*/  @P5 STG.E [R38.64], R153 ;  /* 0x0000009926005986 */ /* 0x0003e2000c101908 */
[----:B------:R-:W-:-:S03]  /*d1eb0*/  ISETP.LT.AND P6, PT, R248, c[0x0][0x178], !P6 ;  /* 0x00005e00f8007a0c */ /* 0x000fc600077c1270 */
[----:B--2---:R-:W-:Y:S01]  /*d1ec0*/  IMAD.WIDE R8, R3, 0x4, R4 ;  /* 0x0000000403087825 */ /* 0x004fe200078e0204 */
[----:B------:R2:W-:Y:S01]  /*d1ed0*/  @P2 STG.E [R40.64], R29 ;  /* 0x0000001d28002986 */ /* 0x0005e2000c101908 */
[----:B------:R-:W-:Y:S02]  /*d1ee0*/  ISETP.LT.AND P2, PT, R249, c[0x0][0x178], !P0 ;  /* 0x00005e00f9007a0c */ /* 0x000fe40004741270 */
[C---:B------:R-:W-:Y:S01]  /*d1ef0*/  ISETP.LT.AND P5, PT, R248.reuse, c[0x0][0x178], !P0 ;  /* 0x00005e00f8007a0c */ /* 0x040fe200047a1270 */
[----:B------:R2:W-:Y:S01]  /*d1f00*/  @P1 STG.E [R8.64], R166 ;  /* 0x000000a608001986 */ /* 0x0005e2000c101908 */
[----:B------:R-:W-:Y:S02]  /*d1f10*/  IADD3 R37, R3, c[0x0][0x198], RZ ;  /* 0x0000660003257a10 */ /* 0x000fe40007ffe0ff */
[----:B------:R-:W-:Y:S01]  /*d1f20*/  ISETP.LT.AND P1, PT, R249, c[0x0][0x178], !P3 ;  /* 0x00005e00f9007a0c */ /* 0x000fe20005f21270 */
[----:B------:R-:W-:Y:S01]  /*d1f30*/  IMAD.WIDE R10, R3, 0x4, R6 ;  /* 0x00000004030a7825 */ /* 0x000fe200078e0206 */
[----:B------:R-:W-:Y:S01]  /*d1f40*/  ISETP.LT.AND P3, PT, R248, c[0x0][0x178], !P3 ;  /* 0x00005e00f8007a0c */ /* 0x000fe20005f61270 */
[----:B-1----:R-:W3:Y:S01]  /*d1f50*/  LDL.LU R38, [R1+0x4630] ;  /* 0x0046300001267983 */ /* 0x002ee20000300800 */
[C---:B------:R-:W-:Y:S01]  /*d1f60*/  IADD3 R3, R37.reuse, c[0x0][0x198], RZ ;  /* 0x0000660025037a10 */ /* 0x040fe20007ffe0ff */
[----:B------:R-:W-:-:S04]  /*d1f70*/  IMAD.WIDE R32, R37, 0x4, R4 ;  /* 0x0000000425207825 */ /* 0x000fc800078e0204 */
[----:B--2---:R-:W-:Y:S01]  /*d1f80*/  IMAD.WIDE R28, R37, 0x4, R6 ;  /* 0x00000004251c7825 */ /* 0x004fe200078e0206 */
[----:B------:R1:W-:Y:S03]  /*d1f90*/  @P6 STG.E [R10.64], R174 ;  /* 0x000000ae0a006986 */ /* 0x0003e6000c101908 */
[C---:B------:R-:W-:Y:S01]  /*d1fa0*/  IMAD.WIDE R36, R3.reuse, 0x4, R4 ;  /* 0x0000000403247825 */ /* 0x040fe200078e0204 */
[----:B------:R-:W-:Y:S03]  /*d1fb0*/  @P2 STG.E [R32.64], R167 ;  /* 0x000000a720002986 */ /* 0x000fe6000c101908 */
[----:B------:R-:W-:Y:S01]  /*d1fc0*/  IMAD.WIDE R8, R3, 0x4, R6 ;  /* 0x0000000403087825 */ /* 0x000fe200078e0206 */
[----:B------:R2:W-:Y:S04]  /*d1fd0*/  @P5 STG.E [R28.64], R175 ;  /* 0x000000af1c005986 */ /* 0x0005e8000c101908 */
[----:B------:R1:W-:Y:S04]  /*d1fe0*/  @P1 STG.E [R36.64], R162 ;  /* 0x000000a224001986 */ /* 0x0003e8000c101908 */
[----:B------:R-:W3:Y:S04]  /*d1ff0*/  LDL.LU R40, [R1+0x461c] ;  /* 0x00461c0001287983 */ /* 0x000ee80000300800 */
[----:B------:R1:W-:Y:S04]  /*d2000*/  @P3 STG.E [R8.64], R170 ;  /* 0x000000aa08003986 */ /* 0x0003e8000c101908 */
[----:B------:R-:W3:Y:S01]  /*d2010*/  LDL.LU R41, [R1+0x4618] ;  /* 0x0046180001297983 */ /* 0x000ee20000300800 */
[----:B----4-:R-:W-:-:S03]  /*d2020*/  ISETP.GE.AND P3, PT, R0, c[0x0][0x17c], PT ;  /* 0x00005f0000007a0c */ /* 0x010fc60003f66270 */
[----:B------:R-:W4:Y:S01]  /*d2030*/  LDL.LU R0, [R1+0x4614] ;  /* 0x0046140001007983 */ /* 0x000f220000300800 */
[----:B------:R-:W-:Y:S02]  /*d2040*/  ISETP.GE.AND P0, PT, R45, c[0x0][0x17c], PT ;  /* 0x00005f002d007a0c */ /* 0x000fe40003f06270 */
[----:B------:R-:W-:Y:S02]  /*d2050*/  IADD3 R39, R3, c[0x0][0x198], RZ ;  /* 0x0000660003277a10 */ /* 0x000fe40007ffe0ff */
[C---:B------:R-:W-:Y:S02]  /*d2060*/  ISETP.LT.AND P5, PT, R249.reuse, c[0x0][0x178], !P4 ;  /* 0x00005e00f9007a0c */ /* 0x040fe400067a1270 */
[C---:B------:R-:W-:Y:S02]  /*d2070*/  ISETP.LT.AND P4, PT, R248.reuse, c[0x0][0x178], !P4 ;  /* 0x00005e00f8007a0c */ /* 0x040fe40006781270 */
[----:B------:R-:W-:Y:S01]  /*d2080*/  ISETP.LT.AND P1, PT, R249, c[0x0][0x178], !P0 ;  /* 0x00005e00f9007a0c */ /* 0x000fe20004721270 */
[----:B-1----:R-:W-:Y:S01]  /*d2090*/  IMAD.WIDE R10, R39, 0x4, R4 ;  /* 0x00000004270a7825 */ /* 0x002fe200078e0204 */
[----:B------:R-:W-:-:S03]  /*d20a0*/  ISETP.LT.AND P0, PT, R248, c[0x0][0x178], !P0 ;  /* 0x00005e00f8007a0c */ /* 0x000fc60004701270 */
[C---:B--2---:R-:W-:Y:S01]  /*d20b0*/  IMAD.WIDE R28, R39.reuse, 0x4, R6 ;  /* 0x00000004271c7825 */ /* 0x044fe200078e0206 */
[----:B------:R-:W-:Y:S02]  /*d20c0*/  IADD3 R39, R39, c[0x0][0x198], RZ ;  /* 0x0000660027277a10 */ /* 0x000fe40007ffe0ff */
[----:B------:R-:W-:-:S03]  /*d20d0*/  ISETP.GE.AND P6, PT, R44, c[0x0][0x17c], PT ;  /* 0x00005f002c007a0c */ /* 0x000fc60003fc6270 */
[C---:B------:R-:W-:Y:S01]  /*d20e0*/  IMAD.WIDE R32, R39.reuse, 0x4, R4 ;  /* 0x0000000427207825 */ /* 0x040fe200078e0204 */
[----:B---3--:R-:W-:Y:S01]  /*d20f0*/  ISETP.GE.AND P2, PT, R42, c[0x0][0x17c], PT ;  /* 0x00005f002a007a0c */ /* 0x008fe20003f46270 */
[----:B------:R1:W-:Y:S02]  /*d2100*/  @P5 STG.E [R10.64], R163 ;  /* 0x000000a30a005986 */ /* 0x0003e4000c101908 */
[----:B------:R-:W-:Y:S01]  /*d2110*/  IMAD.WIDE R36, R39, 0x4, R6 ;  /* 0x0000000427247825 */ /* 0x000fe200078e0206 */
[----:B------:R-:W-:Y:S01]  /*d2120*/  ISETP.LT.AND P5, PT, R249, c[0x0][0x178], !P6 ;  /* 0x00005e00f9007a0c */ /* 0x000fe200077a1270 */
[----:B------:R2:W-:Y:S01]  /*d2130*/  @P4 STG.E [R28.64], R171 ;  /* 0x000000ab1c004986 */ /* 0x0005e2000c101908 */
[----:B------:R-:W-:Y:S02]  /*d2140*/  ISETP.LT.AND P6, PT, R248, c[0x0][0x178], !P6 ;  /* 0x00005e00f8007a0c */ /* 0x000fe400077c1270 */
[----:B------:R-:W-:Y:S01]  /*d2150*/  IADD3 R39, R39, c[0x0][0x198], RZ ;  /* 0x0000660027277a10 */ /* 0x000fe20007ffe0ff */
[----:B------:R3:W-:Y:S04]  /*d2160*/  @P1 STG.E [R32.64], R158 ;  /* 0x0000009e20001986 */ /* 0x0007e8000c101908 */
[----:B------:R-:W-:Y:S01]  /*d2170*/  @P0 STG.E [R36.64], R34 ;  /* 0x0000002224000986 */ /* 0x000fe2000c101908 */
[----:B------:R-:W-:-:S02]  /*d2180*/  ISETP.LT.AND P0, PT, R249, c[0x0][0x178], !P2 ;  /* 0x00005e00f9007a0c */ /* 0x000fc40005701270 */
[C---:B------:R-:W-:Y:S01]  /*d2190*/  IADD3 R3, R39.reuse, c[0x0][0x198], RZ ;  /* 0x0000660027037a10 */ /* 0x040fe20007ffe0ff */
[C---:B------:R-:W-:Y:S01]  /*d21a0*/  IMAD.WIDE R8, R39.reuse, 0x4, R4 ;  /* 0x0000000427087825 */ /* 0x040fe200078e0204 */
[----:B------:R-:W-:Y:S02]  /*d21b0*/  ISETP.GE.AND P4, PT, R38, c[0x0][0x17c], PT ;  /* 0x00005f0026007a0c */ /* 0x000fe40003f86270 */
[----:B------:R-:W3:Y:S01]  /*d21c0*/  LDL.LU R38, [R1+0x4610] ;  /* 0x0046100001267983 */ /* 0x000ee20000300800 */
[----:B-1----:R-:W-:-:S04]  /*d21d0*/  IMAD.WIDE R10, R39, 0x4, R6 ;  /* 0x00000004270a7825 */ /* 0x002fc800078e0206 */
[----:B--2---:R-:W-:Y:S01]  /*d21e0*/  IMAD.WIDE R28, R3, 0x4, R4 ;  /* 0x00000004031c7825 */ /* 0x004fe200078e0204 */
[----:B------:R-:W-:Y:S01]  /*d21f0*/  @P5 STG.E [R8.64], R159 ;  /* 0x0000009f08005986 */ /* 0x000fe2000c101908 */
[----:B------:R-:W-:-:S03]  /*d2200*/  ISETP.GE.AND P1, PT, R40, c[0x0][0x17c], PT ;  /* 0x00005f0028007a0c */ /* 0x000fc60003f26270 */
[----:B------:R1:W-:Y:S04]  /*d2210*/  @P6 STG.E [R10.64], R35 ;  /* 0x000000230a006986 */ /* 0x0003e8000c101908 */
[----:B------:R-:W2:Y:S04]  /*d2220*/  LDL.LU R40, [R1+0x460c] ;  /* 0x00460c0001287983 */ /* 0x000ea80000300800 */
[----:B------:R1:W-:Y:S04]  /*d2230*/  @P0 STG.E [R28.64], R154 ;  /* 0x0000009a1c000986 */ /* 0x0003e8000c101908 */
[----:B------:R-:W2:Y:S01]  /*d2240*/  LDL.LU R39, [R1+0x45f4] ;  /* 0x0045f40001277983 */ /* 0x000ea20000300800 */
[----:B----4-:R-:W-:-:S03]  /*d2250*/  ISETP.GE.AND P0, PT, R0, c[0x0][0x17c], PT ;  /* 0x00005f0000007a0c */ /* 0x010fc60003f06270 */
[----:B------:R-:W4:Y:S01]  /*d2260*/  LDL.LU R0, [R1+0x45f0] ;  /* 0x0045f00001007983 */ /* 0x000f220000300800 */
[C---:B------:R-:W-:Y:S01]  /*d2270*/  ISETP.LT.AND P2, PT, R248.reuse, c[0x0][0x178], !P2 ;  /* 0x00005e00f8007a0c */ /* 0x040fe20005741270 */
[----:B---3--:R-:W-:Y:S01]  /*d2280*/  IMAD.WIDE R32, R3, 0x4, R6 ;  /* 0x0000000403207825 */ /* 0x008fe200078e0206 */
[----:B------:R-:W-:Y:S02]  /*d2290*/  ISETP.LT.AND P5, PT, R249, c[0x0][0x178], !P3 ;  /* 0x00005e00f9007a0c */ /* 0x000fe40005fa1270 */
[----:B------:R-:W-:Y:S02]  /*d22a0*/  IADD3 R3, R3, c[0x0][0x198], RZ ;  /* 0x0000660003037a10 */ /* 0x000fe40007ffe0ff */
[----:B------:R-:W-:Y:S02]  /*d22b0*/  ISETP.LT.AND P3, PT, R248, c[0x0][0x178], !P3 ;  /* 0x00005e00f8007a0c */ /* 0x000fe40005f61270 */
[----:B-1----:R-:W-:-:S05]  /*d22c0*/  IADD3 R35, R3, c[0x0][0x198], RZ ;  /* 0x0000660003237a10 */ /* 0x002fca0007ffe0ff */
[----:B------:R1:W-:Y:S01]  /*d22d0*/  @P2 STG.E [R32.64], R30 ;  /* 0x0000001e20002986 */ /* 0x0003e2000c101908 */
[----:B------:R-:W-:Y:S01]  /*d22e0*/  ISETP.LT.AND P2, PT, R249, c[0x0][0x178], !P4 ;  /* 0x00005e00f9007a0c */ /* 0x000fe20006741270 */
[----:B------:R-:W-:Y:S01]  /*d22f0*/  IMAD.WIDE R36, R3, 0x4, R4 ;  /* 0x0000000403247825 */ /* 0x000fe200078e0204 */
[----:B------:R-:W-:-:S03]  /*d2300*/  ISETP.GE.AND P6, PT, R41, c[0x0][0x17c], PT ;  /* 0x00005f0029007a0c */ /* 0x000fc60003fc6270 */
[----:B------:R-:W-:Y:S01]  /*d2310*/  IMAD.WIDE R8, R3, 0x4, R6 ;  /* 0x0000000403087825 */ /* 0x000fe200078e0206 */
[----:B------:R-:W-:-:S03]  /*d2320*/  ISETP.LT.AND P4, PT, R248, c[0x0][0x178], !P4 ;  /* 0x00005e00f8007a0c */ /* 0x000fc60006781270 */
[C---:B------:R-:W-:Y:S01]  /*d2330*/  IMAD.WIDE R10, R35.reuse, 0x4, R4 ;  /* 0x00000004230a7825 */ /* 0x040fe200078e0204 */
[----:B------:R-:W-:Y:S01]  /*d2340*/  @P5 STG.E [R36.64], R155 ;  /* 0x0000009b24005986 */ /* 0x000fe2000c101908 */
[----:B------:R-:W-:Y:S02]  /*d2350*/  IADD3 R3, R35, c[0x0][0x198], RZ ;  /* 0x0000660023037a10 */ /* 0x000fe40007ffe0ff */
[----:B------:R-:W-:Y:S01]  /*d2360*/  ISETP.LT.AND P5, PT, R249, c[0x0][0x178], !P1 ;  /* 0x00005e00f9007a0c */ /* 0x000fe20004fa1270 */
[----:B------:R3:W-:Y:S01]  /*d2370*/  @P3 STG.E [R8.64], R31 ;  /* 0x0000001f08003986 */ /* 0x0007e2000c101908 */
[C---:B------:R-:W-:Y:S01]  /*d2380*/  ISETP.LT.AND P1, PT, R248.reuse, c[0x0][0x178], !P1 ;  /* 0x00005e00f8007a0c */ /* 0x040fe20004f21270 */
[----:B------:R-:W-:Y:S02]  /*d2390*/  IMAD.WIDE R28, R35, 0x4, R6 ;  /* 0x00000004231c7825 */ /* 0x000fe400078e0206 */
[----:B------:R3:W-:Y:S01]  /*d23a0*/  @P2 STG.E [R10.64], R188 ;  /* 0x000000bc0a002986 */ /* 0x0007e2000c101908 */
[----:B------:R-:W-:Y:S01]  /*d23b0*/  ISETP.LT.AND P2, PT, R249, c[0x0][0x178], !P6 ;  /* 0x00005e00f9007a0c */ /* 0x000fe20007741270 */
[----:B-1----:R-:W-:Y:S01]  /*d23c0*/  IMAD.WIDE R32, R3, 0x4, R4 ;  /* 0x0000000403207825 */ /* 0x002fe200078e0204 */
[----:B------:R-:W-:-:S03]  /*d23d0*/  ISETP.LT.AND P6, PT, R248, c[0x0][0x178], !P6 ;  /* 0x00005e00f8007a0c */ /* 0x000fc600077c1270 */
[C---:B------:R-:W-:Y:S01]  /*d23e0*/  IMAD.WIDE R34, R3.reuse, 0x4, R6 ;  /* 0x0000000403227825 */ /* 0x040fe200078e0206 */
[----:B------:R-:W-:Y:S01]  /*d23f0*/  IADD3 R3, R3, c[0x0][0x198], RZ ;  /* 0x0000660003037a10 */ /* 0x000fe20007ffe0ff */
[----:B------:R-:W-:Y:S01]  /*d2400*/  @P4 STG.E [R28.64], R196 ;  /* 0x000000c41c004986 */ /* 0x000fe2000c101908 */
[----:B------:R-:W-:-:S03]  /*d2410*/  ISETP.GE.AND P3, PT, R38, c[0x0][0x17c], PT ;  /* 0x00005f0026007a0c */ /* 0x000fc60003f66270 */
[C---:B---3--:R-:W-:Y:S01]  /*d2420*/  IMAD.WIDE R8, R3.reuse, 0x4, R4 ;  /* 0x0000000403087825 */ /* 0x048fe200078e0204 */
[----:B------:R-:W3:Y:S03]  /*d2430*/  LDL.LU R38, [R1+0x45ec] ;  /* 0x0045ec0001267983 */ /* 0x000ee60000300800 */
[----:B------:R-:W-:Y:S01]  /*d2440*/  IMAD.WIDE R10, R3, 0x4, R6 ;  /* 0x00000004030a7825 */ /* 0x000fe200078e0206 */
[----:B------:R-:W-:Y:S04]  /*d2450*/  @P5 STG.E [R32.64], R189 ;  /* 0x000000bd20005986 */ /* 0x000fe8000c101908 */
[----:B------:R1:W-:Y:S04]  /*d2460*/  @P1 STG.E [R34.64], R197 ;  /* 0x000000c522001986 */ /* 0x0003e8000c101908 */
[----:B------:R-:W-:Y:S04]  /*d2470*/  @P2 STG.E [R8.64], R184 ;  /* 0x000000b808002986 */ /* 0x000fe8000c101908 */
[----:B------:R-:W3:Y:S04]  /*d2480*/  LDL.LU R36, [R1+0x45e8] ;  /* 0x0045e80001247983 */ /* 0x000ee80000300800 */
[----:B------:R2:W-:Y:S04]  /*d2490*/  @P6 STG.E [R10.64], R192 ;  /* 0x000000c00a006986 */ /* 0x0005e8000c101908 */
[----:B-1----:R-:W3:Y:S01]  /*d24a0*/  LDL.LU R34, [R1+0x45e4] ;  /* 0x0045e40001227983 */ /* 0x002ee20000300800 */
[----:B----4-:R-:W-:-:S03]  /*d24b0*/  ISETP.GE.AND P6, PT, R0, c[0x0][0x17c], PT ;  /* 0x00005f0000007a0c */ /* 0x010fc60003fc6270 */
[----:B------:R-:W4:Y:S01]  /*d24c0*/  LDL.LU R0, [R1+0x45cc] ;  /* 0x0045cc0001007983 */ /* 0x000f220000300800 */
[----:B------:R-:W-:Y:S02]  /*d24d0*/  IADD3 R37, R3, c[0x0][0x198], RZ ;  /* 0x0000660003257a10 */ /* 0x000fe40007ffe0ff */
[C---:B------:R-:W-:Y:S02]  /*d24e0*/  ISETP.LT.AND P1, PT, R249.reuse, c[0x0][0x178], !P0 ;  /* 0x00005e00f9007a0c */ /* 0x040fe40004721270 */
[----:B------:R-:W-:Y:S02]  /*d24f0*/  ISETP.LT.AND P0, PT, R248, c[0x0][0x178], !P0 ;  /* 0x00005e00f8007a0c */ /* 0x000fe40004701270 */
[----:B------:R-:W-:Y:S01]  /*d2500*/  ISETP.LT.AND P2, PT, R249, c[0x0][0x178], !P3 ;  /* 0x00005e00f9007a0c */ /* 0x000fe20005f41270 */
[----:B------:R-:W-:-:S04]  /*d2510*/  IMAD.WIDE R28, R37, 0x4, R4 ;  /* 0x00000004251c7825 */ /* 0x000fc800078e0204 */
[C---:B------:R-:W-:Y:S01]  /*d2520*/  IMAD.WIDE R30, R37.reuse, 0x4, R6 ;  /* 0x00000004251e7825 */ /* 0x040fe200078e0206 */
[----:B------:R-:W-:Y:S02]  /*d2530*/  IADD3 R37, R37, c[0x0][0x198], RZ ;  /* 0x0000660025257a10 */ /* 0x000fe40007ffe0ff */
[----:B--2---:R-:W-:-:S03]  /*d2540*/  ISETP.GE.AND P4, PT, R40, c[0x0][0x17c], PT ;  /* 0x00005f0028007a0c */ /* 0x004fc60003f86270 */
[--C-:B------:R-:W-:Y:S01]  /*d2550*/  IMAD.WIDE R32, R37, 0x4, R4.reuse ;  /* 0x0000000425207825 */ /* 0x100fe200078e0204 */
[----:B------:R-:W-:Y:S01]  /*d2560*/  ISETP.GE.AND P5, PT, R39, c[0x0][0x17c], PT ;  /* 0x00005f0027007a0c */ /* 0x000fe20003fa6270 */
[----:B------:R1:W-:Y:S01]  /*d2570*/  @P1 STG.E [R28.64], R185 ;  /* 0x000000b91c001986 */ /* 0x0003e2000c101908 */
[C---:B------:R-:W-:Y:S02]  /*d2580*/  ISETP.LT.AND P3, PT, R248.reuse, c[0x0][0x178], !P3 ;  /* 0x00005e00f8007a0c */ /* 0x040fe40005f61270 */
[----:B------:R-:W-:Y:S01]  /*d2590*/  IADD3 R3, R37, c[0x0][0x198], RZ ;  /* 0x0000660025037a10 */ /* 0x000fe20007ffe0ff */
[----:B------:R2:W-:Y:S01]  /*d25a0*/  @P0 STG.E [R30.64], R193 ;  /* 0x000000c11e000986 */ /* 0x0005e2000c101908 */
[C---:B------:R-:W-:Y:S02]  /*d25b0*/  ISETP.LT.AND P1, PT, R249.reuse, c[0x0][0x178], !P4 ;  /* 0x00005e00f9007a0c */ /* 0x040fe40006721270 */
[C---:B------:R-:W-:Y:S01]  /*d25c0*/  ISETP.LT.AND P4, PT, R248.reuse, c[0x0][0x178], !P4 ;  /* 0x00005e00f8007a0c */ /* 0x040fe20006781270 */
[----:B------:R2:W-:Y:S01]  /*d25d0*/  @P2 STG.E [R32.64], R180 ;  /* 0x000000b420002986 */ /* 0x0005e2000c101908 */
[----:B------:R-:W-:Y:S01]  /*d25e0*/  ISETP.LT.AND P2, PT, R249, c[0x0][0x178], !P5 ;  /* 0x00005e00f9007a0c */ /* 0x000fe20006f41270 */
[----:B------:R-:W-:Y:S01]  /*d25f0*/  IMAD.WIDE R10, R3, 0x4, R4 ;  /* 0x00000004030a7825 */ /* 0x000fe200078e0204 */
[----:B------:R-:W-:-:S03]  /*d2600*/  ISETP.LT.AND P5, PT, R248, c[0x0][0x178], !P5 ;  /* 0x00005e00f8007a0c */ /* 0x000fc60006fa1270 */
[C---:B-1----:R-:W-:Y:S01]  /*d2610*/  IMAD.WIDE R28, R3.reuse, 0x4, R6 ;  /* 0x00000004031c7825 */ /* 0x042fe200078e0206 */
[----:B------:R-:W-:-:S03]  /*d2620*/  IADD3 R3, R3, c[0x0][0x198], RZ ;  /* 0x0000660003037a10 */ /* 0x000fc60007ffe0ff */
[----:B------:R-:W-:-:S04]  /*d2630*/  IMAD.WIDE R8, R37, 0x4, R6 ;  /* 0x0000000425087825 */ /* 0x000fc800078e0206 */
[C---:B--2---:R-:W-:Y:S01]  /*d2640*/  IMAD.WIDE R30, R3.reuse, 0x4, R4 ;  /* 0x00000004031e7825 */ /* 0x044fe200078e0204 */
[----:B------:R-:W-:Y:S01]  /*d2650*/  @P3 STG.E [R8.64], R24 ;  /* 0x0000001808003986 */ /* 0x000fe2000c101908 */
[----:B---3--:R-:W-:Y:S02]  /*d2660*/  ISETP.GE.AND P0, PT, R38, c[0x0][0x17c], PT ;  /* 0x00005f0026007a0c */ /* 0x008fe40003f06270 */
[----:B------:R-:W-:Y:S01]  /*d2670*/  IMAD.WIDE R32, R3, 0x4, R6 ;  /* 0x0000000403207825 */ /* 0x000fe200078e0206 */
[----:B------:R-:W-:Y:S04]  /*d2680*/  @P1 STG.E [R10.64], R181 ;  /* 0x000000b50a001986 */ /* 0x000fe8000c101908 */
[----:B------:R-:W-:Y:S04]  /*d2690*/  @P4 STG.E [R28.64], R25 ;  /* 0x000000191c004986 */ /* 0x000fe8000c101908 */
[----:B------:R-:W-:Y:S01]  /*d26a0*/  @P2 STG.E [R30.64], R176 ;  /* 0x000000b01e002986 */ /* 0x000fe2000c101908 */
[----:B------:R-:W-:-:S03]  /*d26b0*/  ISETP.LT.AND P2, PT, R249, c[0x0][0x178], !P0 ;  /* 0x00005e00f9007a0c */ /* 0x000fc60004741270 */
[----:B------:R-:W2:Y:S01]  /*d26c0*/  LDL.LU R38, [R1+0x45c8] ;  /* 0x0045c80001267983 */ /* 0x000ea20000300800 */
[----:B------:R-:W-:-:S03]  /*d26d0*/  ISETP.GE.AND P3, PT, R36, c[0x0][0x17c], PT ;  /* 0x00005f0024007a0c */ /* 0x000fc60003f66270 */
[----:B------:R1:W-:Y:S01]  /*d26e0*/  @P5 STG.E [R32.64], R20 ;  /* 0x0000001420005986 */ /* 0x0003e2000c101908 */
[----:B------:R-:W-:-:S03]  /*d26f0*/  ISETP.LT.AND P5, PT, R248, c[0x0][0x178], !P0 ;  /* 0x00005e00f8007a0c */ /* 0x000fc600047a1270 */
[----:B------:R-:W3:Y:S01]  /*d2700*/  LDL.LU R36, [R1+0x45c4] ;  /* 0x0045c40001247983 */ /* 0x000ee20000300800 */
[----:B------:R-:W-:-:S03]  /*d2710*/  ISETP.GE.AND P4, PT, R34, c[0x0][0x17c], PT ;  /* 0x00005f0022007a0c */ /* 0x000fc60003f86270 */
[----:B------:R-:W2:Y:S01]  /*d2720*/  LDL.LU R34, [R1+0x45c0] ;  /* 0x0045c00001227983 */ /* 0x000ea20000300800 */
[----:B----4-:R-:W-:-:S03]  /*d2730*/  ISETP.GE.AND P0, PT, R0, c[0x0][0x17c], PT ;  /* 0x00005f0000007a0c */ /* 0x010fc60003f06270 */
[----:B------:R-:W4:Y:S01]  /*d2740*/  LDL.LU R0, [R1+0x45bc] ;  /* 0x0045bc0001007983 */ /* 0x000f220000300800 */
[----:B------:R-:W-:Y:S02]  /*d2750*/  ISETP.LT.AND P1, PT, R249, c[0x0][0x178], !P6 ;  /* 0x00005e00f9007a0c */ /* 0x000fe40007721270 */
[----:B------:R-:W-:Y:S01]  /*d2760*/  ISETP.LT.AND P6, PT, R248, c[0x0][0x178], !P6 ;  /* 0x00005e00f8007a0c */ /* 0x000fe200077c1270 */
[----:B-1----:R-:W3:Y:S01]  /*d2770*/  LDL.LU R33, [R1+0x45a4] ;  /* 0x0045a40001217983 */ /* 0x002ee20000300800 */
[----:B------:R-:W-:-:S03]  /*d2780*/  IADD3 R3, R3, c[0x0][0x198], RZ ;  /* 0x0000660003037a10 */ /* 0x000fc60007ffe0ff */
[----:B------:R-:W3:Y:S01]  /*d2790*/  LDL.LU R32, [R1+0x45a0] ;  /* 0x0045a00001207983 */ /* 0x000ee20000300800 */
[C---:B------:R-:W-:Y:S01]  /*d27a0*/  IADD3 R35, R3.reuse, c[0x0][0x198], RZ ;  /* 0x0000660003237a10 */ /* 0x040fe20007ffe0ff */
[----:B------:R-:W-:-:S04]  /*d27b0*/  IMAD.WIDE R8, R3, 0x4, R4 ;  /* 0x0000000403087825 */ /* 0x000fc800078e0204 */
[----:B------:R-:W-:Y:S01]  /*d27c0*/  IMAD.WIDE R10, R3, 0x4, R6 ;  /* 0x00000004030a7825 */ /* 0x000fe200078e0206 */
[----:B------:R1:W-:Y:S03]  /*d27d0*/  @P1 STG.E [R8.64], R177 ;  /* 0x000000b108001986 */ /* 0x0003e6000c101908 */
[C---:B------:R-:W-:Y:S01]  /*d27e0*/  IMAD.WIDE R24, R35.reuse, 0x4, R4 ;  /* 0x0000000423187825 */ /* 0x040fe200078e0204 */
[----:B------:R1:W-:Y:S03]  /*d27f0*/  @P6 STG.E [R10.64], R21 ;  /* 0x000000150a006986 */ /* 0x0003e6000c101908 */
[----:B------:R-:W-:Y:S01]  /*d2800*/  IMAD.WIDE R28, R35, 0x4, R6 ;  /* 0x00000004231c7825 */ /* 0x000fe200078e0206 */
[----:B------:R-:W-:Y:S01]  /*d2810*/  ISETP.LT.AND P1, PT, R249, c[0x0][0x178], !P3 ;  /* 0x00005e00f9007a0c */ /* 0x000fe20005f21270 */
[----:B------:R-:W-:Y:S01]  /*d2820*/  @P2 STG.E [R24.64], R190 ;  /* 0x000000be18002986 */ /* 0x000fe2000c101908 */
[----:B------:R-:W-:-:S02]  /*d2830*/  IADD3 R35, R35, c[0x0][0x198], RZ ;  /* 0x0000660023237a10 */ /* 0x000fc40007ffe0ff */
[C---:B------:R-:W-:Y:S01]  /*d2840*/  ISETP.LT.AND P3, PT, R248.reuse, c[0x0][0x178], !P3 ;  /* 0x00005e00f8007a0c */ /* 0x040fe20005f61270 */
[----:B------:R-:W-:Y:S01]  /*d2850*/  @P5 STG.E [R28.64], R198 ;  /* 0x000000c61c005986 */ /* 0x000fe2000c101908 */
[----:B------:R-:W-:Y:S02]  /*d2860*/  ISETP.LT.AND P5, PT, R249, c[0x0][0x178], !P4 ;  /* 0x00005e00f9007a0c */ /* 0x000fe400067a1270 */
[----:B------:R-:W-:Y:S02]  /*d2870*/  ISETP.LT.AND P4, PT, R248, c[0x0][0x178], !P4 ;  /* 0x00005e00f8007a0c */ /* 0x000fe40006781270 */
[C---:B------:R-:W-:Y:S01]  /*d2880*/  IADD3 R3, R35.reuse, c[0x0][0x198], RZ ;  /* 0x0000660023037a10 */ /* 0x040fe20007ffe0ff */
[----:B------:R-:W-:-:S04]  /*d2890*/  IMAD.WIDE R30, R35, 0x4, R4 ;  /* 0x00000004231e7825 */ /* 0x000fc800078e0204 */
[----:B-1----:R-:W-:Y:S01]  /*d28a0*/  IMAD.WIDE R8, R35, 0x4, R6 ;  /* 0x0000000423087825 */ /* 0x002fe200078e0206 */
[----:B------:R1:W-:Y:S03]  /*d28b0*/  @P1 STG.E [R30.64], R191 ;  /* 0x000000bf1e001986 */ /* 0x0003e6000c101908 */
[C---:B------:R-:W-:Y:S01]  /*d28c0*/  IMAD.WIDE R10, R3.reuse, 0x4, R4 ;  /* 0x00000004030a7825 */ /* 0x040fe200078e0204 */
[----:B------:R1:W-:Y:S03]  /*d28d0*/  @P3 STG.E [R8.64], R199 ;  /* 0x000000c708003986 */ /* 0x0003e6000c101908 */
[----:B------:R-:W-:Y:S01]  /*d28e0*/  IMAD.WIDE R20, R3, 0x4, R6 ;  /* 0x0000000403147825 */ /* 0x000fe200078e0206 */
[----:B------:R-:W-:Y:S04]  /*d28f0*/  @P5 STG.E [R10.64], R186 ;  /* 0x000000ba0a005986 */ /* 0x000fe8000c101908 */
[----:B------:R2:W-:Y:S04]  /*d2900*/  @P4 STG.E [R20.64], R194 ;  /* 0x000000c214004986 */ /* 0x0005e8000c101908 */
[----:B-1----:R-:W3:Y:S01]  /*d2910*/  LDL.LU R30, [R1+0x459c] ;  /* 0x00459c00011e7983 */ /* 0x002ee20000300800 */
[----:B----4-:R-:W-:-:S03]  /*d2920*/  ISETP.GE.AND P4, PT, R0, c[0x0][0x17c], PT ;  /* 0x00005f0000007a0c */ /* 0x010fc60003f86270 */
[----:B------:R-:W4:Y:S01]  /*d2930*/  LDL.LU R0, [R1+0x4598] ;  /* 0x0045980001007983 */ /* 0x000f220000300800 */
[----:B--2---:R-:W-:Y:S02]  /*d2940*/  ISETP.GE.AND P6, PT, R38, c[0x0][0x17c], PT ;  /* 0x00005f0026007a0c */ /* 0x004fe40003fc6270 */
[----:B------:R-:W-:Y:S02]  /*d2950*/  ISETP.LT.AND P1, PT, R249, c[0x0][0x178], !P0 ;  /* 0x00005e00f9007a0c */ /* 0x000fe40004721270 */
[----:B------:R-:W-:Y:S02]  /*d2960*/  IADD3 R3, R3, c[0x0][0x198], RZ ;  /* 0x0000660003037a10 */ /* 0x000fe40007ffe0ff */
[----:B------:R-:W-:Y:S02]  /*d2970*/  ISETP.LT.AND P0, PT, R248, c[0x0][0x178], !P0 ;  /* 0x00005e00f8007a0c */ /* 0x000fe40004701270 */
[----:B------:R-:W-:Y:S01]  /*d2980*/  ISETP.LT.AND P5, PT, R249, c[0x0][0x178], !P6 ;  /* 0x00005e00f9007a0c */ /* 0x000fe200077a1270 */
[----:B------:R-:W-:-:S04]  /*d2990*/  IMAD.WIDE R24, R3, 0x4, R4 ;  /* 0x0000000403187825 */ /* 0x000fc800078e0204 */
[C---:B------:R-:W-:Y:S01]  /*d29a0*/  IMAD.WIDE R28, R3.reuse, 0x4, R6 ;  /* 0x00000004031c7825 */ /* 0x040fe200078e0206 */
[----:B------:R-:W-:Y:S02]  /*d29b0*/  IADD3 R3, R3, c[0x0][0x198], RZ ;  /* 0x0000660003037a10 */ /* 0x000fe40007ffe0ff */
[----:B---3--:R-:W-:Y:S01]  /*d29c0*/  ISETP.GE.AND P2, PT, R36, c[0x0][0x17c], PT ;  /* 0x00005f0024007a0c */ /* 0x008fe20003f46270 */
[----:B------:R1:W-:Y:S02]  /*d29d0*/  @P1 STG.E [R24.64], R187 ;  /* 0x000000bb18001986 */ /* 0x0003e4000c101908 */
[C---:B------:R-:W-:Y:S01]  /*d29e0*/  IMAD.WIDE R8, R3.reuse, 0x4, R4 ;  /* 0x0000000403087825 */ /* 0x040fe200078e0204 */
[----:B------:R-:W-:Y:S01]  /*d29f0*/  ISETP.GE.AND P3, PT, R34, c[0x0][0x17c], PT ;  /* 0x00005f0022007a0c */ /* 0x000fe20003f66270 */
[----:B------:R2:W-:Y:S01]  /*d2a00*/  @P0 STG.E [R28.64], R195 ;  /* 0x000000c31c000986 */ /* 0x0005e2000c101908 */
[----:B------:R-:W-:Y:S02]  /*d2a10*/  ISETP.LT.AND P6, PT, R248, c[0x0][0x178], !P6 ;  /* 0x00005e00f8007a0c */ /* 0x000fe400077c1270 */
[----:B------:R-:W-:Y:S01]  /*d2a20*/  IADD3 R31, R3, c[0x0][0x198], RZ ;  /* 0x00006600031f7a10 */ /* 0x000fe20007ffe0ff */
[----:B------:R3:W-:Y:S01]  /*d2a30*/  @P5 STG.E [R8.64], R182 ;  /* 0x000000b608005986 */ /* 0x0007e2000c101908 */
[----:B------:R-:W-:-:S02]  /*d2a40*/  ISETP.LT.AND P0, PT, R249, c[0x0][0x178], !P2 ;  /* 0x00005e00f9007a0c */ /* 0x000fc40005701270 */
[C---:B------:R-:W-:Y:S02]  /*d2a50*/  ISETP.LT.AND P2, PT, R248.reuse, c[0x0][0x178], !P2 ;  /* 0x00005e00f8007a0c */ /* 0x040fe40005741270 */
[----:B------:R-:W-:Y:S01]  /*d2a60*/  ISETP.LT.AND P5, PT, R249, c[0x0][0x178], !P3 ;  /* 0x00005e00f9007a0c */ /* 0x000fe20005fa1270 */
[----:B------:R-:W-:Y:S01]  /*d2a70*/  IMAD.WIDE R20, R31, 0x4, R4 ;  /* 0x000000041f147825 */ /* 0x000fe200078e0204 */
[----:B------:R-:W-:-:S03]  /*d2a80*/  ISETP.LT.AND P3, PT, R248, c[0x0][0x178], !P3 ;  /* 0x00005e00f8007a0c */ /* 0x000fc60005f61270 */
[C---:B-1----:R-:W-:Y:S01]  /*d2a90*/  IMAD.WIDE R24, R31.reuse, 0x4, R6 ;  /* 0x000000041f187825 */ /* 0x042fe200078e0206 */
[----:B------:R-:W-:-:S03]  /*d2aa0*/  IADD3 R31, R31, c[0x0][0x198], RZ ;  /* 0x000066001f1f7a10 */ /* 0x000fc60007ffe0ff */
[----:B------:R-:W-:-:S04]  /*d2ab0*/  IMAD.WIDE R10, R3, 0x4, R6 ;  /* 0x00000004030a7825 */ /* 0x000fc800078e0206 */
[C---:B--2---:R-:W-:Y:S01]  /*d2ac0*/  IMAD.WIDE R28, R31.reuse, 0x4, R4 ;  /* 0x000000041f1c7825 */ /* 0x044fe200078e0204 */
[----:B------:R-:W-:Y:S03]  /*d2ad0*/  @P6 STG.E [R10.64], R26 ;  /* 0x0000001a0a006986 */ /* 0x000fe6000c101908 */
[----:B---3--:R-:W-:Y:S01]  /*d2ae0*/  IMAD.WIDE R8, R31, 0x4, R6 ;  /* 0x000000041f087825 */ /* 0x008fe200078e0206 */
[----:B------:R-:W-:Y:S01]  /*d2af0*/  @P0 STG.E [R20.64], R183 ;  /* 0x000000b714000986 */ /* 0x000fe2000c101908 */
[----:B------:R-:W-:Y:S02]  /*d2b00*/  ISETP.GE.AND P1, PT, R33, c[0x0][0x17c], PT ;  /* 0x00005f0021007a0c */ /* 0x000fe40003f26270 */
[----:B------:R-:W-:Y:S01]  /*d2b10*/  ISETP.GE.AND P6, PT, R32, c[0x0][0x17c], PT ;  /* 0x00005f0020007a0c */ /* 0x000fe20003fc6270 */
[----:B------:R-:W-:Y:S01]  /*d2b20*/  @P2 STG.E [R24.64], R27 ;  /* 0x0000001b18002986 */ /* 0x000fe2000c101908 */
[----:B------:R-:W-:-:S03]  /*d2b30*/  ISETP.GE.AND P0, PT, R30, c[0x0][0x17c], PT ;  /* 0x00005f001e007a0c */ /* 0x000fc60003f06270 */
[----:B------:R-:W2:Y:S04]  /*d2b40*/  LDL.LU R33, [R1+0x4594] ;  /* 0x0045940001217983 */ /* 0x000ea80000300800 */
[----:B------:R1:W-:Y:S04]  /*d2b50*/  @P5 STG.E [R28.64], R178 ;  /* 0x000000b21c005986 */ /* 0x0003e8000c101908 */
[----:B------:R-:W3:Y:S04]  /*d2b60*/  LDL.LU R32, [R1+0x4580] ;  /* 0x0045800001207983 */ /* 0x000ee80000300800 */
[----:B------:R1:W-:Y:S04]  /*d2b70*/  @P3 STG.E [R8.64], R22 ;  /* 0x0000001608003986 */ /* 0x0003e8000c101908 */
[----:B------:R-:W2:Y:S01]  /*d2b80*/  LDL.LU R30, [R1+0x4578] ;  /* 0x00457800011e7983 */ /* 0x000ea20000300800 */
[----:B----4-:R-:W-:-:S03]  /*d2b90*/  ISETP.GE.AND P3, PT, R0, c[0x0][0x17c], PT ;  /* 0x00005f0000007a0c */ /* 0x010fc60003f66270 */
[----:B------:R-:W4:Y:S01]  /*d2ba0*/  LDL.LU R0, [R1+0x4574] ;  /* 0x0045740001007983 */ /* 0x000f220000300800 */
[----:B------:R-:W-:Y:S02]  /*d2bb0*/  IADD3 R3, R31, c[0x0][0x198], RZ ;  /* 0x000066001f037a10 */ /* 0x000fe40007ffe0ff */
[C---:B------:R-:W-:Y:S01]  /*d2bc0*/  ISETP.LT.AND P2, PT, R249.reuse, c[0x0][0x178], !P4 ;  /* 0x00005e00f9007a0c */ /* 0x040fe20006741270 */
[----:B-1----:R-:W3:Y:S01]  /*d2bd0*/  LDL.LU R28, [R1+0x4570] ;  /* 0x00457000011c7983 */ /* 0x002ee20000300800 */
[C---:B------:R-:W-:Y:S02]  /*d2be0*/  ISETP.LT.AND P4, PT, R248.reuse, c[0x0][0x178], !P4 ;  /* 0x00005e00f8007a0c */ /* 0x040fe40006781270 */
[----:B------:R-:W-:Y:S01]  /*d2bf0*/  ISETP.LT.AND P5, PT, R249, c[0x0][0x178], !P1 ;  /* 0x00005e00f9007a0c */ /* 0x000fe20004fa1270 */
[----:B------:R-:W-:Y:S01]  /*d2c00*/  IMAD.WIDE R10, R3, 0x4, R4 ;  /* 0x00000004030a7825 */ /* 0x000fe200078e0204 */
[----:B------:R-:W-:-:S03]  /*d2c10*/  ISETP.LT.AND P1, PT, R248, c[0x0][0x178], !P1 ;  /* 0x00005e00f8007a0c */ /* 0x000fc60004f21270 */
[C---:B------:R-:W-:Y:S01]  /*d2c20*/  IMAD.WIDE R20, R3.reuse, 0x4, R6 ;  /* 0x0000000403147825 */ /* 0x040fe200078e0206 */
[----:B------:R-:W-:-:S05]  /*d2c30*/  IADD3 R3, R3, c[0x0][0x198], RZ ;  /* 0x0000660003037a10 */ /* 0x000fca0007ffe0ff */
[C---:B------:R-:W-:Y:S01]  /*d2c40*/  IMAD.WIDE R24, R3.reuse, 0x4, R4 ;  /* 0x0000000403187825 */ /* 0x040fe200078e0204 */
[----:B------:R1:W-:Y:S03]  /*d2c50*/  @P2 STG.E [R10.64], R179 ;  /* 0x000000b30a002986 */ /* 0x0003e6000c101908 */
[----:B------:R-:W-:Y:S01]  /*d2c60*/  IMAD.WIDE R26, R3, 0x4, R6 ;  /* 0x00000004031a7825 */ /* 0x000fe200078e0206 */
[----:B------:R1:W-:Y:S01]  /*d2c70*/  @P4 STG.E [R20.64], R23 ;  /* 0x0000001714004986 */ /* 0x0003e2000c101908 */
[----:B------:R-:W-:Y:S02]  /*d2c80*/  ISETP.LT.AND P2, PT, R249, c[0x0][0x178], !P6 ;  /* 0x00005e00f9007a0c */ /* 0x000fe40007741270 */
[----:B------:R-:W-:Y:S01]  /*d2c90*/  ISETP.LT.AND P6, PT, R248, c[0x0][0x178], !P6 ;  /* 0x00005e00f8007a0c */ /* 0x000fe200077c1270 */
[----:B------:R-:W-:Y:S01]  /*d2ca0*/  @P5 STG.E [R24.64], R212 ;  /* 0x000000d418005986 */ /* 0x000fe2000c101908 */
[----:B------:R-:W-:-:S03]  /*d2cb0*/  IADD3 R3, R3, c[0x0][0x198], RZ ;  /* 0x0000660003037a10 */ /* 0x000fc60007ffe0ff */
[----:B------:R1:W-:Y:S01]  /*d2cc0*/  @P1 STG.E [R26.64], R220 ;  /* 0x000000dc1a001986 */ /* 0x0003e2000c101908 */
[----:B------:R-:W-:Y:S02]  /*d2cd0*/  ISETP.LT.AND P1, PT, R249, c[0x0][0x178], !P0 ;  /* 0x00005e00f9007a0c */ /* 0x000fe40004721270 */
[C---:B------:R-:W-:Y:S01]  /*d2ce0*/  IADD3 R29, R3.reuse, c[0x0][0x198], RZ ;  /* 0x00006600031d7a10 */ /* 0x040fe20007ffe0ff */
[----:B------:R-:W-:-:S04]  /*d2cf0*/  IMAD.WIDE R8, R3, 0x4, R4 ;  /* 0x0000000403087825 */ /* 0x000fc800078e0204 */
[----:B-1----:R-:W-:Y:S01]  /*d2d00*/  IMAD.WIDE R10, R3, 0x4, R6 ;  /* 0x00000004030a7825 */ /* 0x002fe200078e0206 */
[----:B------:R1:W-:Y:S03]  /*d2d10*/  @P2 STG.E [R8.64], R213 ;  /* 0x000000d508002986 */ /* 0x0003e6000c101908 */
[----:B------:R-:W-:Y:S01]  /*d2d20*/  IMAD.WIDE R20, R29, 0x4, R4 ;  /* 0x000000041d147825 */ /* 0x000fe200078e0204 */
[----:B------:R1:W-:Y:S04]  /*d2d30*/  @P6 STG.E [R10.64], R221 ;  /* 0x000000dd0a006986 */ /* 0x0003e8000c101908 */
[----:B------:R-:W3:Y:S04]  /*d2d40*/  LDL.LU R26, [R1+0x456c] ;  /* 0x00456c00011a7983 */ /* 0x000ee80000300800 */
[----:B------:R1:W-:Y:S01]  /*d2d50*/  @P1 STG.E [R20.64], R208 ;  /* 0x000000d014001986 */ /* 0x0003e2000c101908 */
[----:B--2---:R-:W-:-:S03]  /*d2d60*/  ISETP.GE.AND P6, PT, R30, c[0x0][0x17c], PT ;  /* 0x00005f001e007a0c */ /* 0x004fc60003fc6270 */
[----:B------:R-:W2:Y:S01]  /*d2d70*/  LDL.LU R30, [R1+0x4558] ;  /* 0x00455800011e7983 */ /* 0x000ea20000300800 */
[----:B----4-:R-:W-:-:S03]  /*d2d80*/  ISETP.GE.AND P1, PT, R0, c[0x0][0x17c], PT ;  /* 0x00005f0000007a0c */ /* 0x010fc60003f26270 */
[----:B------:R-:W4:Y:S01]  /*d2d90*/  LDL.LU R0, [R1+0x4550] ;  /* 0x0045500001007983 */ /* 0x000f220000300800 */
[C---:B------:R-:W-:Y:S01]  /*d2da0*/  ISETP.LT.AND P5, PT, R248.reuse, c[0x0][0x178], !P0 ;  /* 0x00005e00f8007a0c */ /* 0x040fe200047a1270 */
[----:B------:R-:W-:Y:S01]  /*d2db0*/  IMAD.WIDE R22, R29, 0x4, R6 ;  /* 0x000000041d167825 */ /* 0x000fe200078e0206 */
[----:B------:R-:W-:Y:S02]  /*d2dc0*/  ISETP.GE.AND P4, PT, R33, c[0x0][0x17c], PT ;  /* 0x00005f0021007a0c */ /* 0x000fe40003f86270 */
[----:B------:R-:W-:Y:S02]  /*d2dd0*/  ISETP.LT.AND P2, PT, R249, c[0x0][0x178], !P3 ;  /* 0x00005e00f9007a0c */ /* 0x000fe40005f41270 */
[----:B------:R-:W-:Y:S02]  /*d2de0*/  IADD3 R29, R29, c[0x0][0x198], RZ ;  /* 0x000066001d1d7a10 */ /* 0x000fe40007ffe0ff */
[----:B------:R-:W-:-:S05]  /*d2df0*/  ISETP.LT.AND P3, PT, R248, c[0x0][0x178], !P3 ;  /* 0x00005e00f8007a0c */ /* 0x000fca0005f61270 */
[----:B------:R3:W-:Y:S01]  /*d2e00*/  @P5 STG.E [R22.64], R216 ;  /* 0x000000d816005986 */ /* 0x0007e2000c101908 */
[----:B------:R-:W-:Y:S02]  /*d2e10*/  ISETP.LT.AND P5, PT, R249, c[0x0][0x178], !P4 ;  /* 0x00005e00f9007a0c */ /* 0x000fe400067a1270 */
[C---:B------:R-:W-:Y:S01]  /*d2e20*/  IADD3 R3, R29.reuse, c[0x0][0x198], RZ ;  /* 0x000066001d037a10 */ /* 0x040fe20007ffe0ff */
[----:B------:R-:W-:Y:S01]  /*d2e30*/  IMAD.WIDE R24, R29, 0x4, R4 ;  /* 0x000000041d187825 */ /* 0x000fe200078e0204 */
[----:B---3--:R-:W-:-:S03]  /*d2e40*/  ISETP.GE.AND P0, PT, R32, c[0x0][0x17c], PT ;  /* 0x00005f0020007a0c */ /* 0x008fc60003f06270 */
[----:B-1----:R-:W-:Y:S01]  /*d2e50*/  IMAD.WIDE R8, R29, 0x4, R6 ;  /* 0x000000041d087825 */ /* 0x002fe200078e0206 */
[----:B------:R-:W-:-:S03]  /*d2e60*/  ISETP.LT.AND P4, PT, R248, c[0x0][0x178], !P4 ;  /* 0x00005e00f8007a0c */ /* 0x000fc60006781270 */
[----:B------:R-:W-:Y:S01]  /*d2e70*/  IMAD.WIDE R10, R3, 0x4, R4 ;  /* 0x00000004030a7825 */ /* 0x000fe200078e0204 */
[----:B------:R1:W-:Y:S01]  /*d2e80*/  @P2 STG.E [R24.64], R209 ;  /* 0x000000d118002986 */ /* 0x0003e2000c101908 */
[----:B------:R-:W-:Y:S02]  /*d2e90*/  ISETP.LT.AND P2, PT, R249, c[0x0][0x178], !P0 ;  /* 0x00005e00f9007a0c */ /* 0x000fe40004741270 */
[C---:B------:R-:W-:Y:S01]  /*d2ea0*/  IMAD.WIDE R20, R3.reuse, 0x4, R6 ;  /* 0x0000000403147825 */ /* 0x040fe200078e0206 */
[----:B------:R-:W-:Y:S01]  /*d2eb0*/  IADD3 R3, R3, c[0x0][0x198], RZ ;  /* 0x0000660003037a10 */ /* 0x000fe20007ffe0ff */
[----:B------:R3:W-:Y:S01]  /*d2ec0*/  @P3 STG.E [R8.64], R217 ;  /* 0x000000d908003986 */ /* 0x0007e2000c101908 */
[----:B------:R-:W-:-:S03]  /*d2ed0*/  ISETP.LT.AND P0, PT, R248, c[0x0][0x178], !P0 ;  /* 0x00005e00f8007a0c */ /* 0x000fc60004701270 */
[----:B------:R3:W-:Y:S01]  /*d2ee0*/  @P5 STG.E [R10.64], R204 ;  /* 0x000000cc0a005986 */ /* 0x0007e2000c101908 */
[----:B------:R-:W-:Y:S01]  /*d2ef0*/  ISETP.LT.AND P5, PT, R249, c[0x0][0x178], !P6 ;  /* 0x00005e00f9007a0c */ /* 0x000fe200077a1270 */
[C---:B------:R-:W-:Y:S01]  /*d2f00*/  IMAD.WIDE R22, R3.reuse, 0x4, R4 ;  /* 0x0000000403167825 */ /* 0x040fe200078e0204 */
[----:B------:R-:W-:Y:S02]  /*d2f10*/  ISETP.LT.AND P6, PT, R248, c[0x0][0x178], !P6 ;  /* 0x00005e00f8007a0c */ /* 0x000fe400077c1270 */
[----:B------:R-:W-:Y:S01]  /*d2f20*/  ISETP.GE.AND P3, PT, R28, c[0x0][0x17c], PT ;  /* 0x00005f001c007a0c */ /* 0x000fe20003f66270 */
[C---:B-1----:R-:W-:Y:S01]  /*d2f30*/  IMAD.WIDE R24, R3.reuse, 0x4, R6 ;  /* 0x0000000403187825 */ /* 0x042fe200078e0206 */
[----:B------:R-:W2:Y:S01]  /*d2f40*/  LDL.LU R28, [R1+0x454c] ;  /* 0x00454c00011c7983 */ /* 0x000ea20000300800 */
[----:B------:R-:W-:-:S03]  /*d2f50*/  IADD3 R3, R3, c[0x0][0x198], RZ ;  /* 0x0000660003037a10 */ /* 0x000fc60007ffe0ff */
[----:B------:R-:W-:Y:S02]  /*d2f60*/  @P4 STG.E [R20.64], R16 ;  /* 0x0000001014004986 */ /* 0x000fe4000c101908 */
[C---:B---3--:R-:W-:Y:S02]  /*d2f70*/  IMAD.WIDE R8, R3.reuse, 0x4, R4 ;  /* 0x0000000403087825 */ /* 0x048fe400078e0204 */
[----:B------:R-:W-:Y:S02]  /*d2f80*/  @P2 STG.E [R22.64], R205 ;  /* 0x000000cd16002986 */ /* 0x000fe4000c101908 */
[----:B------:R-:W-:Y:S01]  /*d2f90*/  IMAD.WIDE R10, R3, 0x4, R6 ;  /* 0x00000004030a7825 */ /* 0x000fe200078e0206 */
[----:B------:R-:W-:Y:S01]  /*d2fa0*/  ISETP.GE.AND P4, PT, R26, c[0x0][0x17c], PT ;  /* 0x00005f001a007a0c */ /* 0x000fe20003f86270 */
[----:B------:R1:W-:Y:S04]  /*d2fb0*/  @P0 STG.E [R24.64], R17 ;  /* 0x0000001118000986 */ /* 0x0003e8000c101908 */
[----:B------:R-:W-:Y:S04]  /*d2fc0*/  @P5 STG.E [R8.64], R200 ;  /* 0x000000c808005986 */ /* 0x000fe8000c101908 */
[----:B------:R-:W3:Y:S04]  /*d2fd0*/  LDL.LU R26, [R1+0x4544] ;  /* 0x00454400011a7983 */ /* 0x000ee80000300800 */
[----:B------:R2:W-:Y:S04]  /*d2fe0*/  @P6 STG.E [R10.64], R12 ;  /* 0x0000000c0a006986 */ /* 0x0005e8000c101908 */
[----:B-1----:R-:W3:Y:S01]  /*d2ff0*/  LDL.LU R24, [R1+0x4538] ;  /* 0x0045380001187983 */ /* 0x002ee20000300800 */
[----:B----4-:R-:W-:-:S03]  /*d3000*/  ISETP.GE.AND P6, PT, R0, c[0x0][0x17c], PT ;  /* 0x00005f0000007a0c */ /* 0x010fc60003fc6270 */
[----:B------:R-:W4:Y:S01]  /*d3010*/  LDL.LU R0, [R1+0x4534] ;  /* 0x0045340001007983 */ /* 0x000f220000300800 */
[----:B------:R-:W-:Y:S02]  /*d3020*/  ISETP.LT.AND P0, PT, R249, c[0x0][0x178], !P1 ;  /* 0x00005e00f9007a0c */ /* 0x000fe40004f01270 */
[----:B------:R-:W-:Y:S02]  /*d3030*/  IADD3 R27, R3, c[0x0][0x198], RZ ;  /* 0x00006600031b7a10 */ /* 0x000fe40007ffe0ff */
[----:B------:R-:W-:Y:S02]  /*d3040*/  ISETP.LT.AND P1, PT, R248, c[0x0][0x178], !P1 ;  /* 0x00005e00f8007a0c */ /* 0x000fe40004f21270 */
[----:B------:R-:W-:Y:S01]  /*d3050*/  ISETP.LT.AND P5, PT, R249, c[0x0][0x178], !P3 ;  /* 0x00005e00f9007a0c */ /* 0x000fe20005fa1270 */
[----:B------:R-:W-:-:S04]  /*d3060*/  IMAD.WIDE R20, R27, 0x4, R4 ;  /* 0x000000041b147825 */ /* 0x000fc800078e0204 */
[C---:B------:R-:W-:Y:S01]  /*d3070*/  IMAD.WIDE R16, R27.reuse, 0x4, R6 ;  /* 0x000000041b107825 */ /* 0x040fe200078e0206 */
[----:B------:R-:W-:Y:S01]  /*d3080*/  IADD3 R27, R27, c[0x0][0x198], RZ ;  /* 0x000066001b1b7a10 */ /* 0x000fe20007ffe0ff */
[----:B------:R-:W-:Y:S01]  /*d3090*/  @P0 STG.E [R20.64], R201 ;  /* 0x000000c914000986 */ /* 0x000fe2000c101908 */
[----:B--2---:R-:W-:-:S03]  /*d30a0*/  ISETP.GE.AND P2, PT, R30, c[0x0][0x17c], PT ;  /* 0x00005f001e007a0c */ /* 0x004fc60003f46270 */
[C-C-:B------:R-:W-:Y:S01]  /*d30b0*/  IMAD.WIDE R22, R27.reuse, 0x4, R4.reuse ;  /* 0x000000041b167825 */ /* 0x140fe200078e0204 */
[C---:B------:R-:W-:Y:S01]  /*d30c0*/  ISETP.LT.AND P3, PT, R248.reuse, c[0x0][0x178], !P3 ;  /* 0x00005e00f8007a0c */ /* 0x040fe20005f61270 */
[----:B------:R1:W-:Y:S01]  /*d30d0*/  @P1 STG.E [R16.64], R13 ;  /* 0x0000000d10001986 */ /* 0x0003e2000c101908 */
[----:B------:R-:W-:Y:S02]  /*d30e0*/  IADD3 R3, R27, c[0x0][0x198], RZ ;  /* 0x000066001b037a10 */ /* 0x000fe40007ffe0ff */
[C---:B------:R-:W-:Y:S01]  /*d30f0*/  ISETP.LT.AND P1, PT, R249.reuse, c[0x0][0x178], !P4 ;  /* 0x00005e00f9007a0c */ /* 0x040fe20006721270 */
[----:B------:R2:W-:Y:S01]  /*d3100*/  @P5 STG.E [R22.64], R214 ;  /* 0x000000d616005986 */ /* 0x0005e2000c101908 */
[C---:B------:R-:W-:Y:S02]  /*d3110*/  ISETP.LT.AND P4, PT, R248.reuse, c[0x0][0x178], !P4 ;  /* 0x00005e00f8007a0c */ /* 0x040fe40006781270 */
[----:B------:R-:W-:Y:S01]  /*d3120*/  ISETP.LT.AND P5, PT, R249, c[0x0][0x178], !P2 ;  /* 0x00005e00f9007a0c */ /* 0x000fe200057a1270 */
[----:B------:R-:W-:Y:S01]  /*d3130*/  IMAD.WIDE R10, R3, 0x4, R4 ;  /* 0x00000004030a7825 */ /* 0x000fe200078e0204 */
[----:B------:R-:W-:-:S03]  /*d3140*/  ISETP.LT.AND P2, PT, R248, c[0x0][0x178], !P2 ;  /* 0x00005e00f8007a0c */ /* 0x000fc60005741270 */
[C---:B-1----:R-:W-:Y:S01]  /*d3150*/  IMAD.WIDE R12, R3.reuse, 0x4, R6 ;  /* 0x00000004030c7825 */ /* 0x042fe200078e0206 */
[----:B------:R-:W-:-:S03]  /*d3160*/  IADD3 R3, R3, c[0x0][0x198], RZ ;  /* 0x0000660003037a10 */ /* 0x000fc60007ffe0ff */
[----:B------:R-:W-:Y:S01]  /*d3170*/  IMAD.WIDE R8, R27, 0x4, R6 ;  /* 0x000000041b087825 */ /* 0x000fe200078e0206 */
[----:B------:R-:W-:Y:S02]  /*d3180*/  ISETP.GE.AND P0, PT, R28, c[0x0][0x17c], PT ;  /* 0x00005f001c007a0c */ /* 0x000fe40003f06270 */
[----:B------:R-:W2:Y:S01]  /*d3190*/  LDL.LU R28, [R1+0x452c] ;  /* 0x00452c00011c7983 */ /* 0x000ea20000300800 */
[----:B------:R-:W-:-:S03]  /*d31a0*/  IMAD.WIDE R16, R3, 0x4, R4 ;  /* 0x0000000403107825 */ /* 0x000fc600078e0204 */
[----:B------:R-:W-:Y:S01]  /*d31b0*/  @P3 STG.E [R8.64], R222 ;  /* 0x000000de08003986 */ /* 0x000fe2000c101908 */
[----:B------:R-:W-:-:S03]  /*d31c0*/  IMAD.WIDE R20, R3, 0x4, R6 ;  /* 0x0000000403147825 */ /* 0x000fc600078e0206 */
[----:B------:R-:W-:Y:S04]  /*d31d0*/  @P1 STG.E [R10.64], R215 ;  /* 0x000000d70a001986 */ /* 0x000fe8000c101908 */
[----:B------:R1:W-:Y:S04]  /*d31e0*/  @P4 STG.E [R12.64], R223 ;  /* 0x000000df0c004986 */ /* 0x0003e8000c101908 */
[----:B------:R1:W-:Y:S01]  /*d31f0*/  @P5 STG.E [R16.64], R210 ;  /* 0x000000d210005986 */ /* 0x0003e2000c101908 */
[----:B---3--:R-:W-:-:S03]  /*d3200*/  ISETP.GE.AND P3, PT, R26, c[0x0][0x17c], PT ;  /* 0x00005f001a007a0c */ /* 0x008fc60003f66270 */
[----:B------:R-:W3:Y:S04]  /*d3210*/  LDL.LU R29, [R1+0x4524] ;  /* 0x00452400011d7983 */ /* 0x000ee80000300800 */
[----:B------:R-:W-:Y:S04]  /*d3220*/  @P2 STG.E [R20.64], R218 ;  /* 0x000000da14002986 */ /* 0x000fe8000c101908 */
[----:B------:R-:W3:Y:S01]  /*d3230*/  LDL.LU R26, [R1+0x4518] ;  /* 0x00451800011a7983 */ /* 0x000ee20000300800 */
[----:B------:R-:W-:-:S03]  /*d3240*/  IADD3 R3, R3, c[0x0][0x198], RZ ;  /* 0x0000660003037a10 */ /* 0x000fc60007ffe0ff */
[----:B------:R-:W1:Y:S01]  /*d3250*/  LDS.128 R8, [R2] ;  /* 0x0000000002087984 */ /* 0x000e620000000c00 */
[----:B----4-:R-:W-:-:S03]  /*d3260*/  ISETP.GE.AND P2, PT, R0, c[0x0][0x17c], PT ;  /* 0x00005f0000007a0c */ /* 0x010fc60003f46270 */
[----:B------:R-:W4:Y:S01]  /*d3270*/  LDL.LU R0, [R1+0x4508] ;  /* 0x0045080001007983 */ /* 0x000f220000300800 */
[C---:B------:R-:W-:Y:S02]  /*d3280*/  ISETP.LT.AND P1, PT, R249.reuse, c[0x0][0x178], !P6 ;  /* 0x00005e00f9007a0c */ /* 0x040fe40007721270 */
[----:B------:R-:W-:Y:S02]  /*d3290*/  ISETP.LT.AND P6, PT, R248, c[0x0][0x178], !P6 ;  /* 0x00005e00f8007a0c */ /* 0x000fe400077c1270 */
[----:B------:R-:W-:Y:S01]  /*d32a0*/  ISETP.LT.AND P5, PT, R249, c[0x0][0x178], !P0 ;  /* 0x00005e00f9007a0c */ /* 0x000fe200047a1270 */
[----:B--2---:R-:W-:-:S04]  /*d32b0*/  IMAD.WIDE R22, R3, 0x4, R4 ;  /* 0x0000000403167825 */ /* 0x004fc800078e0204 */
[C---:B-1----:R-:W-:Y:S01]  /*d32c0*/  IMAD.WIDE R12, R3.reuse, 0x4, R6 ;  /* 0x00000004030c7825 */ /* 0x042fe200078e0206 */
[----:B------:R-:W-:Y:S02]  /*d32d0*/  IADD3 R3, R3, c[0x0][0x198], RZ ;  /* 0x0000660003037a10 */ /* 0x000fe40007ffe0ff */
[----:B------:R-:W-:Y:S01]  /*d32e0*/  ISETP.GE.AND P4, PT, R24, c[0x0][0x17c], PT ;  /* 0x00005f0018007a0c */ /* 0x000fe20003f86270 */
[----:B------:R1:W-:Y:S02]  /*d32f0*/  @P1 STG.E [R22.64], R211 ;  /* 0x000000d316001986 */ /* 0x0003e4000c101908 */
[----:B------:R-:W-:Y:S01]  /*d3300*/  IMAD.WIDE R16, R3, 0x4, R4 ;  /* 0x0000000403107825 */ /* 0x000fe200078e0204 */
[C---:B------:R-:W-:Y:S01]  /*d3310*/  ISETP.LT.AND P0, PT, R248.reuse, c[0x0][0x178], !P0 ;  /* 0x00005e00f8007a0c */ /* 0x040fe20004701270 */
[----:B------:R2:W-:Y:S01]  /*d3320*/  @P6 STG.E [R12.64], R219 ;  /* 0x000000db0c006986 */ /* 0x0005e2000c101908 */
[----:B------:R-:W-:Y:S02]  /*d3330*/  ISETP.LT.AND P1, PT, R249, c[0x0][0x178], !P3 ;  /* 0x00005e00f9007a0c */ /* 0x000fe40005f21270 */
[----:B------:R-:W-:Y:S01]  /*d3340*/  IADD3 R27, R3, c[0x0][0x198], RZ ;  /* 0x00006600031b7a10 */ /* 0x000fe20007ffe0ff */
[----:B------:R2:W-:Y:S01]  /*d3350*/  @P5 STG.E [R16.64], R206 ;  /* 0x000000ce10005986 */ /* 0x0005e2000c101908 */
[----:B------:R-:W-:-:S02]  /*d3360*/  ISETP.LT.AND P3, PT, R248, c[0x0][0x178], !P3 ;  /* 0x00005e00f8007a0c */ /* 0x000fc40005f61270 */
[----:B------:R-:W-:Y:S02]  /*d3370*/  ISETP.LT.AND P6, PT, R249, c[0x0][0x178], !P4 ;  /* 0x00005e00f9007a0c */ /* 0x000fe400067c1270 */
[----:B-1----:R-:W-:Y:S01]  /*d3380*/  IADD3 R23, R27, c[0x0][0x198], RZ ;  /* 0x000066001b177a10 */ /* 0x002fe20007ffe0ff */
[----:B------:R-:W-:-:S04]  /*d3390*/  IMAD.WIDE R20, R3, 0x4, R6 ;  /* 0x0000000403147825 */ /* 0x000fc800078e0206 */
[C---:B------:R-:W-:Y:S01]  /*d33a0*/  IMAD.WIDE R24, R27.reuse, 0x4, R4 ;  /* 0x000000041b187825 */ /* 0x040fe200078e0204 */
[----:B------:R-:W-:Y:S02]  /*d33b0*/  ISETP.GE.AND P5, PT, R28, c[0x0][0x17c], PT ;  /* 0x00005f001c007a0c */ /* 0x000fe40003fa6270 */
[----:B------:R-:W3:Y:S01]  /*d33c0*/  LDL.LU R28, [R1+0x44f4] ;  /* 0x0044f400011c7983 */ /* 0x000ee20000300800 */
[----:B--2---:R-:W-:-:S04]  /*d33d0*/  IMAD.WIDE R12, R27, 0x4, R6 ;  /* 0x000000041b0c7825 */ /* 0x004fc800078e0206 */
[----:B------:R-:W-:Y:S01]  /*d33e0*/  IMAD.WIDE R2, R23, 0x4, R4 ;  /* 0x0000000417027825 */ /* 0x000fe200078e0204 */
[----:B------:R-:W-:Y:S04]  /*d33f0*/  @P0 STG.E [R20.64], R18 ;  /* 0x0000001214000986 */ /* 0x000fe8000c101908 */
[----:B------:R1:W-:Y:S04]  /*d3400*/  @P1 STG.E [R24.64], R207 ;  /* 0x000000cf18001986 */ /* 0x0003e8000c101908 */
[----:B------:R-:W2:Y:S04]  /*d3410*/  LDL.LU R30, [R1+0x44ec] ;  /* 0x0044ec00011e7983 */ /* 0x000ea80000300800 */
[----:B------:R-:W-:Y:S04]  /*d3420*/  @P3 STG.E [R12.64], R19 ;  /* 0x000000130c003986 */ /* 0x000fe8000c101908 */
[----:B------:R1:W-:Y:S01]  /*d3430*/  @P6 STG.E [R2.64], R202 ;  /* 0x000000ca02006986 */ /* 0x0003e2000c101908 */
[----:B----4-:R-:W-:-:S03]  /*d3440*/  ISETP.GE.AND P6, PT, R0, c[0x0][0x17c], PT ;  /* 0x00005f0000007a0c */ /* 0x010fc60003fc6270 */
[----:B------:R-:W4:Y:S01]  /*d3450*/  LDL.LU R0, [R1+0x44d8] ;  /* 0x0044d80001007983 */ /* 0x000f220000300800 */
[----:B------:R-:W-:Y:S02]  /*d3460*/  ISETP.LT.AND P4, PT, R248, c[0x0][0x178], !P4 ;  /* 0x00005e00f8007a0c */ /* 0x000fe40006781270 */
[----:B---3--:R-:W-:Y:S01]  /*d3470*/  ISETP.GE.AND P3, PT, R26, c[0x0][0x17c], PT ;  /* 0x00005f001a007a0c */ /* 0x008fe20003f66270 */
[----:B------:R-:W-:Y:S01]  /*d3480*/  IMAD.WIDE R26, R23, 0x4, R6 ;  /* 0x00000004171a7825 */ /* 0x000fe200078e0206 */
[----:B------:R-:W-:Y:S01]  /*d3490*/  ISETP.LT.AND P1, PT, R249, c[0x0][0x178], !P2 ;  /* 0x00005e00f9007a0c */ /* 0x000fe20005721270 */
[----:B------:R-:W3:Y:S01]  /*d34a0*/  LDL.LU R34, [R1+0x44d0] ;  /* 0x0044d00001227983 */ /* 0x000ee20000300800 */
[----:B------:R-:W-:Y:S02]  /*d34b0*/  IADD3 R17, R23, c[0x0][0x198], RZ ;  /* 0x0000660017117a10 */ /* 0x000fe40007ffe0ff */
[----:B------:R-:W-:Y:S01]  /*d34c0*/  ISETP.LT.AND P2, PT, R248, c[0x0][0x178], !P2 ;  /* 0x00005e00f8007a0c */ /* 0x000fe20005741270 */
[----:B------:R-:W3:Y:S01]  /*d34d0*/  LDL.LU R32, [R1+0x44b8] ;  /* 0x0044b80001207983 */ /* 0x000ee20000300800 */
[----:B------:R-:W-:-:S03]  /*d34e0*/  ISETP.GE.AND P0, PT, R29, c[0x0][0x17c], PT ;  /* 0x00005f001d007a0c */ /* 0x000fc60003f06270 */
[----:B------:R1:W-:Y:S01]  /*d34f0*/  @P4 STG.E [R26.64], R14 ;  /* 0x0000000e1a004986 */ /* 0x0003e2000c101908 */
[----:B------:R-:W-:Y:S02]  /*d3500*/  ISETP.LT.AND P4, PT, R249, c[0x0][0x178], !P5 ;  /* 0x00005e00f9007a0c */ /* 0x000fe40006f81270 */
[C---:B------:R-:W-:Y:S01]  /*d3510*/  IADD3 R29, R17.reuse, c[0x0][0x198], RZ ;  /* 0x00006600111d7a10 */ /* 0x040fe20007ffe0ff */
[C---:B-1----:R-:W-:Y:S01]  /*d3520*/  IMAD.WIDE R24, R17.reuse, 0x4, R4 ;  /* 0x0000000411187825 */ /* 0x042fe200078e0204 */
[----:B------:R-:W-:Y:S01]  /*d3530*/  ISETP.LT.AND P5, PT, R248, c[0x0][0x178], !P5 ;  /* 0x00005e00f8007a0c */ /* 0x000fe20006fa1270 */
[----:B------:R-:W1:Y:S02]  /*d3540*/  LDS.128 R20, [R250] ;  /* 0x00000000fa147984 */ /* 0x000e640000000c00 */
[----:B------:R-:W-:Y:S01]  /*d3550*/  IMAD.WIDE R2, R17, 0x4, R6 ;  /* 0x0000000411027825 */ /* 0x000fe200078e0206 */
[----:B------:R-:W-:-:S03]  /*d3560*/  IADD3 R31, R29, c[0x0][0x198], RZ ;  /* 0x000066001d1f7a10 */ /* 0x000fc60007ffe0ff */
[--C-:B------:R-:W-:Y:S01]  /*d3570*/  IMAD.WIDE R12, R29, 0x4, R4.reuse ;  /* 0x000000041d0c7825 */ /* 0x100fe200078e0204 */
[----:B------:R2:W-:Y:S01]  /*d3580*/  @P1 STG.E [R24.64], R203 ;  /* 0x000000cb18001986 */ /* 0x0005e2000c101908 */
[----:B------:R-:W-:Y:S02]  /*d3590*/  ISETP.LT.AND P1, PT, R249, c[0x0][0x178], !P0 ;  /* 0x00005e00f9007a0c */ /* 0x000fe40004721270 */
[----:B------:R-:W-:Y:S01]  /*d35a0*/  ISETP.LT.AND P0, PT, R248, c[0x0][0x178], !P0 ;  /* 0x00005e00f8007a0c */ /* 0x000fe20004701270 */
[----:B------:R2:W-:Y:S01]  /*d35b0*/  @P2 STG.E [R2.64], R15 ;  /* 0x0000000f02002986 */ /* 0x0005e2000c101908 */
[----:B------:R-:W-:-:S03]  /*d35c0*/  IMAD.WIDE R26, R31, 0x4, R4 ;  /* 0x000000041f1a7825 */ /* 0x000fc600078e0204 */
[----:B------:R-:W-:Y:S01]  /*d35d0*/  @P4 STG.E [R12.64], R224 ;  /* 0x000000e00c004986 */ /* 0x000fe2000c101908 */
[----:B------:R-:W-:Y:S01]  /*d35e0*/  ISETP.LT.AND P4, PT, R249, c[0x0][0x178], !P3 ;  /* 0x00005e00f9007a0c */ /* 0x000fe20005f81270 */
[--C-:B--2---:R-:W-:Y:S02]  /*d35f0*/  IMAD.WIDE R24, R29, 0x4, R6.reuse ;  /* 0x000000041d187825 */ /* 0x104fe400078e0206 */
[----:B------:R-:W2:Y:S01]  /*d3600*/  LDS.128 R16, [R251] ;  /* 0x00000000fb107984 */ /* 0x000ea20000000c00 */
[----:B------:R-:W-:Y:S01]  /*d3610*/  ISETP.GE.AND P2, PT, R28, c[0x0][0x17c], PT ;  /* 0x00005f001c007a0c */ /* 0x000fe20003f46270 */
[C---:B------:R-:W-:Y:S01]  /*d3620*/  IMAD.WIDE R28, R31.reuse, 0x4, R6 ;  /* 0x000000041f1c7825 */ /* 0x040fe200078e0206 */
[----:B------:R-:W-:Y:S01]  /*d3630*/  IADD3 R31, R31, c[0x0][0x198], RZ ;  /* 0x000066001f1f7a10 */ /* 0x000fe20007ffe0ff */
[----:B------:R-:W-:Y:S04]  /*d3640*/  @P5 STG.E [R24.64], R8 ;  /* 0x0000000818005986 */ /* 0x000fe8000c101908 */
[----:B------:R-:W-:Y:S01]  /*d3650*/  IMAD.WIDE R2, R31, 0x4, R4 ;  /* 0x000000041f027825 */ /* 0x000fe200078e0204 */
[----:B------:R-:W-:Y:S04]  /*d3660*/  @P1 STG.E [R26.64], R225 ;  /* 0x000000e11a001986 */ /* 0x000fe8000c101908 */
[----:B------:R-:W1:Y:S01]  /*d3670*/  LDS.128 R12, [R252] ;  /* 0x00000000fc0c7984 */ /* 0x000e620000000c00 */
[----:B------:R-:W-:-:S03]  /*d3680*/  ISETP.GE.AND P5, PT, R30, c[0x0][0x17c], PT ;  /* 0x00005f001e007a0c */ /* 0x000fc60003fa6270 */
[----:B------:R-:W2:Y:S04]  /*d3690*/  LDL.LU R30, [R1+0x44a8] ;  /* 0x0044a800011e7983 */ /* 0x000ea80000300800 */
[----:B------:R1:W-:Y:S04]  /*d36a0*/  @P0 STG.E [R28.64], R9 ;  /* 0x000000091c000986 */ /* 0x0003e8000c101908 */
[----:B------:R1:W-:Y:S01]  /*d36b0*/  @P4 STG.E [R2.64], R228 ;  /* 0x000000e402004986 */ /* 0x0003e2000c101908 */
[----:B----4-:R-:W-:-:S03]  /*d36c0*/  ISETP.GE.AND P4, PT, R0, c[0x0][0x17c], PT ;  /* 0x00005f0000007a0c */ /* 0x010fc60003f86270 */
[----:B------:R-:W4:Y:S01]  /*d36d0*/  LDL.LU R0, [R1+0x449c] ;  /* 0x00449c0001007983 */ /* 0x000f220000300800 */
[C---:B------:R-:W-:Y:S02]  /*d36e0*/  ISETP.LT.AND P3, PT, R248.reuse, c[0x0][0x178], !P3 ;  /* 0x00005e00f8007a0c */ /* 0x040fe40005f61270 */
[----:B------:R-:W-:Y:S02]  /*d36f0*/  ISETP.LT.AND P0, PT, R249, c[0x0][0x178], !P6 ;  /* 0x00005e00f9007a0c */ /* 0x000fe40007701270 */
[----:B------:R-:W-:Y:S02]  /*d3700*/  ISETP.LT.AND P6, PT, R248, c[0x0][0x178], !P6 ;  /* 0x00005e00f8007a0c */ /* 0x000fe400077c1270 */
[----:B------:R-:W-:Y:S02]  /*d3710*/  IADD3 R33, R31, c[0x0][0x198], RZ ;  /* 0x000066001f217a10 */ /* 0x000fe40007ffe0ff */
[----:B------:R-:W-:Y:S02]  /*d3720*/  ISETP.LT.AND P1, PT, R249, c[0x0][0x178], !P2 ;  /* 0x00005e00f9007a0c */ /* 0x000fe40005721270 */
[----:B------:R-:W-:Y:S01]  /*d3730*/  IADD3 R35, R33, c[0x0][0x198], RZ ;  /* 0x0000660021237a10 */ /* 0x000fe20007ffe0ff */
[----:B-1----:R-:W-:-:S04]  /*d3740*/  IMAD.WIDE R8, R31, 0x4, R6 ;  /* 0x000000041f087825 */ /* 0x002fc800078e0206 */
[C---:B------:R-:W-:Y:S01]  /*d3750*/  IMAD.WIDE R24, R33.reuse, 0x4, R4 ;  /* 0x0000000421187825 */ /* 0x040fe200078e0204 */
[----:B------:R1:W-:Y:S03]  /*d3760*/  @P3 STG.E [R8.64], R20 ;  /* 0x0000001408003986 */ /* 0x0003e6000c101908 */
[----:B------:R-:W-:Y:S01]  /*d3770*/  IMAD.WIDE R26, R33, 0x4, R6 ;  /* 0x00000004211a7825 */ /* 0x000fe200078e0206 */
[----:B------:R-:W-:Y:S03]  /*d3780*/  @P0 STG.E [R24.64], R229 ;  /* 0x000000e518000986 */ /* 0x000fe6000c101908 */
[----:B------:R-:W-:Y:S01]  /*d3790*/  IMAD.WIDE R28, R35, 0x4, R4 ;  /* 0x00000004231c7825 */ /* 0x000fe200078e0204 */
[----:B------:R1:W-:Y:S01]  /*d37a0*/  @P6 STG.E [R26.64], R21 ;  /* 0x000000151a006986 */ /* 0x0003e2000c101908 */
[----:B------:R-:W-:-:S02]  /*d37b0*/  ISETP.LT.AND P2, PT, R248, c[0x0][0x178], !P2 ;  /* 0x00005e00f8007a0c */ /* 0x000fc40005741270 */
[----:B---3--:R-:W-:Y:S01]  /*d37c0*/  ISETP.GE.AND P0, PT, R32, c[0x0][0x17c], PT ;  /* 0x00005f0020007a0c */ /* 0x008fe20003f06270 */
[----:B------:R-:W3:Y:S01]  /*d37d0*/  LDL.LU R33, [R1+0x4488] ;  /* 0x0044880001217983 */ /* 0x000ee20000300800 */
[----:B------:R-:W-:-:S03]  /*d37e0*/  IMAD.WIDE R2, R35, 0x4, R6 ;  /* 0x0000000423027825 */ /* 0x000fc600078e0206 */
[----:B------:R2:W-:Y:S01]  /*d37f0*/  @P1 STG.E [R28.64], R232 ;  /* 0x000000e81c001986 */ /* 0x0005e2000c101908 */
[----:B------:R-:W-:-:S03]  /*d3800*/  ISETP.LT.AND P1, PT, R249, c[0x0][0x178], !P5 ;  /* 0x00005e00f9007a0c */ /* 0x000fc60006f21270 */
[----:B------:R-:W3:Y:S01]  /*d3810*/  LDL.LU R32, [R1+0x4480] ;  /* 0x0044800001207983 */ /* 0x000ee20000300800 */
[----:B------:R-:W-:Y:S02]  /*d3820*/  IADD3 R35, R35, c[0x0][0x198], RZ ;  /* 0x0000660023237a10 */ /* 0x000fe40007ffe0ff */
[----:B------:R-:W-:-:S03]  /*d3830*/  ISETP.LT.AND P5, PT, R248, c[0x0][0x178], !P5 ;  /* 0x00005e00f8007a0c */ /* 0x000fc60006fa1270 */
[C---:B-1----:R-:W-:Y:S01]  /*d3840*/  IMAD.WIDE R8, R35.reuse, 0x4, R4 ;  /* 0x0000000423087825 */ /* 0x042fe200078e0204 */
[----:B--2---:R1:W-:Y:S03]  /*d3850*/  @P2 STG.E [R2.64], R16 ;  /* 0x0000001002002986 */ /* 0x0043e6000c101908 */
[----:B------:R-:W-:Y:S01]  /*d3860*/  IMAD.WIDE R20, R35, 0x4, R6 ;  /* 0x0000000423147825 */ /* 0x000fe200078e0206 */
[----:B------:R2:W-:Y:S05]  /*d3870*/  @P1 STG.E [R8.64], R233 ;  /* 0x000000e908001986 */ /* 0x0005ea000c101908 */
[----:B------:R1:W-:Y:S01]  /*d3880*/  @P5 STG.E [R20.64], R17 ;  /* 0x0000001114005986 */ /* 0x0003e2000c101908 */
[----:B------:R-:W-:-:S03]  /*d3890*/  ISETP.GE.AND P1, PT, R30, c[0x0][0x17c], PT ;  /* 0x00005f001e007a0c */ /* 0x000fc60003f26270 */
[----:B------:R-:W3:Y:S04]  /*d38a0*/  LDL.LU R30, [R1+0x4468] ;  /* 0x00446800011e7983 */ /* 0x000ee80000300800 */
[----:B------:R-:W3:Y:S01]  /*d38b0*/  LDL.LU R28, [R1+0x4458] ;  /* 0x00445800011c7983 */ /* 0x000ee20000300800 */
[----:B----4-:R-:W-:-:S03]  /*d38c0*/  ISETP.GE.AND P5, PT, R0, c[0x0][0x17c], PT ;  /* 0x00005f0000007a0c */ /* 0x010fc60003fa6270 */
[----:B------:R-:W4:Y:S01]  /*d38d0*/  LDL.LU R0, [R1+0x47a4] ;  /* 0x0047a40001007983 */ /* 0x000f220000300800 */
[----:B------:R-:W-:Y:S02]  /*d38e0*/  ISETP.GE.AND P3, PT, R34, c[0x0][0x17c], PT ;  /* 0x00005f0022007a0c */ /* 0x000fe40003f66270 */
[----:B------:R-:W-:Y:S02]  /*d38f0*/  ISETP.LT.AND P6, PT, R249, c[0x0][0x178], !P4 ;  /* 0x00005e00f9007a0c */ /* 0x000fe400067c1270 */
[----:B------:R-:W-:Y:S02]  /*d3900*/  IADD3 R31, R35, c[0x0][0x198], RZ ;  /* 0x00006600231f7a10 */ /* 0x000fe40007ffe0ff */
[----:B------:R-:W-:Y:S02]  /*d3910*/  ISETP.LT.AND P4, PT, R248, c[0x0][0x178], !P4 ;  /* 0x00005e00f8007a0c */ /* 0x000fe40006781270 */
[----:B------:R-:W-:Y:S02]  /*d3920*/  ISETP.LT.AND P2, PT, R249, c[0x0][0x178], !P3 ;  /* 0x00005e00f9007a0c */ /* 0x000fe40005f41270 */
[C---:B------:R-:W-:Y:S01]  /*d3930*/  IADD3 R29, R31.reuse, c[0x0][0x198], RZ ;  /* 0x000066001f1d7a10 */ /* 0x040fe20007ffe0ff */
[----:B------:R-:W-:-:S04]  /*d3940*/  IMAD.WIDE R24, R31, 0x4, R4 ;  /* 0x000000041f187825 */ /* 0x000fc800078e0204 */
[----:B-1----:R-:W-:Y:S01]  /*d3950*/  IMAD.WIDE R2, R31, 0x4, R6 ;  /* 0x000000041f027825 */ /* 0x002fe200078e0206 */
[----:B------:R-:W-:Y:S03]  /*d3960*/  @P6 STG.E [R24.64], R236 ;  /* 0x000000ec18006986 */ /* 0x000fe6000c101908 */
[----:B------:R-:W-:Y:S01]  /*d3970*/  IMAD.WIDE R26, R29, 0x4, R4 ;  /* 0x000000041d1a7825 */ /* 0x000fe200078e0204 */
[C---:B------:R-:W-:Y:S01]  /*d3980*/  ISETP.LT.AND P3, PT, R248.reuse, c[0x0][0x178], !P3 ;  /* 0x00005e00f8007a0c */ /* 0x040fe20005f61270 */
[----:B------:R1:W-:Y:S01]  /*d3990*/  @P4 STG.E [R2.64], R12 ;  /* 0x0000000c02004986 */ /* 0x0003e2000c101908 */
[----:B------:R-:W-:Y:S02]  /*d39a0*/  ISETP.LT.AND P6, PT, R249, c[0x0][0x178], !P0 ;  /* 0x00005e00f9007a0c */ /* 0x000fe400047c1270 */
[----:B------:R-:W-:Y:S01]  /*d39b0*/  IADD3 R31, R29, c[0x0][0x198], RZ ;  /* 0x000066001d1f7a10 */ /* 0x000fe20007ffe0ff */
[----:B------:R-:W-:Y:S01]  /*d39c0*/  @P2 STG.E [R26.64], R237 ;  /* 0x000000ed1a002986 */ /* 0x000fe2000c101908 */
[----:B------:R-:W-:-:S02]  /*d39d0*/  ISETP.LT.AND P0, PT, R248, c[0x0][0x178], !P0 ;  /* 0x00005e00f8007a0c */ /* 0x000fc40004701270 */
[----:B------:R-:W-:Y:S01]  /*d39e0*/  ISETP.LT.AND P2, PT, R249, c[0x0][0x178], !P1 ;  /* 0x00005e00f9007a0c */ /* 0x000fe20004f41270 */
[----:B--2---:R-:W-:Y:S01]  /*d39f0*/  IMAD.WIDE R8, R29, 0x4, R6 ;  /* 0x000000041d087825 */ /* 0x004fe200078e0206 */
[----:B------:R-:W-:Y:S02]  /*d3a00*/  ISETP.LT.AND P4, PT, R248, c[0x0][0x178], !P1 ;  /* 0x00005e00f8007a0c */ /* 0x000fe40004f81270 */
[C---:B------:R-:W-:Y:S01]  /*d3a10*/  IADD3 R29, R31.reuse, c[0x0][0x198], RZ ;  /* 0x000066001f1d7a10 */ /* 0x040fe20007ffe0ff */
[----:B------:R-:W-:Y:S01]  /*d3a20*/  IMAD.WIDE R16, R31, 0x4, R4 ;  /* 0x000000041f107825 */ /* 0x000fe200078e0204 */
[----:B---3--:R-:W-:-:S03]  /*d3a30*/  ISETP.GE.AND P1, PT, R33, c[0x0][0x17c], PT ;  /* 0x00005f0021007a0c */ /* 0x008fc60003f26270 */
[----:B-1----:R-:W-:Y:S01]  /*d3a40*/  IMAD.WIDE R2, R31, 0x4, R6 ;  /* 0x000000041f027825 */ /* 0x002fe200078e0206 */
[----:B------:R1:W-:Y:S03]  /*d3a50*/  @P3 STG.E [R8.64], R13 ;  /* 0x0000000d08003986 */ /* 0x0003e6000c101908 */
[----:B------:R-:W-:Y:S01]  /*d3a60*/  IMAD.WIDE R20, R29, 0x4, R4 ;  /* 0x000000041d147825 */ /* 0x000fe200078e0204 */
[----:B------:R-:W-:Y:S01]  /*d3a70*/  @P6 STG.E [R16.64], R226 ;  /* 0x000000e210006986 */ /* 0x000fe2000c101908 */
[----:B------:R-:W-:Y:S02]  /*d3a80*/  ISETP.LT.AND P6, PT, R249, c[0x0][0x178], !P5 ;  /* 0x00005e00f9007a0c */ /* 0x000fe40006fc1270 */
[C---:B------:R-:W-:Y:S01]  /*d3a90*/  IMAD.WIDE R24, R29.reuse, 0x4, R6 ;  /* 0x000000041d187825 */ /* 0x040fe200078e0206 */
[----:B------:R-:W-:Y:S01]  /*d3aa0*/  IADD3 R29, R29, c[0x0][0x198], RZ ;  /* 0x000066001d1d7a10 */ /* 0x000fe20007ffe0ff */
[----:B------:R2:W-:Y:S01]  /*d3ab0*/  @P0 STG.E [R2.64], R10 ;  /* 0x0000000a02000986 */ /* 0x0005e2000c101908 */
[----:B------:R-:W-:-:S02]  /*d3ac0*/  ISETP.GE.AND P3, PT, R32, c[0x0][0x17c], PT ;  /* 0x00005f0020007a0c */ /* 0x000fc40003f66270 */
[C---:B------:R-:W-:Y:S01]  /*d3ad0*/  ISETP.LT.AND P5, PT, R248.reuse, c[0x0][0x178], !P5 ;  /* 0x00005e00f8007a0c */ /* 0x040fe20006fa1270 */
[----:B------:R-:W-:Y:S01]  /*d3ae0*/  @P2 STG.E [R20.64], R227 ;  /* 0x000000e314002986 */ /* 0x000fe2000c101908 */
[----:B------:R-:W-:Y:S02]  /*d3af0*/  ISETP.LT.AND P2, PT, R249, c[0x0][0x178], !P1 ;  /* 0x00005e00f9007a0c */ /* 0x000fe40004f41270 */
[----:B------:R-:W-:Y:S01]  /*d3b00*/  ISETP.LT.AND P1, PT, R248, c[0x0][0x178], !P1 ;  /* 0x00005e00f8007a0c */ /* 0x000fe20004f21270 */
[----:B------:R3:W-:Y:S01]  /*d3b10*/  @P4 STG.E [R24.64], R11 ;  /* 0x0000000b18004986 */ /* 0x0007e2000c101908 */
[----:B-1----:R-:W-:Y:S02]  /*d3b20*/  IADD3 R13, R29, c[0x0][0x198], RZ ;  /* 0x000066001d0d7a10 */ /* 0x002fe40007ffe0ff */
[----:B------:R-:W-:Y:S01]  /*d3b30*/  ISETP.LT.AND P4, PT, R249, c[0x0][0x178], !P3 ;  /* 0x00005e00f9007a0c */ /* 0x000fe20005f81270 */
[----:B------:R-:W-:Y:S01]  /*d3b40*/  IMAD.WIDE R8, R29, 0x4, R4 ;  /* 0x000000041d087825 */ /* 0x000fe200078e0204 */
[----:B------:R-:W-:-:S03]  /*d3b50*/  IADD3 R27, R13, c[0x0][0x198], RZ ;  /* 0x000066000d1b7a10 */ /* 0x000fc60007ffe0ff */
[----:B--2---:R-:W-:Y:S01]  /*d3b60*/  IMAD.WIDE R2, R29, 0x4, R6 ;  /* 0x000000041d027825 */ /* 0x004fe200078e0206 */
[----:B------:R-:W-:Y:S03]  /*d3b70*/  @P6 STG.E [R8.64], R230 ;  /* 0x000000e608006986 */ /* 0x000fe6000c101908 */
[----:B---3--:R-:W-:Y:S01]  /*d3b80*/  IMAD.WIDE R10, R13, 0x4, R4 ;  /* 0x000000040d0a7825 */ /* 0x008fe200078e0204 */
[----:B------:R-:W-:-:S03]  /*d3b90*/  ISETP.GE.AND P0, PT, R30, c[0x0][0x17c], PT ;  /* 0x00005f001e007a0c */ /* 0x000fc60003f06270 */
[----:B------:R-:W-:Y:S01]  /*d3ba0*/  IMAD.WIDE R12, R13, 0x4, R6 ;  /* 0x000000040d0c7825 */ /* 0x000fe200078e0206 */
[----:B------:R1:W-:Y:S03]  /*d3bb0*/  @P5 STG.E [R2.64], R22 ;  /* 0x0000001602005986 */ /* 0x0003e6000c101908 */
[C---:B------:R-:W-:Y:S01]  /*d3bc0*/  IMAD.WIDE R16, R27.reuse, 0x4, R4 ;  /* 0x000000041b107825 */ /* 0x040fe200078e0204 */
[----:B------:R-:W-:Y:S01]  /*d3bd0*/  @P2 STG.E [R10.64], R231 ;  /* 0x000000e70a002986 */ /* 0x000fe2000c101908 */
[----:B------:R-:W-:Y:S02]  /*d3be0*/  ISETP.GE.AND P6, PT, R28, c[0x0][0x17c], PT ;  /* 0x00005f001c007a0c */ /* 0x000fe40003fc6270 */
[----:B------:R-:W-:Y:S01]  /*d3bf0*/  IADD3 R21, R27, c[0x0][0x198], RZ ;  /* 0x000066001b157a10 */ /* 0x000fe20007ffe0ff */
[----:B------:R2:W-:Y:S01]  /*d3c00*/  @P1 STG.E [R12.64], R23 ;  /* 0x000000170c001986 */ /* 0x0005e2000c101908 */
[----:B------:R-:W-:-:S03]  /*d3c10*/  ISETP.LT.AND P3, PT, R248, c[0x0][0x178], !P3 ;  /* 0x00005e00f8007a0c */ /* 0x000fc60005f61270 */
[----:B------:R3:W-:Y:S01]  /*d3c20*/  @P4 STG.E [R16.64], R234 ;  /* 0x000000ea10004986 */ /* 0x0007e2000c101908 */
[C---:B------:R-:W-:Y:S02]  /*d3c30*/  ISETP.LT.AND P4, PT, R249.reuse, c[0x0][0x178], !P0 ;  /* 0x00005e00f9007a0c */ /* 0x040fe40004781270 */
[C---:B------:R-:W-:Y:S02]  /*d3c40*/  ISETP.LT.AND P0, PT, R248.reuse, c[0x0][0x178], !P0 ;  /* 0x00005e00f8007a0c */ /* 0x040fe40004701270 */
[----:B------:R-:W-:Y:S02]  /*d3c50*/  ISETP.LT.AND P2, PT, R249, c[0x0][0x178], !P6 ;  /* 0x00005e00f9007a0c */ /* 0x000fe40007741270 */
[----:B------:R-:W-:Y:S02]  /*d3c60*/  IADD3 R25, R21, c[0x0][0x198], RZ ;  /* 0x0000660015197a10 */ /* 0x000fe40007ffe0ff */
[----:B------:R-:W-:Y:S01]  /*d3c70*/  ISETP.LT.AND P6, PT, R248, c[0x0][0x178], !P6 ;  /* 0x00005e00f8007a0c */ /* 0x000fe200077c1270 */
[----:B-1----:R-:W-:Y:S01]  /*d3c80*/  IMAD.WIDE R2, R27, 0x4, R6 ;  /* 0x000000041b027825 */ /* 0x002fe200078e0206 */
[----:B--2---:R-:W-:-:S03]  /*d3c90*/  IADD3 R23, R25, c[0x0][0x198], RZ ;  /* 0x0000660019177a10 */ /* 0x004fc60007ffe0ff */
[C---:B------:R-:W-:Y:S01]  /*d3ca0*/  IMAD.WIDE R8, R21.reuse, 0x4, R4 ;  /* 0x0000000415087825 */ /* 0x040fe200078e0204 */
[----:B------:R1:W-:Y:S03]  /*d3cb0*/  @P3 STG.E [R2.64], R18 ;  /* 0x0000001202003986 */ /* 0x0003e6000c101908 */
[----:B------:R-:W-:Y:S01]  /*d3cc0*/  IMAD.WIDE R10, R21, 0x4, R6 ;  /* 0x00000004150a7825 */ /* 0x000fe200078e0206 */
[----:B------:R1:W-:Y:S03]  /*d3cd0*/  @P4 STG.E [R8.64], R235 ;  /* 0x000000eb08004986 */ /* 0x0003e6000c101908 */
[C---:B------:R-:W-:Y:S01]  /*d3ce0*/  IMAD.WIDE R12, R25.reuse, 0x4, R4 ;  /* 0x00000004190c7825 */ /* 0x040fe200078e0204 */
[----:B------:R1:W-:Y:S03]  /*d3cf0*/  @P0 STG.E [R10.64], R19 ;  /* 0x000000130a000986 */ /* 0x0003e6000c101908 */
[----:B---3--:R-:W-:Y:S01]  /*d3d00*/  IMAD.WIDE R16, R25, 0x4, R6 ;  /* 0x0000000419107825 */ /* 0x008fe200078e0206 */
[----:B------:R1:W-:Y:S03]  /*d3d10*/  @P2 STG.E [R12.64], R238 ;  /* 0x000000ee0c002986 */ /* 0x0003e6000c101908 */
[C---:B------:R-:W-:Y:S01]  /*d3d20*/  IMAD.WIDE R4, R23.reuse, 0x4, R4 ;  /* 0x0000000417047825 */ /* 0x040fe200078e0204 */
[----:B------:R1:W-:Y:S03]  /*d3d30*/  @P6 STG.E [R16.64], R14 ;  /* 0x0000000e10006986 */ /* 0x0003e6000c101908 */
[----:B------:R-:W-:Y:S01]  /*d3d40*/  IMAD.WIDE R6, R23, 0x4, R6 ;  /* 0x0000000417067825 */ /* 0x000fe200078e0206 */
[----:B----4-:R-:W-:-:S04]  /*d3d50*/  ISETP.GE.AND P5, PT, R0, c[0x0][0x17c], PT ;  /* 0x00005f0000007a0c */ /* 0x010fc80003fa6270 */
[----:B------:R-:W-:Y:S02]  /*d3d60*/  ISETP.LT.AND P1, PT, R249, c[0x0][0x178], !P5 ;  /* 0x00005e00f9007a0c */ /* 0x000fe40006f21270 */
[----:B------:R-:W-:-:S11]  /*d3d70*/  ISETP.LT.AND P5, PT, R248, c[0x0][0x178], !P5 ;  /* 0x00005e00f8007a0c */ /* 0x000fd60006fa1270 */
[----:B------:R1:W-:Y:S02]  /*d3d80*/  @P1 STG.E [R4.64], R239 ;  /* 0x000000ef04001986 */ /* 0x0003e4000c101908 */
[----:B------:R-:W-:Y:S05]  /*d3d90*/  @!P5 EXIT ;  /* 0x000000000000d94d */ /* 0x000fea0003800000 */
[----:B------:R-:W-:Y:S01]  /*d3da0*/  STG.E [R6.64], R15 ;  /* 0x0000000f06007986 */ /* 0x000fe2000c101908 */
[----:B------:R-:W-:Y:S05]  /*d3db0*/  EXIT ;  /* 0x000000000000794d */ /* 0x000fea0003800000 */
.L_x_2:
[----:B------:R-:W-:-:S00]  /*d3dc0*/  BRA `(.L_x_2) ;  /* 0xfffffff000007947 */ /* 0x000fc0000383ffff */
[----:B------:R-:W-:-:S00]  /*d3dd0*/  NOP ;  /* 0x0000000000007918 */ /* 0x000fc00000000000 */
        /* <DEDUP_REMOVED lines=10> */
.L_x_3:


//--------------------- .nv.shared.matmul_kernel  --------------------------
	.section	.nv.shared.matmul_kernel,"aw",@nobits
	.sectionflags	@""
	.align	16
